	.target	sm_80

	.elftype	@"ET_EXEC"


//--------------------- .note.nv.tkinfo           --------------------------
	.section	.note.nv.tkinfo,"",@"SHT_NOTE"
	.sectionflags	@"SHF_NOTE_NV_TKINFO"
	.tkinfo
        /*0018*/ 	.word	0x00000002
        /*0030*/ 	.string	""
        /*0030*/ 	.string	"ptxas"
        /*0030*/ 	.string	"Cuda compilation tools, release 13.0, V13.0.88"
        /*0030*/ 	.string	"Build cuda_13.0.r13.0/compiler.36424714_0"
        /*0030*/ 	.string	"-v  -suppress-debug-info  -lineinfo  -arch sm_80 "



//--------------------- .note.nv.cuinfo           --------------------------
	.section	.note.nv.cuinfo,"",@"SHT_NOTE"
	.sectionflags	@"SHF_NOTE_NV_CUINFO"
        /*0018*/ 	.short	0x0002
        /*001a*/ 	.short	0x0050
        /*001c*/ 	.short	0x0082
	.zero		2


//--------------------- .nv.info                  --------------------------
	.section	.nv.info,"",@"SHT_CUDA_INFO"
	.align	4


	//----- nvinfo : EIATTR_REGCOUNT
	.align		4
        /*0000*/ 	.byte	0x04, 0x2f
        /*0002*/ 	.short	(.L_1 - .L_0)
	.align		4
.L_0:
        /*0004*/ 	.word	index@(matmul_kernel)
        /*0008*/ 	.word	0x000000ff


	//----- nvinfo : EIATTR_FRAME_SIZE
	.align		4
.L_1:
        /*000c*/ 	.byte	0x04, 0x11
        /*000e*/ 	.short	(.L_3 - .L_2)
	.align		4
.L_2:
        /*0010*/ 	.word	index@(matmul_kernel)
        /*0014*/ 	.word	0x00002268


	//----- nvinfo : EIATTR_MIN_STACK_SIZE
	.align		4
.L_3:
        /*0018*/ 	.byte	0x04, 0x12
        /*001a*/ 	.short	(.L_5 - .L_4)
	.align		4
.L_4:
        /*001c*/ 	.word	index@(matmul_kernel)
        /*0020*/ 	.word	0x00002268
.L_5:


//--------------------- .nv.info.matmul_kernel    --------------------------
	.section	.nv.info.matmul_kernel,"",@"SHT_CUDA_INFO"
	.sectionflags	@""
	.align	4


	//----- nvinfo : EIATTR_CUDA_API_VERSION
	.align		4
        /*0000*/ 	.byte	0x04, 0x37
        /*0002*/ 	.short	(.L_7 - .L_6)
.L_6:
        /*0004*/ 	.word	0x00000082


	//----- nvinfo : EIATTR_SW2861232_WAR
	.align		4
.L_7:
        /*0008*/ 	.byte	0x01, 0x35
	.zero		2


	//----- nvinfo : EIATTR_PARAM_CBANK
	.align		4
        /*000c*/ 	.byte	0x04, 0x0a
        /*000e*/ 	.short	(.L_9 - .L_8)
	.align		4
.L_8:
        /*0010*/ 	.word	index@(.nv.constant0.matmul_kernel)
        /*0014*/ 	.short	0x0160
        /*0016*/ 	.short	0x0050


	//----- nvinfo : EIATTR_CBANK_PARAM_SIZE
	.align		4
.L_9:
        /*0018*/ 	.byte	0x03, 0x19
        /*001a*/ 	.short	0x0050


	//----- nvinfo : EIATTR_KPARAM_INFO
	.align		4
        /*001c*/ 	.byte	0x04, 0x17
        /*001e*/ 	.short	(.L_11 - .L_10)
.L_10:
        /*0020*/ 	.word	0x00000000
        /*0024*/ 	.short	0x000d
        /*0026*/ 	.short	0x0048
        /*0028*/ 	.byte	0x00, 0xf4, 0x21, 0x00


	//----- nvinfo : EIATTR_KPARAM_INFO
	.align		4
.L_11:
        /*002c*/ 	.byte	0x04, 0x17
        /*002e*/ 	.short	(.L_13 - .L_12)
.L_12:
        /*0030*/ 	.word	0x00000000
        /*0034*/ 	.short	0x000c
        /*0036*/ 	.short	0x0040
        /*0038*/ 	.byte	0x00, 0xf4, 0x21, 0x00


	//----- nvinfo : EIATTR_KPARAM_INFO
	.align		4
.L_13:
        /*003c*/ 	.byte	0x04, 0x17
        /*003e*/ 	.short	(.L_15 - .L_14)
.L_14:
        /*0040*/ 	.word	0x00000000
        /*0044*/ 	.short	0x000b
        /*0046*/ 	.short	0x0038
        /*0048*/ 	.byte	0x00, 0xf0, 0x11, 0x00


	//----- nvinfo : EIATTR_KPARAM_INFO
	.align		4
.L_15:
        /*004c*/ 	.byte	0x04, 0x17
        /*004e*/ 	.short	(.L_17 - .L_16)
.L_16:
        /*0050*/ 	.word	0x00000000
        /*0054*/ 	.short	0x000a
        /*0056*/ 	.short	0x0034
        /*0058*/ 	.byte	0x00, 0xf0, 0x11, 0x00


	//----- nvinfo : EIATTR_KPARAM_INFO
	.align		4
.L_17:
        /*005c*/ 	.byte	0x04, 0x17
        /*005e*/ 	.short	(.L_19 - .L_18)
.L_18:
        /*0060*/ 	.word	0x00000000
        /*0064*/ 	.short	0x0009
        /*0066*/ 	.short	0x0030
        /*0068*/ 	.byte	0x00, 0xf0, 0x11, 0x00


	//----- nvinfo : EIATTR_KPARAM_INFO
	.align		4
.L_19:
        /*006c*/ 	.byte	0x04, 0x17
        /*006e*/ 	.short	(.L_21 - .L_20)
.L_20:
        /*0070*/ 	.word	0x00000000
        /*0074*/ 	.short	0x0008
        /*0076*/ 	.short	0x002c
        /*0078*/ 	.byte	0x00, 0xf0, 0x11, 0x00


	//----- nvinfo : EIATTR_KPARAM_INFO
	.align		4
.L_21:
        /*007c*/ 	.byte	0x04, 0x17
        /*007e*/ 	.short	(.L_23 - .L_22)
.L_22:
        /*0080*/ 	.word	0x00000000
        /*0084*/ 	.short	0x0007
        /*0086*/ 	.short	0x0028
        /*0088*/ 	.byte	0x00, 0xf0, 0x11, 0x00


	//----- nvinfo : EIATTR_KPARAM_INFO
	.align		4
.L_23:
        /*008c*/ 	.byte	0x04, 0x17
        /*008e*/ 	.short	(.L_25 - .L_24)
.L_24:
        /*0090*/ 	.word	0x00000000
        /*0094*/ 	.short	0x0006
        /*0096*/ 	.short	0x0024
        /*0098*/ 	.byte	0x00, 0xf0, 0x11, 0x00


	//----- nvinfo : EIATTR_KPARAM_INFO
	.align		4
.L_25:
        /*009c*/ 	.byte	0x04, 0x17
        /*009e*/ 	.short	(.L_27 - .L_26)
.L_26:
        /*00a0*/ 	.word	0x00000000
        /*00a4*/ 	.short	0x0005
        /*00a6*/ 	.short	0x0020
        /*00a8*/ 	.byte	0x00, 0xf0, 0x11, 0x00


	//----- nvinfo : EIATTR_KPARAM_INFO
	.align		4
.L_27:
        /*00ac*/ 	.byte	0x04, 0x17
        /*00ae*/ 	.short	(.L_29 - .L_28)
.L_28:
        /*00b0*/ 	.word	0x00000000
        /*00b4*/ 	.short	0x0004
        /*00b6*/ 	.short	0x001c
        /*00b8*/ 	.byte	0x00, 0xf0, 0x11, 0x00


	//----- nvinfo : EIATTR_KPARAM_INFO
	.align		4
.L_29:
        /*00bc*/ 	.byte	0x04, 0x17
        /*00be*/ 	.short	(.L_31 - .L_30)
.L_30:
        /*00c0*/ 	.word	0x00000000
        /*00c4*/ 	.short	0x0003
        /*00c6*/ 	.short	0x0018
        /*00c8*/ 	.byte	0x00, 0xf0, 0x11, 0x00


	//----- nvinfo : EIATTR_KPARAM_INFO
	.align		4
.L_31:
        /*00cc*/ 	.byte	0x04, 0x17
        /*00ce*/ 	.short	(.L_33 - .L_32)
.L_32:
        /*00d0*/ 	.word	0x00000000
        /*00d4*/ 	.short	0x0002
        /*00d6*/ 	.short	0x0010
        /*00d8*/ 	.byte	0x00, 0xf4, 0x21, 0x00


	//----- nvinfo : EIATTR_KPARAM_INFO
	.align		4
.L_33:
        /*00dc*/ 	.byte	0x04, 0x17
        /*00de*/ 	.short	(.L_35 - .L_34)
.L_34:
        /*00e0*/ 	.word	0x00000000
        /*00e4*/ 	.short	0x0001
        /*00e6*/ 	.short	0x0008
        /*00e8*/ 	.byte	0x00, 0xf4, 0x21, 0x00


	//----- nvinfo : EIATTR_KPARAM_INFO
	.align		4
.L_35:
        /*00ec*/ 	.byte	0x04, 0x17
        /*00ee*/ 	.short	(.L_37 - .L_36)
.L_36:
        /*00f0*/ 	.word	0x00000000
        /*00f4*/ 	.short	0x0000
        /*00f6*/ 	.short	0x0000
        /*00f8*/ 	.byte	0x00, 0xf4, 0x21, 0x00


	//----- nvinfo : EIATTR_MAXREG_COUNT
	.align		4
.L_37:
        /*00fc*/ 	.byte	0x03, 0x1b
        /*00fe*/ 	.short	0x00ff


	//----- nvinfo : EIATTR_NUM_BARRIERS
	.align		4
        /*0100*/ 	.byte	0x02, 0x4c
        /*0102*/ 	.byte	0x01
	.zero		1


	//----- nvinfo : EIATTR_ANNOTATIONS
	.align		4
        /*0104*/ 	.byte	0x04, 0x55
        /*0106*/ 	.short	(.L_39 - .L_38)


	//   ....[0]....
.L_38:
        /*0108*/ 	.word	0x00000001
        /*010c*/ 	.byte	0xa0, 0x05, 0x00, 0x00, 0x01, 0x00, 0x00, 0x00, 0x50, 0x07, 0x00, 0x00, 0x01, 0x00, 0x00, 0x00
        /* <DEDUP_REMOVED lines=547> */
        /*234c*/ 	.byte	0x50, 0x8b, 0x01, 0x00, 0x01, 0x00, 0x00, 0x00, 0x70, 0x8b, 0x01, 0x00


	//----- nvinfo : EIATTR_MERCURY_ISA_VERSION
	.align		4
.L_39:
        /*2358*/ 	.byte	0x03, 0x5f
        /*235a*/ 	.short	0x0000


	//----- nvinfo : EIATTR_EXIT_INSTR_OFFSETS
	.align		4
        /*235c*/ 	.byte	0x04, 0x1c
        /*235e*/ 	.short	(.L_41 - .L_40)


	//   ....[0]....
.L_40:
        /*2360*/ 	.word	0x0005b790


	//   ....[1]....
        /*2364*/ 	.word	0x0005b7b0


	//----- nvinfo : EIATTR_REQNTID
	.align		4
.L_41:
        /*2368*/ 	.byte	0x04, 0x10
        /*236a*/ 	.short	(.L_43 - .L_42)
.L_42:
        /*236c*/ 	.word	0x00000080
        /*2370*/ 	.word	0x00000001
        /*2374*/ 	.word	0x00000001
.L_43:


//--------------------- .nv.callgraph             --------------------------
	.section	.nv.callgraph,"",@"SHT_CUDA_CALLGRAPH"
	.align	4
	.sectionentsize	8
	.align		4
        /*0000*/ 	.word	0x00000000
	.align		4
        /*0004*/ 	.word	0xffffffff
	.align		4
        /*0008*/ 	.word	0x00000000
	.align		4
        /*000c*/ 	.word	0xfffffffe
	.align		4
        /*0010*/ 	.word	0x00000000
	.align		4
        /*0014*/ 	.word	0xfffffffd
	.align		4
        /*0018*/ 	.word	0x00000000
	.align		4
        /*001c*/ 	.word	0xfffffffc


//--------------------- .nv.rel.action            --------------------------
	.section	.nv.rel.action,"",@"SHT_CUDA_RELOCINFO"
	.align	8
	.sectionentsize	8
        /*0000*/ 	.byte	0x73, 0x00, 0x00, 0x00, 0x00, 0x00, 0x00, 0x00, 0x00, 0x00, 0x00, 0x11, 0x25, 0x00, 0x05, 0x36


//--------------------- .nv.constant0.matmul_kernel --------------------------
	.section	.nv.constant0.matmul_kernel,"a",@progbits
	.sectionflags	@""
	.align	4
.nv.constant0.matmul_kernel:
	.zero		432


//--------------------- .text.matmul_kernel       --------------------------
	.section	.text.matmul_kernel,"ax",@progbits
	.sectioninfo	@"SHI_REGISTERS=255"
	.align	128
        .global         matmul_kernel
        .type           matmul_kernel,@function
        .size           matmul_kernel,(.L_x_4 - matmul_kernel)
        .other          matmul_kernel,@"STO_CUDA_ENTRY STV_DEFAULT"
matmul_kernel:
.text.matmul_kernel:
[----:B------:R-:W-:Y:S02]  /*0000*/  IMAD.MOV.U32 R1, RZ, RZ, c[0x0][0x28] ;  /* 0x00000a00ff017624 */ /* 0x000fe400078e00ff */
[----:B------:R-:W-:Y:S01]  /*0010*/  IMAD.MOV.U32 R0, RZ, RZ, c[0x0][0x17c] ;  /* 0x00005f00ff007624 */ /* 0x000fe200078e00ff */
[----:B------:R-:W1:Y:S01]  /*0020*/  S2R R5, SR_CTAID.X ;  /* 0x0000000000057919 */ /* 0x000e620000002500 */
[----:B------:R-:W-:Y:S02]  /*0030*/  IABS R12, c[0x0][0x17c] ;  /* 0x00005f00000c7a13 */ /* 0x000fe40000000000 */
[----:B------:R-:W-:Y:S01]  /*0040*/  IABS R19, c[0x0][0x178] ;  /* 0x00005e0000137a13 */ /* 0x000fe20000000000 */
[----:B------:R-:W2:Y:S01]  /*0050*/  S2R R13, SR_TID.X ;  /* 0x00000000000d7919 */ /* 0x000ea20000002100 */
[----:B------:R-:W-:Y:S02]  /*0060*/  IADD3 R0, R0, 0x1ff, RZ ;  /* 0x000001ff00007810 */ /* 0x000fe40007ffe0ff */
[----:B------:R-:W-:Y:S02]  /*0070*/  IADD3 R1, R1, -0x2268, RZ ;  /* 0xffffdd9801017810 */ /* 0x000fe40007ffe0ff */
[----:B------:R-:W-:-:S04]  /*0080*/  SHF.R.S32.HI R3, RZ, 0x1f, R0 ;  /* 0x0000001fff037819 */ /* 0x000fc80000011400 */
[----:B------:R-:W-:-:S04]  /*0090*/  LEA.HI R3, R3, R0, RZ, 0x9 ;  /* 0x0000000003037211 */ /* 0x000fc800078f48ff */
[----:B------:R-:W-:-:S05]  /*00a0*/  SHF.R.S32.HI R3, RZ, 0x9, R3 ;  /* 0x00000009ff037819 */ /* 0x000fca0000011403 */
[----:B------:R-:W-:Y:S01]  /*00b0*/  IMAD.SHL.U32 R4, R3, 0x4, RZ ;  /* 0x0000000403047824 */ /* 0x000fe200078e00ff */
[----:B-1----:R-:W-:-:S04]  /*00c0*/  IABS R8, R5 ;  /* 0x0000000500087213 */ /* 0x002fc80000000000 */
[-C--:B------:R-:W-:Y:S02]  /*00d0*/  IABS R7, R4.reuse ;  /* 0x0000000400077213 */ /* 0x080fe40000000000 */
[----:B------:R-:W-:Y:S02]  /*00e0*/  IABS R10, R4 ;  /* 0x00000004000a7213 */ /* 0x000fe40000000000 */
[----:B------:R-:W1:Y:S01]  /*00f0*/  I2F.RP R0, R7 ;  /* 0x0000000700007306 */ /* 0x000e620000209400 */
[----:B--2---:R-:W-:-:S04]  /*0100*/  SHF.R.U32.HI R247, RZ, 0x6, R13 ;  /* 0x00000006fff77819 */ /* 0x004fc8000001160d */
[----:B------:R-:W-:-:S03]  /*0110*/  SGXT.U32 R247, R247, 0x1 ;  /* 0x00000001f7f7781a */ /* 0x000fc60000000000 */
[----:B-1----:R-:W1:Y:S02]  /*0120*/  MUFU.RCP R0, R0 ;  /* 0x0000000000007308 */ /* 0x002e640000001000 */
[----:B-1----:R-:W-:Y:S01]  /*0130*/  IADD3 R2, R0, 0xffffffe, RZ ;  /* 0x0ffffffe00027810 */ /* 0x002fe20007ffe0ff */
[----:B------:R-:W-:-:S05]  /*0140*/  IMAD.MOV R0, RZ, RZ, -R10 ;  /* 0x000000ffff007224 */ /* 0x000fca00078e0a0a */
[----:B------:R1:W2:Y:S02]  /*0150*/  F2I.FTZ.U32.TRUNC.NTZ R3, R2 ;  /* 0x0000000200037305 */ /* 0x0002a4000021f000 */
[----:B-1----:R-:W-:Y:S02]  /*0160*/  IMAD.MOV.U32 R2, RZ, RZ, RZ ;  /* 0x000000ffff027224 */ /* 0x002fe400078e00ff */
[----:B--2---:R-:W-:-:S04]  /*0170*/  IMAD.MOV R6, RZ, RZ, -R3 ;  /* 0x000000ffff067224 */ /* 0x004fc800078e0a03 */
[----:B------:R-:W-:Y:S02]  /*0180*/  IMAD R9, R6, R7, RZ ;  /* 0x0000000706097224 */ /* 0x000fe400078e02ff */
[----:B------:R-:W-:Y:S02]  /*0190*/  IMAD.MOV.U32 R6, RZ, RZ, R8 ;  /* 0x000000ffff067224 */ /* 0x000fe400078e0008 */
[----:B------:R-:W-:-:S06]  /*01a0*/  IMAD.HI.U32 R3, R3, R9, R2 ;  /* 0x0000000903037227 */ /* 0x000fcc00078e0002 */
[----:B------:R-:W-:-:S04]  /*01b0*/  IMAD.HI.U32 R3, R3, R6, RZ ;  /* 0x0000000603037227 */ /* 0x000fc800078e00ff */
[----:B------:R-:W-:-:S05]  /*01c0*/  IMAD R0, R3, R0, R6 ;  /* 0x0000000003007224 */ /* 0x000fca00078e0206 */
[----:B------:R-:W-:-:S13]  /*01d0*/  ISETP.GT.U32.AND P1, PT, R7, R0, PT ;  /* 0x000000000700720c */ /* 0x000fda0003f24070 */
[----:B------:R-:W-:Y:S01]  /*01e0*/  @!P1 IMAD.IADD R0, R0, 0x1, -R7 ;  /* 0x0000000100009824 */ /* 0x000fe200078e0a07 */
[----:B------:R-:W-:Y:S02]  /*01f0*/  @!P1 IADD3 R3, R3, 0x1, RZ ;  /* 0x0000000103039810 */ /* 0x000fe40007ffe0ff */
[----:B------:R-:W-:Y:S02]  /*0200*/  ISETP.NE.AND P1, PT, R4, RZ, PT ;  /* 0x000000ff0400720c */ /* 0x000fe40003f25270 */
[----:B------:R-:W-:Y:S02]  /*0210*/  ISETP.GE.U32.AND P0, PT, R0, R7, PT ;  /* 0x000000070000720c */ /* 0x000fe40003f06070 */
[----:B------:R-:W-:-:S04]  /*0220*/  LOP3.LUT R0, R5, R4, RZ, 0x3c, !PT ;  /* 0x0000000405007212 */ /* 0x000fc800078e3cff */
[----:B------:R-:W-:Y:S01]  /*0230*/  ISETP.GE.AND P2, PT, R0, RZ, PT ;  /* 0x000000ff0000720c */ /* 0x000fe20003f46270 */
[----:B------:R-:W-:-:S05]  /*0240*/  IMAD.MOV.U32 R0, RZ, RZ, c[0x0][0x178] ;  /* 0x00005e00ff007624 */ /* 0x000fca00078e00ff */
[----:B------:R-:W-:Y:S02]  /*0250*/  IADD3 R0, R0, 0x7f, RZ ;  /* 0x0000007f00007810 */ /* 0x000fe40007ffe0ff */
[----:B------:R-:W-:-:S05]  /*0260*/  @P0 IADD3 R3, R3, 0x1, RZ ;  /* 0x0000000103030810 */ /* 0x000fca0007ffe0ff */
[----:B------:R-:W-:Y:S01]  /*0270*/  IMAD.MOV.U32 R2, RZ, RZ, R3 ;  /* 0x000000ffff027224 */ /* 0x000fe200078e0003 */
[----:B------:R-:W-:-:S03]  /*0280*/  SHF.R.S32.HI R3, RZ, 0x1f, R0 ;  /* 0x0000001fff037819 */ /* 0x000fc60000011400 */
[----:B------:R-:W-:Y:S01]  /*0290*/  @!P2 IMAD.MOV R2, RZ, RZ, -R2 ;  /* 0x000000ffff02a224 */ /* 0x000fe200078e0a02 */
[----:B------:R-:W-:Y:S02]  /*02a0*/  @!P1 LOP3.LUT R2, RZ, R4, RZ, 0x33, !PT ;  /* 0x00000004ff029212 */ /* 0x000fe400078e33ff */
[----:B------:R-:W-:-:S03]  /*02b0*/  LEA.HI R3, R3, R0, RZ, 0x7 ;  /* 0x0000000003037211 */ /* 0x000fc600078f38ff */
[----:B------:R-:W-:Y:S02]  /*02c0*/  IMAD.SHL.U32 R7, R2, 0x4, RZ ;  /* 0x0000000402077824 */ /* 0x000fe400078e00ff */
[----:B------:R-:W-:-:S03]  /*02d0*/  IMAD.MOV R2, RZ, RZ, -R2 ;  /* 0x000000ffff027224 */ /* 0x000fc600078e0a02 */
[----:B------:R-:W-:Y:S01]  /*02e0*/  LEA.HI.SX32 R3, R3, -R7, 0x19 ;  /* 0x8000000703037211 */ /* 0x000fe200078fcaff */
[----:B------:R-:W-:Y:S02]  /*02f0*/  IMAD R10, R4, R2, R5 ;  /* 0x00000002040a7224 */ /* 0x000fe400078e0205 */
[----:B------:R-:W-:Y:S01]  /*0300*/  IMAD.MOV.U32 R2, RZ, RZ, RZ ;  /* 0x000000ffff027224 */ /* 0x000fe200078e00ff */
[----:B------:R-:W-:Y:S02]  /*0310*/  IMNMX R9, R3, 0x4, PT ;  /* 0x0000000403097817 */ /* 0x000fe40003800200 */
[----:B------:R-:W-:Y:S02]  /*0320*/  IABS R4, R10 ;  /* 0x0000000a00047213 */ /* 0x000fe40000000000 */
[-C--:B------:R-:W-:Y:S02]  /*0330*/  IABS R8, R9.reuse ;  /* 0x0000000900087213 */ /* 0x080fe40000000000 */
[----:B------:R-:W-:-:S02]  /*0340*/  IABS R6, R9 ;  /* 0x0000000900067213 */ /* 0x000fc40000000000 */
[----:B------:R-:W1:Y:S08]  /*0350*/  I2F.RP R0, R8 ;  /* 0x0000000800007306 */ /* 0x000e700000209400 */
[----:B-1----:R-:W1:Y:S02]  /*0360*/  MUFU.RCP R0, R0 ;  /* 0x0000000000007308 */ /* 0x002e640000001000 */
[----:B-1----:R-:W-:-:S06]  /*0370*/  IADD3 R3, R0, 0xffffffe, RZ ;  /* 0x0ffffffe00037810 */ /* 0x002fcc0007ffe0ff */
[----:B------:R-:W1:Y:S02]  /*0380*/  F2I.FTZ.U32.TRUNC.NTZ R3, R3 ;  /* 0x0000000300037305 */ /* 0x000e64000021f000 */
[----:B-1----:R-:W-:-:S04]  /*0390*/  IMAD.MOV R11, RZ, RZ, -R3 ;  /* 0x000000ffff0b7224 */ /* 0x002fc800078e0a03 */
[----:B------:R-:W-:-:S04]  /*03a0*/  IMAD R5, R11, R8, RZ ;  /* 0x000000080b057224 */ /* 0x000fc800078e02ff */
[----:B------:R-:W-:-:S04]  /*03b0*/  IMAD.HI.U32 R0, R3, R5, R2 ;  /* 0x0000000503007227 */ /* 0x000fc800078e0002 */
[----:B------:R-:W-:Y:S02]  /*03c0*/  IMAD.MOV.U32 R3, RZ, RZ, R4 ;  /* 0x000000ffff037224 */ /* 0x000fe400078e0004 */
[----:B------:R-:W-:Y:S02]  /*03d0*/  IMAD.MOV R4, RZ, RZ, -R6 ;  /* 0x000000ffff047224 */ /* 0x000fe400078e0a06 */
[----:B------:R-:W-:-:S04]  /*03e0*/  IMAD.HI.U32 R0, R0, R3, RZ ;  /* 0x0000000300007227 */ /* 0x000fc800078e00ff */
[----:B------:R-:W-:Y:S02]  /*03f0*/  IMAD.MOV.U32 R2, RZ, RZ, R12 ;  /* 0x000000ffff027224 */ /* 0x000fe400078e000c */
[----:B------:R-:W-:Y:S02]  /*0400*/  IMAD R3, R0, R4, R3 ;  /* 0x0000000400037224 */ /* 0x000fe400078e0203 */
[----:B------:R-:W1:Y:S03]  /*0410*/  I2F.RP R6, R2 ;  /* 0x0000000200067306 */ /* 0x000e660000209400 */
[----:B------:R-:W-:-:S05]  /*0420*/  ISETP.GT.U32.AND P1, PT, R8, R3, PT ;  /* 0x000000030800720c */ /* 0x000fca0003f24070 */
[----:B------:R-:W2:Y:S08]  /*0430*/  I2F.RP R4, R19 ;  /* 0x0000001300047306 */ /* 0x000eb00000209400 */
[----:B------:R-:W-:Y:S01]  /*0440*/  @!P1 IMAD.IADD R3, R3, 0x1, -R8 ;  /* 0x0000000103039824 */ /* 0x000fe200078e0a08 */
[----:B-1----:R-:W1:Y:S01]  /*0450*/  MUFU.RCP R6, R6 ;  /* 0x0000000600067308 */ /* 0x002e620000001000 */
[----:B------:R-:W-:-:S02]  /*0460*/  @!P1 IADD3 R0, R0, 0x1, RZ ;  /* 0x0000000100009810 */ /* 0x000fc40007ffe0ff */
[----:B------:R-:W-:Y:S02]  /*0470*/  ISETP.NE.AND P1, PT, R9, RZ, PT ;  /* 0x000000ff0900720c */ /* 0x000fe40003f25270 */
[----:B------:R-:W-:Y:S02]  /*0480*/  ISETP.GE.U32.AND P0, PT, R3, R8, PT ;  /* 0x000000080300720c */ /* 0x000fe40003f06070 */
[----:B------:R-:W-:Y:S01]  /*0490*/  LOP3.LUT R3, R10, R9, RZ, 0x3c, !PT ;  /* 0x000000090a037212 */ /* 0x000fe200078e3cff */
[----:B--2---:R-:W2:Y:S03]  /*04a0*/  MUFU.RCP R4, R4 ;  /* 0x0000000400047308 */ /* 0x004ea60000001000 */
[----:B------:R-:W-:Y:S02]  /*04b0*/  ISETP.GE.AND P2, PT, R3, RZ, PT ;  /* 0x000000ff0300720c */ /* 0x000fe40003f46270 */
[----:B-1----:R-:W-:-:S05]  /*04c0*/  IADD3 R250, R6, 0xffffffe, RZ ;  /* 0x0ffffffe06fa7810 */ /* 0x002fca0007ffe0ff */
[----:B------:R-:W-:Y:S01]  /*04d0*/  @P0 IADD3 R0, R0, 0x1, RZ ;  /* 0x0000000100000810 */ /* 0x000fe20007ffe0ff */
[----:B------:R1:W3:Y:S01]  /*04e0*/  F2I.FTZ.U32.TRUNC.NTZ R251, R250 ;  /* 0x000000fa00fb7305 */ /* 0x0002e2000021f000 */
[----:B--2---:R-:W-:-:S03]  /*04f0*/  IADD3 R5, R4, 0xffffffe, RZ ;  /* 0x0ffffffe04057810 */ /* 0x004fc60007ffe0ff */
[----:B------:R-:W-:-:S04]  /*0500*/  IMAD.MOV.U32 R4, RZ, RZ, R0 ;  /* 0x000000ffff047224 */ /* 0x000fc800078e0000 */
[----:B------:R-:W-:Y:S01]  /*0510*/  @!P2 IMAD.MOV R4, RZ, RZ, -R4 ;  /* 0x000000ffff04a224 */ /* 0x000fe200078e0a04 */
[----:B------:R-:W2:Y:S01]  /*0520*/  F2I.FTZ.U32.TRUNC.NTZ R5, R5 ;  /* 0x0000000500057305 */ /* 0x000ea2000021f000 */
[----:B------:R-:W-:Y:S01]  /*0530*/  @!P1 LOP3.LUT R4, RZ, R9, RZ, 0x33, !PT ;  /* 0x00000009ff049212 */ /* 0x000fe200078e33ff */
[----:B-1----:R-:W-:-:S04]  /*0540*/  IMAD.MOV.U32 R250, RZ, RZ, RZ ;  /* 0x000000fffffa7224 */ /* 0x002fc800078e00ff */
[----:B------:R-:W-:Y:S02]  /*0550*/  IMAD.SHL.U32 R14, R4, 0x200, RZ ;  /* 0x00000200040e7824 */ /* 0x000fe400078e00ff */
[----:B---3--:R-:W-:Y:S02]  /*0560*/  IMAD.MOV R3, RZ, RZ, -R251 ;  /* 0x000000ffff037224 */ /* 0x008fe400078e0afb */
[----:B------:R-:W-:Y:S01]  /*0570*/  IMAD.MOV R0, RZ, RZ, -R4 ;  /* 0x000000ffff007224 */ /* 0x000fe200078e0a04 */
[----:B------:R-:W-:Y:S01]  /*0580*/  LOP3.LUT R247, R14, R247, RZ, 0xfc, !PT ;  /* 0x000000f70ef77212 */ /* 0x000fe200078efcff */
[----:B------:R-:W-:Y:S01]  /*0590*/  IMAD R3, R3, R2, RZ ;  /* 0x0000000203037224 */ /* 0x000fe200078e02ff */
[----:B------:R1:W-:Y:S01]  /*05a0*/  STL [R1+0x99c], R14 ;  /* 0x00099c0e01007387 */ /* 0x0003e20000100800 */
[----:B------:R-:W-:Y:S01]  /*05b0*/  IMAD.MOV.U32 R4, RZ, RZ, RZ ;  /* 0x000000ffff047224 */ /* 0x000fe200078e00ff */
[C---:B------:R-:W-:Y:S01]  /*05c0*/  LOP3.LUT R8, R247.reuse, 0x1fe, RZ, 0xfc, !PT ;  /* 0x000001fef7087812 */ /* 0x040fe200078efcff */
[----:B--2---:R-:W-:Y:S01]  /*05d0*/  IMAD.MOV R6, RZ, RZ, -R5 ;  /* 0x000000ffff067224 */ /* 0x004fe200078e0a05 */
[----:B------:R-:W-:Y:S01]  /*05e0*/  LOP3.LUT R12, R247, 0xa, RZ, 0xfc, !PT ;  /* 0x0000000af70c7812 */ /* 0x000fe200078efcff */
[----:B------:R-:W-:Y:S01]  /*05f0*/  IMAD.HI.U32 R250, R251, R3, R250 ;  /* 0x00000003fbfa7227 */ /* 0x000fe200078e00fa */
[----:B------:R-:W-:-:S02]  /*0600*/  IABS R17, R8 ;  /* 0x0000000800117213 */ /* 0x000fc40000000000 */
[----:B------:R-:W-:Y:S01]  /*0610*/  ISETP.GE.AND P2, PT, R8, RZ, PT ;  /* 0x000000ff0800720c */ /* 0x000fe20003f46270 */
[----:B------:R-:W-:Y:S01]  /*0620*/  IMAD R3, R6, R19, RZ ;  /* 0x0000001306037224 */ /* 0x000fe200078e02ff */
[----:B------:R-:W-:Y:S01]  /*0630*/  LOP3.LUT R6, R13, 0x7f, RZ, 0xc0, !PT ;  /* 0x0000007f0d067812 */ /* 0x000fe200078ec0ff */
[----:B------:R-:W-:Y:S01]  /*0640*/  IMAD R0, R9, R0, R10 ;  /* 0x0000000009007224 */ /* 0x000fe200078e020a */
[----:B------:R-:W-:Y:S01]  /*0650*/  LOP3.LUT R10, R247, 0x2, RZ, 0xfc, !PT ;  /* 0x00000002f70a7812 */ /* 0x000fe200078efcff */
[----:B------:R-:W-:Y:S01]  /*0660*/  IMAD.HI.U32 R4, R5, R3, R4 ;  /* 0x0000000305047227 */ /* 0x000fe200078e0004 */
[----:B------:R-:W-:Y:S02]  /*0670*/  IABS R15, R12 ;  /* 0x0000000c000f7213 */ /* 0x000fe40000000000 */
[----:B------:R-:W-:Y:S01]  /*0680*/  IABS R9, R10 ;  /* 0x0000000a00097213 */ /* 0x000fe20000000000 */
[----:B------:R-:W-:Y:S01]  /*0690*/  IMAD.HI.U32 R5, R250, R17, RZ ;  /* 0x00000011fa057227 */ /* 0x000fe200078e00ff */
[----:B------:R-:W-:-:S02]  /*06a0*/  ISETP.GE.AND P5, PT, R10, RZ, PT ;  /* 0x000000ff0a00720c */ /* 0x000fc40003fa6270 */
[----:B------:R-:W-:Y:S01]  /*06b0*/  LOP3.LUT R10, R247, 0x8, RZ, 0xfc, !PT ;  /* 0x00000008f70a7812 */ /* 0x000fe200078efcff */
[----:B------:R-:W-:Y:S01]  /*06c0*/  IMAD.IADD R0, R7, 0x1, R0 ;  /* 0x0000000107007824 */ /* 0x000fe200078e0200 */
[----:B------:R-:W-:Y:S01]  /*06d0*/  IABS R7, R247 ;  /* 0x000000f700077213 */ /* 0x000fe20000000000 */
[----:B------:R-:W-:Y:S01]  /*06e0*/  IMAD.MOV R8, RZ, RZ, -R5 ;  /* 0x000000ffff087224 */ /* 0x000fe200078e0a05 */
[----:B------:R-:W-:Y:S01]  /*06f0*/  IABS R13, R10 ;  /* 0x0000000a000d7213 */ /* 0x000fe20000000000 */
[----:B------:R-:W-:Y:S01]  /*0700*/  IMAD R0, R0, 0x80, R6 ;  /* 0x0000008000007824 */ /* 0x000fe200078e0206 */
[C---:B-1----:R-:W-:Y:S01]  /*0710*/  LOP3.LUT R14, R247.reuse, 0xe, RZ, 0xfc, !PT ;  /* 0x0000000ef70e7812 */ /* 0x042fe200078efcff */
[----:B------:R-:W-:Y:S01]  /*0720*/  IMAD R17, R2, R8, R17 ;  /* 0x0000000802117224 */ /* 0x000fe200078e0211 */
[----:B------:R-:W-:Y:S01]  /*0730*/  LOP3.LUT R18, R247, 0x12, RZ, 0xfc, !PT ;  /* 0x00000012f7127812 */ /* 0x000fe200078efcff */
[----:B------:R-:W-:Y:S01]  /*0740*/  IMAD.HI.U32 R3, R250, R9, RZ ;  /* 0x00000009fa037227 */ /* 0x000fe200078e00ff */
[----:B------:R1:W-:Y:S01]  /*0750*/  STL [R1+0x13e4], R0 ;  /* 0x0013e40001007387 */ /* 0x0003e20000100800 */
[----:B------:R-:W-:-:S02]  /*0760*/  IABS R6, R0 ;  /* 0x0000000000067213 */ /* 0x000fc40000000000 */
[----:B------:R-:W-:Y:S01]  /*0770*/  ISETP.GT.U32.AND P6, PT, R2, R17, PT ;  /* 0x000000110200720c */ /* 0x000fe20003fc4070 */
[----:B------:R-:W-:Y:S01]  /*0780*/  IMAD.MOV R3, RZ, RZ, -R3 ;  /* 0x000000ffff037224 */ /* 0x000fe200078e0a03 */
[----:B------:R-:W-:Y:S01]  /*0790*/  IABS R21, R14 ;  /* 0x0000000e00157213 */ /* 0x000fe20000000000 */
[----:B------:R-:W-:Y:S01]  /*07a0*/  IMAD.HI.U32 R4, R4, R6, RZ ;  /* 0x0000000604047227 */ /* 0x000fe200078e00ff */
[----:B------:R-:W-:Y:S02]  /*07b0*/  IABS R25, R18 ;  /* 0x0000001200197213 */ /* 0x000fe40000000000 */
[C---:B------:R-:W-:Y:S01]  /*07c0*/  LOP3.LUT R16, R247.reuse, 0x10, RZ, 0xfc, !PT ;  /* 0x00000010f7107812 */ /* 0x040fe200078efcff */
[----:B-1----:R-:W-:Y:S01]  /*07d0*/  IMAD.HI.U32 R0, R250, R7, RZ ;  /* 0x00000007fa007227 */ /* 0x002fe200078e00ff */
[C---:B------:R-:W-:Y:S02]  /*07e0*/  LOP3.LUT R24, R247.reuse, 0x2a, RZ, 0xfc, !PT ;  /* 0x0000002af7187812 */ /* 0x040fe400078efcff */
[----:B------:R-:W-:Y:S01]  /*07f0*/  IABS R23, R16 ;  /* 0x0000001000177213 */ /* 0x000fe20000000000 */
[----:B------:R-:W-:Y:S01]  /*0800*/  IMAD.MOV R0, RZ, RZ, -R0 ;  /* 0x000000ffff007224 */ /* 0x000fe200078e0a00 */
[----:B------:R-:W-:Y:S01]  /*0810*/  LOP3.LUT R26, R247, 0x2e, RZ, 0xfc, !PT ;  /* 0x0000002ef71a7812 */ /* 0x000fe200078efcff */
[----:B------:R-:W-:Y:S01]  /*0820*/  @!P6 IMAD.IADD R17, R17, 0x1, -R2 ;  /* 0x000000011111e824 */ /* 0x000fe200078e0a02 */
[C---:B------:R-:W-:Y:S01]  /*0830*/  LOP3.LUT R28, R247.reuse, 0x32, RZ, 0xfc, !PT ;  /* 0x00000032f71c7812 */ /* 0x040fe200078efcff */
[C---:B------:R-:W-:Y:S01]  /*0840*/  IMAD R5, R2.reuse, R0, R7 ;  /* 0x0000000002057224 */ /* 0x040fe200078e0207 */
[----:B------:R-:W-:Y:S01]  /*0850*/  LOP3.LUT R30, R247, 0x34, RZ, 0xfc, !PT ;  /* 0x00000034f71e7812 */ /* 0x000fe200078efcff */
[----:B------:R-:W-:Y:S01]  /*0860*/  IMAD.MOV R4, RZ, RZ, -R4 ;  /* 0x000000ffff047224 */ /* 0x000fe200078e0a04 */
[C---:B------:R-:W-:Y:S01]  /*0870*/  ISETP.GT.U32.AND P6, PT, R2.reuse, R17, PT ;  /* 0x000000110200720c */ /* 0x040fe20003fc4070 */
[C---:B------:R-:W-:Y:S01]  /*0880*/  IMAD R7, R2.reuse, R3, R9 ;  /* 0x0000000302077224 */ /* 0x040fe200078e0209 */
[----:B------:R-:W-:Y:S01]  /*0890*/  ISETP.GT.U32.AND P4, PT, R2, R5, PT ;  /* 0x000000050200720c */ /* 0x000fe20003f84070 */
[----:B------:R-:W-:Y:S01]  /*08a0*/  IMAD R0, R19, R4, R6 ;  /* 0x0000000413007224 */ /* 0x000fe200078e0206 */
[C---:B------:R-:W-:Y:S01]  /*08b0*/  LOP3.LUT R3, R247.reuse, 0x4, RZ, 0xfc, !PT ;  /* 0x00000004f7037812 */ /* 0x040fe200078efcff */
[----:B------:R-:W-:Y:S01]  /*08c0*/  IMAD.HI.U32 R6, R250, R15, RZ ;  /* 0x0000000ffa067227 */ /* 0x000fe200078e00ff */
[----:B------:R-:W-:-:S02]  /*08d0*/  LOP3.LUT R4, R247, 0x6, RZ, 0xfc, !PT ;  /* 0x00000006f7047812 */ /* 0x000fc400078efcff */
[----:B------:R-:W-:Y:S01]  /*08e0*/  IABS R9, R3 ;  /* 0x0000000300097213 */ /* 0x000fe20000000000 */
[----:B------:R-:W-:Y:S01]  /*08f0*/  IMAD.MOV R6, RZ, RZ, -R6 ;  /* 0x000000ffff067224 */ /* 0x000fe200078e0a06 */
[----:B------:R-:W-:Y:S02]  /*0900*/  ISETP.GT.U32.AND P1, PT, R19, R0, PT ;  /* 0x000000001300720c */ /* 0x000fe40003f24070 */
[----:B------:R-:W-:Y:S01]  /*0910*/  IABS R11, R4 ;  /* 0x00000004000b7213 */ /* 0x000fe20000000000 */
[--C-:B------:R-:W-:Y:S01]  /*0920*/  @!P6 IMAD.IADD R17, R17, 0x1, -R2.reuse ;  /* 0x000000011111e824 */ /* 0x100fe200078e0a02 */
[----:B------:R-:W-:Y:S01]  /*0930*/  ISETP.GE.AND P3, PT, R3, RZ, PT ;  /* 0x000000ff0300720c */ /* 0x000fe20003f66270 */
[----:B------:R-:W-:Y:S01]  /*0940*/  @!P4 IMAD.IADD R5, R5, 0x1, -R2 ;  /* 0x000000010505c824 */ /* 0x000fe200078e0a02 */
[----:B------:R-:W-:Y:S01]  /*0950*/  ISETP.GE.AND P0, PT, R4, RZ, PT ;  /* 0x000000ff0400720c */ /* 0x000fe20003f06270 */
[----:B------:R-:W-:Y:S01]  /*0960*/  IMAD.HI.U32 R3, R250, R9, RZ ;  /* 0x00000009fa037227 */ /* 0x000fe200078e00ff */
[----:B------:R-:W-:-:S02]  /*0970*/  ISETP.GT.U32.AND P6, PT, R2, R7, PT ;  /* 0x000000070200720c */ /* 0x000fc40003fc4070 */
[----:B------:R-:W-:Y:S01]  /*0980*/  ISETP.GT.U32.AND P4, PT, R2, R5, PT ;  /* 0x000000050200720c */ /* 0x000fe20003f84070 */
[----:B------:R-:W-:Y:S01]  /*0990*/  IMAD.HI.U32 R4, R250, R11, RZ ;  /* 0x0000000bfa047227 */ /* 0x000fe200078e00ff */
[----:B------:R-:W-:Y:S02]  /*09a0*/  IABS R27, R30 ;  /* 0x0000001e001b7213 */ /* 0x000fe40000000000 */
[C---:B------:R-:W-:Y:S01]  /*09b0*/  LOP3.LUT R31, R247.reuse, 0x38, RZ, 0xfc, !PT ;  /* 0x00000038f71f7812 */ /* 0x040fe200078efcff */
[----:B------:R-:W-:Y:S01]  /*09c0*/  IMAD.MOV R8, RZ, RZ, -R3 ;  /* 0x000000ffff087224 */ /* 0x000fe200078e0a03 */
[C---:B------:R-:W-:Y:S01]  /*09d0*/  LOP3.LUT R33, R247.reuse, 0x40, RZ, 0xfc, !PT ;  /* 0x00000040f7217812 */ /* 0x040fe200078efcff */
[----:B------:R-:W-:Y:S01]  /*09e0*/  IMAD.MOV R4, RZ, RZ, -R4 ;  /* 0x000000ffff047224 */ /* 0x000fe200078e0a04 */
[C---:B------:R-:W-:Y:S01]  /*09f0*/  LOP3.LUT R32, R247.reuse, 0x3e, RZ, 0xfc, !PT ;  /* 0x0000003ef7207812 */ /* 0x040fe200078efcff */
[----:B------:R-:W-:Y:S01]  /*0a00*/  @!P1 IMAD.IADD R0, R0, 0x1, -R19 ;  /* 0x0000000100009824 */ /* 0x000fe200078e0a13 */
[C---:B------:R-:W-:Y:S01]  /*0a10*/  LOP3.LUT R40, R247.reuse, 0x4e, RZ, 0xfc, !PT ;  /* 0x0000004ef7287812 */ /* 0x040fe200078efcff */
[C---:B------:R-:W-:Y:S01]  /*0a20*/  IMAD R9, R2.reuse, R8, R9 ;  /* 0x0000000802097224 */ /* 0x040fe200078e0209 */
[----:B------:R-:W-:Y:S01]  /*0a30*/  LOP3.LUT R8, R247, 0xc, RZ, 0xfc, !PT ;  /* 0x0000000cf7087812 */ /* 0x000fe200078efcff */
[C---:B------:R-:W-:Y:S01]  /*0a40*/  IMAD R11, R2.reuse, R4, R11 ;  /* 0x00000004020b7224 */ /* 0x040fe200078e020b */
[----:B------:R-:W-:Y:S01]  /*0a50*/  ISETP.GT.U32.AND P1, PT, R19, R0, PT ;  /* 0x000000001300720c */ /* 0x000fe20003f24070 */
[--C-:B------:R-:W-:Y:S01]  /*0a60*/  @!P4 IMAD.IADD R5, R5, 0x1, -R2.reuse ;  /* 0x000000010505c824 */ /* 0x100fe200078e0a02 */
[C---:B------:R-:W-:Y:S01]  /*0a70*/  ISETP.GT.U32.AND P4, PT, R2.reuse, R9, PT ;  /* 0x000000090200720c */ /* 0x040fe20003f84070 */
[----:B------:R-:W-:Y:S01]  /*0a80*/  @!P6 IMAD.IADD R7, R7, 0x1, -R2 ;  /* 0x000000010707e824 */ /* 0x000fe200078e0a02 */
[----:B------:R-:W-:Y:S01]  /*0a90*/  ISETP.GT.U32.AND P6, PT, R2, R11, PT ;  /* 0x0000000b0200720c */ /* 0x000fe20003fc4070 */
[----:B------:R-:W-:Y:S01]  /*0aa0*/  IMAD.HI.U32 R3, R250, R13, RZ ;  /* 0x0000000dfa037227 */ /* 0x000fe200078e00ff */
[----:B------:R-:W-:-:S02]  /*0ab0*/  LOP3.LUT R36, R247, 0x4a, RZ, 0xfc, !PT ;  /* 0x0000004af7247812 */ /* 0x000fc400078efcff */
[----:B------:R-:W-:Y:S01]  /*0ac0*/  IABS R41, R40 ;  /* 0x0000002800297213 */ /* 0x000fe20000000000 */
[----:B------:R-:W-:Y:S01]  /*0ad0*/  IMAD.MOV R3, RZ, RZ, -R3 ;  /* 0x000000ffff037224 */ /* 0x000fe200078e0a03 */
[C---:B------:R-:W-:Y:S01]  /*0ae0*/  LOP3.LUT R38, R247.reuse, 0x4c, RZ, 0xfc, !PT ;  /* 0x0000004cf7267812 */ /* 0x040fe200078efcff */
[C---:B------:R-:W-:Y:S01]  /*0af0*/  IMAD R15, R2.reuse, R6, R15 ;  /* 0x00000006020f7224 */ /* 0x040fe200078e020f */
[C---:B------:R-:W-:Y:S01]  /*0b00*/  LOP3.LUT R42, R247.reuse, 0x50, RZ, 0xfc, !PT ;  /* 0x00000050f72a7812 */ /* 0x040fe200078efcff */
[----:B------:R-:W-:Y:S01]  /*0b10*/  IMAD R13, R2, R3, R13 ;  /* 0x00000003020d7224 */ /* 0x000fe200078e020d */
[----:B------:R-:W-:Y:S01]  /*0b20*/  IABS R39, R38 ;  /* 0x0000002600277213 */ /* 0x000fe20000000000 */
[----:B------:R-:W-:Y:S01]  /*0b30*/  @!P1 IMAD.IADD R0, R0, 0x1, -R19 ;  /* 0x0000000100009824 */ /* 0x000fe200078e0a13 */
[----:B------:R-:W-:Y:S01]  /*0b40*/  ISETP.GE.AND P1, PT, R247, RZ, PT ;  /* 0x000000fff700720c */ /* 0x000fe20003f26270 */
[--C-:B------:R-:W-:Y:S01]  /*0b50*/  @!P4 IMAD.IADD R9, R9, 0x1, -R2.reuse ;  /* 0x000000010909c824 */ /* 0x100fe200078e0a02 */
[----:B------:R-:W-:Y:S01]  /*0b60*/  IABS R19, R8 ;  /* 0x0000000800137213 */ /* 0x000fe20000000000 */
[----:B------:R-:W-:Y:S01]  /*0b70*/  IMAD.MOV.U32 R3, RZ, RZ, R17 ;  /* 0x000000ffff037224 */ /* 0x000fe200078e0011 */
[C---:B------:R-:W-:Y:S01]  /*0b80*/  ISETP.GT.U32.AND P4, PT, R2.reuse, R7, PT ;  /* 0x000000070200720c */ /* 0x040fe20003f84070 */
[----:B------:R-:W-:Y:S01]  /*0b90*/  @!P6 IMAD.IADD R11, R11, 0x1, -R2 ;  /* 0x000000010b0be824 */ /* 0x000fe200078e0a02 */
[----:B------:R-:W-:Y:S01]  /*0ba0*/  STL [R1+0x15b8], R0 ;  /* 0x0015b80001007387 */ /* 0x000fe20000100800 */
[----:B------:R-:W-:Y:S01]  /*0bb0*/  @!P2 IMAD.MOV R3, RZ, RZ, -R3 ;  /* 0x000000ffff03a224 */ /* 0x000fe200078e0a03 */
[----:B------:R-:W-:Y:S01]  /*0bc0*/  ISETP.GT.U32.AND P2, PT, R2, R9, PT ;  /* 0x000000090200720c */ /* 0x000fe20003f44070 */
[----:B------:R-:W-:Y:S01]  /*0bd0*/  IMAD.HI.U32 R4, R250, R19, RZ ;  /* 0x00000013fa047227 */ /* 0x000fe200078e00ff */
[----:B------:R-:W-:-:S02]  /*0be0*/  ISETP.GT.U32.AND P6, PT, R2, R11, PT ;  /* 0x0000000b0200720c */ /* 0x000fc40003fc4070 */
[----:B------:R1:W-:Y:S01]  /*0bf0*/  STL [R1+0x15dc], R3 ;  /* 0x0015dc0301007387 */ /* 0x0003e20000100800 */
[----:B------:R-:W-:Y:S01]  /*0c00*/  IMAD.HI.U32 R6, R250, R21, RZ ;  /* 0x00000015fa067227 */ /* 0x000fe200078e00ff */
[C---:B------:R-:W-:Y:S02]  /*0c10*/  LOP3.LUT R43, R247.reuse, 0x52, RZ, 0xfc, !PT ;  /* 0x00000052f72b7812 */ /* 0x040fe400078efcff */
[C---:B------:R-:W-:Y:S01]  /*0c20*/  LOP3.LUT R44, R247.reuse, 0x54, RZ, 0xfc, !PT ;  /* 0x00000054f72c7812 */ /* 0x040fe200078efcff */
[----:B------:R-:W-:Y:S01]  /*0c30*/  IMAD.MOV R4, RZ, RZ, -R4 ;  /* 0x000000ffff047224 */ /* 0x000fe200078e0a04 */
[C---:B------:R-:W-:Y:S01]  /*0c40*/  LOP3.LUT R46, R247.reuse, 0x5c, RZ, 0xfc, !PT ;  /* 0x0000005cf72e7812 */ /* 0x040fe200078efcff */
[----:B------:R-:W-:Y:S01]  /*0c50*/  IMAD.MOV R252, RZ, RZ, -R6 ;  /* 0x000000fffffc7224 */ /* 0x000fe200078e0a06 */
[----:B------:R-:W-:Y:S01]  /*0c60*/  LOP3.LUT R48, R247, 0x5e, RZ, 0xfc, !PT ;  /* 0x0000005ef7307812 */ /* 0x000fe200078efcff */
[--C-:B------:R-:W-:Y:S01]  /*0c70*/  @!P4 IMAD.IADD R7, R7, 0x1, -R2.reuse ;  /* 0x000000010707c824 */ /* 0x100fe200078e0a02 */
[C---:B------:R-:W-:Y:S01]  /*0c80*/  ISETP.GT.U32.AND P4, PT, R2.reuse, R15, PT ;  /* 0x0000000f0200720c */ /* 0x040fe20003f84070 */
[----:B-1----:R-:W-:Y:S01]  /*0c90*/  IMAD.MOV.U32 R3, RZ, RZ, R5 ;  /* 0x000000ffff037224 */ /* 0x002fe200078e0005 */
[----:B------:R-:W-:Y:S01]  /*0ca0*/  IABS R47, R46 ;  /* 0x0000002e002f7213 */ /* 0x000fe20000000000 */
[C---:B------:R-:W-:Y:S01]  /*0cb0*/  IMAD R5, R2.reuse, R4, R19 ;  /* 0x0000000402057224 */ /* 0x040fe200078e0213 */
[----:B------:R-:W-:Y:S01]  /*0cc0*/  LOP3.LUT R50, R247, 0x60, RZ, 0xfc, !PT ;  /* 0x00000060f7327812 */ /* 0x000fe200078efcff */
[----:B------:R-:W-:Y:S01]  /*0cd0*/  @!P1 IMAD.MOV R3, RZ, RZ, -R3 ;  /* 0x000000ffff039224 */ /* 0x000fe200078e0a03 */
[C---:B------:R-:W-:Y:S01]  /*0ce0*/  ISETP.GT.U32.AND P1, PT, R2.reuse, R13, PT ;  /* 0x0000000d0200720c */ /* 0x040fe20003f24070 */
[C---:B------:R-:W-:Y:S01]  /*0cf0*/  IMAD R252, R2.reuse, R252, R21 ;  /* 0x000000fc02fc7224 */ /* 0x040fe200078e0215 */
[----:B------:R-:W-:Y:S01]  /*0d00*/  IABS R21, R24 ;  /* 0x0000001800157213 */ /* 0x000fe20000000000 */
[--C-:B------:R-:W-:Y:S01]  /*0d10*/  @!P2 IMAD.IADD R9, R9, 0x1, -R2.reuse ;  /* 0x000000010909a824 */ /* 0x100fe200078e0a02 */
[C---:B------:R-:W-:Y:S01]  /*0d20*/  ISETP.GT.U32.AND P2, PT, R2.reuse, R5, PT ;  /* 0x000000050200720c */ /* 0x040fe20003f44070 */
[--C-:B------:R-:W-:Y:S01]  /*0d30*/  @!P6 IMAD.IADD R11, R11, 0x1, -R2.reuse ;  /* 0x000000010b0be824 */ /* 0x100fe200078e0a02 */
[----:B------:R-:W-:Y:S01]  /*0d40*/  ISETP.GT.U32.AND P6, PT, R2, R252, PT ;  /* 0x000000fc0200720c */ /* 0x000fe20003fc4070 */
[--C-:B------:R-:W-:Y:S01]  /*0d50*/  @!P4 IMAD.IADD R15, R15, 0x1, -R2.reuse ;  /* 0x000000010f0fc824 */ /* 0x100fe200078e0a02 */
[----:B------:R-:W-:Y:S01]  /*0d60*/  ISETP.GE.AND P4, PT, R12, RZ, PT ;  /* 0x000000ff0c00720c */ /* 0x000fe20003f86270 */
[----:B------:R-:W-:Y:S01]  /*0d70*/  IMAD.MOV.U32 R22, RZ, RZ, R7 ;  /* 0x000000ffff167224 */ /* 0x000fe200078e0007 */
[----:B------:R1:W-:Y:S01]  /*0d80*/  STL [R1+0x15e0], R3 ;  /* 0x0015e00301007387 */ /* 0x0003e20000100800 */
[----:B------:R-:W-:Y:S01]  /*0d90*/  IMAD.MOV.U32 R20, RZ, RZ, R9 ;  /* 0x000000ffff147224 */ /* 0x000fe200078e0009 */
[----:B------:R-:W-:Y:S01]  /*0da0*/  LOP3.LUT R12, R247, 0x16, RZ, 0xfc, !PT ;  /* 0x00000016f70c7812 */ /* 0x000fe200078efcff */
[----:B------:R-:W-:Y:S01]  /*0db0*/  @!P1 IMAD.IADD R13, R13, 0x1, -R2 ;  /* 0x000000010d0d9824 */ /* 0x000fe200078e0a02 */
[----:B------:R-:W-:Y:S01]  /*0dc0*/  ISETP.GE.AND P1, PT, R10, RZ, PT ;  /* 0x000000ff0a00720c */ /* 0x000fe20003f26270 */
[----:B------:R-:W-:Y:S01]  /*0dd0*/  @!P5 IMAD.MOV R22, RZ, RZ, -R22 ;  /* 0x000000ffff16d224 */ /* 0x000fe200078e0a16 */
[----:B------:R-:W-:Y:S01]  /*0de0*/  LOP3.LUT R10, R247, 0x14, RZ, 0xfc, !PT ;  /* 0x00000014f70a7812 */ /* 0x000fe200078efcff */
[--C-:B------:R-:W-:Y:S01]  /*0df0*/  @!P2 IMAD.IADD R5, R5, 0x1, -R2.reuse ;  /* 0x000000010505a824 */ /* 0x100fe200078e0a02 */
[----:B------:R-:W-:Y:S01]  /*0e00*/  ISETP.GT.U32.AND P2, PT, R2, R13, PT ;  /* 0x0000000d0200720c */ /* 0x000fe20003f44070 */
[----:B------:R-:W-:Y:S01]  /*0e10*/  @!P6 IMAD.IADD R252, R252, 0x1, -R2 ;  /* 0x00000001fcfce824 */ /* 0x000fe200078e0a02 */
[C---:B------:R-:W-:Y:S01]  /*0e20*/  ISETP.GT.U32.AND P6, PT, R2.reuse, R15, PT ;  /* 0x0000000f0200720c */ /* 0x040fe20003fc4070 */
[----:B------:R-:W-:Y:S01]  /*0e30*/  IMAD.MOV.U32 R0, RZ, RZ, R11 ;  /* 0x000000ffff007224 */ /* 0x000fe200078e000b */
[----:B------:R-:W-:Y:S01]  /*0e40*/  ISETP.GT.U32.AND P5, PT, R2, R5, PT ;  /* 0x000000050200720c */ /* 0x000fe20003fa4070 */
[----:B------:R-:W-:Y:S01]  /*0e50*/  IMAD.HI.U32 R6, R250, R25, RZ ;  /* 0x00000019fa067227 */ /* 0x000fe200078e00ff */
[----:B------:R-:W-:Y:S01]  /*0e60*/  STL [R1+0x14], R22 ;  /* 0x0000141601007387 */ /* 0x000fe20000100800 */
[----:B------:R-:W-:-:S02]  /*0e70*/  IABS R9, R10 ;  /* 0x0000000a00097213 */ /* 0x000fc40000000000 */
[----:B------:R-:W-:Y:S01]  /*0e80*/  @!P3 IMAD.MOV R20, RZ, RZ, -R20 ;  /* 0x000000ffff14b224 */ /* 0x000fe200078e0a14 */
[----:B------:R-:W-:Y:S01]  /*0e90*/  ISETP.GT.U32.AND P3, PT, R2, R252, PT ;  /* 0x000000fc0200720c */ /* 0x000fe20003f64070 */
[----:B------:R-:W-:Y:S01]  /*0ea0*/  @!P0 IMAD.MOV R0, RZ, RZ, -R0 ;  /* 0x000000ffff008224 */ /* 0x000fe200078e0a00 */
[----:B------:R-:W-:Y:S01]  /*0eb0*/  IABS R11, R12 ;  /* 0x0000000c000b7213 */ /* 0x000fe20000000000 */
[--C-:B------:R-:W-:Y:S01]  /*0ec0*/  @!P2 IMAD.IADD R13, R13, 0x1, -R2.reuse ;  /* 0x000000010d0da824 */ /* 0x100fe200078e0a02 */
[----:B------:R2:W-:Y:S01]  /*0ed0*/  STL [R1+0x10], R20 ;  /* 0x0000101401007387 */ /* 0x0005e20000100800 */
[----:B------:R-:W-:Y:S01]  /*0ee0*/  @!P6 IMAD.IADD R15, R15, 0x1, -R2 ;  /* 0x000000010f0fe824 */ /* 0x000fe200078e0a02 */
[----:B------:R-:W-:Y:S01]  /*0ef0*/  ISETP.GE.AND P2, PT, R8, RZ, PT ;  /* 0x000000ff0800720c */ /* 0x000fe20003f46270 */
[----:B------:R-:W-:Y:S01]  /*0f00*/  IMAD.MOV R6, RZ, RZ, -R6 ;  /* 0x000000ffff067224 */ /* 0x000fe200078e0a06 */
[----:B------:R3:W-:Y:S01]  /*0f10*/  STL [R1+0xc], R0 ;  /* 0x00000c0001007387 */ /* 0x0007e20000100800 */
[----:B-1----:R-:W-:Y:S01]  /*0f20*/  IMAD.MOV.U32 R3, RZ, RZ, R13 ;  /* 0x000000ffff037224 */ /* 0x002fe200078e000d */
[C---:B------:R-:W-:Y:S01]  /*0f30*/  LOP3.LUT R8, R247.reuse, 0x1a, RZ, 0xfc, !PT ;  /* 0x0000001af7087812 */ /* 0x040fe200078efcff */
[----:B------:R-:W-:Y:S01]  /*0f40*/  IMAD R17, R2, R6, R25 ;  /* 0x0000000602117224 */ /* 0x000fe200078e0219 */
[----:B------:R-:W-:Y:S01]  /*0f50*/  LOP3.LUT R25, R247, 0x2c, RZ, 0xfc, !PT ;  /* 0x0000002cf7197812 */ /* 0x000fe200078efcff */
[----:B------:R-:W-:Y:S01]  /*0f60*/  IMAD.HI.U32 R4, R250, R23, RZ ;  /* 0x00000017fa047227 */ /* 0x000fe200078e00ff */
[----:B------:R-:W-:-:S02]  /*0f70*/  IABS R13, R8 ;  /* 0x00000008000d7213 */ /* 0x000fc40000000000 */
[----:B------:R-:W-:Y:S01]  /*0f80*/  ISETP.GT.U32.AND P6, PT, R2, R17, PT ;  /* 0x000000110200720c */ /* 0x000fe20003fc4070 */
[----:B------:R-:W-:Y:S01]  /*0f90*/  IMAD.HI.U32 R6, R250, R9, RZ ;  /* 0x00000009fa067227 */ /* 0x000fe200078e00ff */
[C---:B--2---:R-:W-:Y:S02]  /*0fa0*/  LOP3.LUT R20, R247.reuse, 0x26, RZ, 0xfc, !PT ;  /* 0x00000026f7147812 */ /* 0x044fe400078efcff */
[C---:B------:R-:W-:Y:S01]  /*0fb0*/  LOP3.LUT R22, R247.reuse, 0x28, RZ, 0xfc, !PT ;  /* 0x00000028f7167812 */ /* 0x040fe200078efcff */
[----:B---3--:R-:W-:Y:S01]  /*0fc0*/  IMAD.MOV.U32 R0, RZ, RZ, R15 ;  /* 0x000000ffff007224 */ /* 0x008fe200078e000f */
[----:B------:R-:W-:Y:S01]  /*0fd0*/  IABS R49, R50 ;  /* 0x0000003200317213 */ /* 0x000fe20000000000 */
[----:B------:R-:W-:Y:S01]  /*0fe0*/  @!P1 IMAD.MOV R3, RZ, RZ, -R3 ;  /* 0x000000ffff039224 */ /* 0x000fe200078e0a03 */
[----:B------:R-:W-:Y:S01]  /*0ff0*/  LOP3.LUT R52, R247, 0x62, RZ, 0xfc, !PT ;  /* 0x00000062f7347812 */ /* 0x000fe200078efcff */
[----:B------:R-:W-:Y:S01]  /*1000*/  @!P5 IMAD.IADD R5, R5, 0x1, -R2 ;  /* 0x000000010505d824 */ /* 0x000fe200078e0a02 */
[----:B------:R-:W-:Y:S01]  /*1010*/  ISETP.GE.AND P5, PT, R14, RZ, PT ;  /* 0x000000ff0e00720c */ /* 0x000fe20003fa6270 */
[----:B------:R-:W-:Y:S01]  /*1020*/  @!P4 IMAD.MOV R0, RZ, RZ, -R0 ;  /* 0x000000ffff00c224 */ /* 0x000fe200078e0a00 */
[----:B------:R-:W-:Y:S01]  /*1030*/  STL [R1+0x8], R3 ;  /* 0x0000080301007387 */ /* 0x000fe20000100800 */
[----:B------:R-:W-:Y:S01]  /*1040*/  IMAD.MOV R4, RZ, RZ, -R4 ;  /* 0x000000ffff047224 */ /* 0x000fe200078e0a04 */
[----:B------:R-:W-:Y:S01]  /*1050*/  IABS R51, R52 ;  /* 0x0000003400337213 */ /* 0x000fe20000000000 */
[----:B------:R-:W-:Y:S01]  /*1060*/  IMAD.HI.U32 R7, R250, R11, RZ ;  /* 0x0000000bfa077227 */ /* 0x000fe200078e00ff */
[----:B------:R1:W-:Y:S01]  /*1070*/  STL [R1+0x4], R0 ;  /* 0x0000040001007387 */ /* 0x0003e20000100800 */
[----:B------:R-:W-:-:S02]  /*1080*/  LOP3.LUT R54, R247, 0x64, RZ, 0xfc, !PT ;  /* 0x00000064f7367812 */ /* 0x000fc400078efcff */
[----:B------:R-:W-:Y:S01]  /*1090*/  IMAD.MOV R6, RZ, RZ, -R6 ;  /* 0x000000ffff067224 */ /* 0x000fe200078e0a06 */
[C---:B------:R-:W-:Y:S01]  /*10a0*/  LOP3.LUT R56, R247.reuse, 0x66, RZ, 0xfc, !PT ;  /* 0x00000066f7387812 */ /* 0x040fe200078efcff */
[C---:B------:R-:W-:Y:S01]  /*10b0*/  IMAD R4, R2.reuse, R4, R23 ;  /* 0x0000000402047224 */ /* 0x040fe200078e0217 */
[----:B------:R-:W-:Y:S01]  /*10c0*/  IABS R23, R25 ;  /* 0x0000001900177213 */ /* 0x000fe20000000000 */
[----:B------:R-:W-:Y:S01]  /*10d0*/  IMAD.MOV R7, RZ, RZ, -R7 ;  /* 0x000000ffff077224 */ /* 0x000fe200078e0a07 */
[----:B------:R-:W-:Y:S01]  /*10e0*/  IABS R53, R54 ;  /* 0x0000003600357213 */ /* 0x000fe20000000000 */
[C---:B------:R-:W-:Y:S01]  /*10f0*/  IMAD R6, R2.reuse, R6, R9 ;  /* 0x0000000602067224 */ /* 0x040fe200078e0209 */
[----:B------:R-:W-:Y:S01]  /*1100*/  ISETP.GT.U32.AND P0, PT, R2, R4, PT ;  /* 0x000000040200720c */ /* 0x000fe20003f04070 */
[----:B-1----:R-:W-:Y:S01]  /*1110*/  IMAD.MOV.U32 R0, RZ, RZ, R5 ;  /* 0x000000ffff007224 */ /* 0x002fe200078e0005 */
[----:B------:R-:W-:Y:S01]  /*1120*/  LOP3.LUT R5, R247, 0x18, RZ, 0xfc, !PT ;  /* 0x00000018f7057812 */ /* 0x000fe200078efcff */
[----:B------:R-:W-:Y:S01]  /*1130*/  @!P3 IMAD.IADD R252, R252, 0x1, -R2 ;  /* 0x00000001fcfcb824 */ /* 0x000fe200078e0a02 */
[----:B------:R-:W-:Y:S01]  /*1140*/  ISETP.GE.AND P3, PT, R16, RZ, PT ;  /* 0x000000ff1000720c */ /* 0x000fe20003f66270 */
[C---:B------:R-:W-:Y:S01]  /*1150*/  IMAD R7, R2.reuse, R7, R11 ;  /* 0x0000000702077224 */ /* 0x040fe200078e020b */
[----:B------:R-:W-:Y:S01]  /*1160*/  IABS R11, R5 ;  /* 0x00000005000b7213 */ /* 0x000fe20000000000 */
[----:B------:R-:W-:Y:S01]  /*1170*/  @!P2 IMAD.MOV R0, RZ, RZ, -R0 ;  /* 0x000000ffff00a224 */ /* 0x000fe200078e0a00 */
[C---:B------:R-:W-:Y:S01]  /*1180*/  ISETP.GT.U32.AND P2, PT, R2.reuse, R6, PT ;  /* 0x000000060200720c */ /* 0x040fe20003f44070 */
[----:B------:R-:W-:Y:S01]  /*1190*/  @!P5 IMAD.MOV R252, RZ, RZ, -R252 ;  /* 0x000000fffffcd224 */ /* 0x000fe200078e0afc */
[----:B------:R-:W-:Y:S01]  /*11a0*/  ISETP.GT.U32.AND P5, PT, R2, R7, PT ;  /* 0x000000070200720c */ /* 0x000fe20003fa4070 */
[--C-:B------:R-:W-:Y:S01]  /*11b0*/  @!P6 IMAD.IADD R17, R17, 0x1, -R2.reuse ;  /* 0x000000011111e824 */ /* 0x100fe200078e0a02 */
[----:B------:R-:W-:Y:S01]  /*11c0*/  ISETP.GE.AND P6, PT, R10, RZ, PT ;  /* 0x000000ff0a00720c */ /* 0x000fe20003fc6270 */
[--C-:B------:R-:W-:Y:S01]  /*11d0*/  @!P0 IMAD.IADD R4, R4, 0x1, -R2.reuse ;  /* 0x0000000104048824 */ /* 0x100fe200078e0a02 */
[----:B------:R-:W-:Y:S01]  /*11e0*/  ISETP.GE.AND P0, PT, R18, RZ, PT ;  /* 0x000000ff1200720c */ /* 0x000fe20003f06270 */
[----:B------:R-:W-:Y:S01]  /*11f0*/  IMAD.HI.U32 R9, R250, R13, RZ ;  /* 0x0000000dfa097227 */ /* 0x000fe200078e00ff */
[C---:B------:R-:W-:Y:S01]  /*1200*/  ISETP.GT.U32.AND P4, PT, R2.reuse, R17, PT ;  /* 0x000000110200720c */ /* 0x040fe20003f84070 */
[----:B------:R-:W-:Y:S01]  /*1210*/  STL [R1+0x15d0], R0 ;  /* 0x0015d00001007387 */ /* 0x000fe20000100800 */
[----:B------:R-:W-:Y:S01]  /*1220*/  ISETP.GT.U32.AND P1, PT, R2, R4, PT ;  /* 0x000000040200720c */ /* 0x000fe20003f24070 */
[----:B------:R-:W-:Y:S01]  /*1230*/  IMAD.MOV R9, RZ, RZ, -R9 ;  /* 0x000000ffff097224 */ /* 0x000fe200078e0a09 */
[----:B------:R-:W-:Y:S01]  /*1240*/  LOP3.LUT R10, R247, 0x1c, RZ, 0xfc, !PT ;  /* 0x0000001cf70a7812 */ /* 0x000fe200078efcff */
[--C-:B------:R-:W-:Y:S01]  /*1250*/  @!P2 IMAD.IADD R6, R6, 0x1, -R2.reuse ;  /* 0x000000010606a824 */ /* 0x100fe200078e0a02 */
[----:B------:R-:W-:Y:S01]  /*1260*/  ISETP.GE.AND P2, PT, R8, RZ, PT ;  /* 0x000000ff0800720c */ /* 0x000fe20003f46270 */
[----:B------:R-:W-:Y:S01]  /*1270*/  @!P5 IMAD.IADD R7, R7, 0x1, -R2 ;  /* 0x000000010707d824 */ /* 0x000fe200078e0a02 */
[C---:B------:R-:W-:Y:S01]  /*1280*/  LOP3.LUT R16, R247.reuse, 0x22, RZ, 0xfc, !PT ;  /* 0x00000022f7107812 */ /* 0x040fe200078efcff */
[----:B------:R-:W-:Y:S01]  /*1290*/  IMAD.HI.U32 R8, R250, R11, RZ ;  /* 0x0000000bfa087227 */ /* 0x000fe200078e00ff */
[----:B------:R-:W-:Y:S01]  /*12a0*/  ISETP.GT.U32.AND P5, PT, R2, R6, PT ;  /* 0x000000060200720c */ /* 0x000fe20003fa4070 */
[----:B------:R-:W-:Y:S01]  /*12b0*/  STL [R1+0x15d4], R252 ;  /* 0x0015d4fc01007387 */ /* 0x000fe20000100800 */
[----:B------:R-:W-:Y:S01]  /*12c0*/  IABS R19, R16 ;  /* 0x0000001000137213 */ /* 0x000fe20000000000 */
[----:B------:R-:W-:Y:S01]  /*12d0*/  IMAD.MOV R8, RZ, RZ, -R8 ;  /* 0x000000ffff087224 */ /* 0x000fe200078e0a08 */
[----:B------:R-:W-:Y:S01]  /*12e0*/  LOP3.LUT R18, R247, 0x24, RZ, 0xfc, !PT ;  /* 0x00000024f7127812 */ /* 0x000fe200078efcff */
[----:B------:R-:W-:Y:S01]  /*12f0*/  @!P1 IMAD.IADD R4, R4, 0x1, -R2 ;  /* 0x0000000104049824 */ /* 0x000fe200078e0a02 */
[----:B------:R-:W-:Y:S01]  /*1300*/  ISETP.GE.AND P1, PT, R12, RZ, PT ;  /* 0x000000ff0c00720c */ /* 0x000fe20003f26270 */
[C---:B------:R-:W-:Y:S01]  /*1310*/  IMAD R8, R2.reuse, R8, R11 ;  /* 0x0000000802087224 */ /* 0x040fe200078e020b */
[----:B------:R-:W-:Y:S01]  /*1320*/  IABS R12, R10 ;  /* 0x0000000a000c7213 */ /* 0x000fe20000000000 */
[----:B------:R-:W-:Y:S01]  /*1330*/  @!P3 IMAD.MOV R4, RZ, RZ, -R4 ;  /* 0x000000ffff04b224 */ /* 0x000fe200078e0a04 */
[----:B------:R-:W-:Y:S01]  /*1340*/  ISETP.GT.U32.AND P3, PT, R2, R7, PT ;  /* 0x000000070200720c */ /* 0x000fe20003f64070 */
[--C-:B------:R-:W-:Y:S01]  /*1350*/  @!P4 IMAD.IADD R17, R17, 0x1, -R2.reuse ;  /* 0x000000011111c824 */ /* 0x100fe200078e0a02 */
[----:B------:R-:W-:Y:S01]  /*1360*/  ISETP.GE.AND P4, PT, R5, RZ, PT ;  /* 0x000000ff0500720c */ /* 0x000fe20003f86270 */
[----:B------:R-:W-:Y:S01]  /*1370*/  @!P5 IMAD.IADD R6, R6, 0x1, -R2 ;  /* 0x000000010606d824 */ /* 0x000fe200078e0a02 */
[C---:B------:R-:W-:Y:S01]  /*1380*/  ISETP.GT.U32.AND P5, PT, R2.reuse, R8, PT ;  /* 0x000000080200720c */ /* 0x040fe20003fa4070 */
[C---:B------:R-:W-:Y:S01]  /*1390*/  IMAD R9, R2.reuse, R9, R13 ;  /* 0x0000000902097224 */ /* 0x040fe200078e020d */
[----:B------:R-:W-:Y:S01]  /*13a0*/  IABS R55, R56 ;  /* 0x0000003800377213 */ /* 0x000fe20000000000 */
[----:B------:R-:W-:Y:S01]  /*13b0*/  IMAD.MOV.U32 R5, RZ, RZ, R17 ;  /* 0x000000ffff057224 */ /* 0x000fe200078e0011 */
[C---:B------:R-:W-:Y:S01]  /*13c0*/  LOP3.LUT R58, R247.reuse, 0x6a, RZ, 0xfc, !PT ;  /* 0x0000006af73a7812 */ /* 0x040fe200078efcff */
[----:B------:R-:W-:Y:S01]  /*13d0*/  @!P6 IMAD.MOV R6, RZ, RZ, -R6 ;  /* 0x000000ffff06e224 */ /* 0x000fe200078e0a06 */
[----:B------:R-:W-:Y:S01]  /*13e0*/  ISETP.GT.U32.AND P6, PT, R2, R9, PT ;  /* 0x000000090200720c */ /* 0x000fe20003fc4070 */
[----:B------:R-:W-:Y:S01]  /*13f0*/  @!P0 IMAD.MOV R5, RZ, RZ, -R5 ;  /* 0x000000ffff058224 */ /* 0x000fe200078e0a05 */
[----:B------:R-:W-:Y:S01]  /*1400*/  ISETP.GE.AND P0, PT, R10, RZ, PT ;  /* 0x000000ff0a00720c */ /* 0x000fe20003f06270 */
[----:B------:R-:W-:Y:S01]  /*1410*/  IMAD.MOV.U32 R13, RZ, RZ, R12 ;  /* 0x000000ffff0d7224 */ /* 0x000fe200078e000c */
[----:B------:R-:W-:Y:S01]  /*1420*/  LOP3.LUT R10, R247, 0x1e, RZ, 0xfc, !PT ;  /* 0x0000001ef70a7812 */ /* 0x000fe200078efcff */
[--C-:B------:R-:W-:Y:S01]  /*1430*/  @!P3 IMAD.IADD R7, R7, 0x1, -R2.reuse ;  /* 0x000000010707b824 */ /* 0x100fe200078e0a02 */
[----:B------:R-:W-:Y:S01]  /*1440*/  LOP3.LUT R12, R247, 0x20, RZ, 0xfc, !PT ;  /* 0x00000020f70c7812 */ /* 0x000fe200078efcff */
[----:B------:R-:W-:Y:S01]  /*1450*/  @!P5 IMAD.IADD R8, R8, 0x1, -R2 ;  /* 0x000000010808d824 */ /* 0x000fe200078e0a02 */
[----:B------:R-:W-:Y:S01]  /*1460*/  ISETP.GE.AND P3, PT, R10, RZ, PT ;  /* 0x000000ff0a00720c */ /* 0x000fe20003f66270 */
[----:B------:R-:W-:Y:S01]  /*1470*/  @!P1 IMAD.MOV R7, RZ, RZ, -R7 ;  /* 0x000000ffff079224 */ /* 0x000fe200078e0a07 */
[----:B------:R-:W-:Y:S01]  /*1480*/  IABS R15, R10 ;  /* 0x0000000a000f7213 */ /* 0x000fe20000000000 */
[----:B------:R-:W-:Y:S01]  /*1490*/  IMAD.HI.U32 R10, R250, R13, RZ ;  /* 0x0000000dfa0a7227 */ /* 0x000fe200078e00ff */
[----:B------:R-:W-:Y:S01]  /*14a0*/  ISETP.GT.U32.AND P5, PT, R2, R8, PT ;  /* 0x000000080200720c */ /* 0x000fe20003fa4070 */
[----:B------:R-:W-:Y:S01]  /*14b0*/  STL [R1+0x15d8], R4 ;  /* 0x0015d80401007387 */ /* 0x000fe20000100800 */
[----:B------:R-:W-:Y:S01]  /*14c0*/  IABS R17, R12 ;  /* 0x0000000c00117213 */ /* 0x000fe20000000000 */
[----:B------:R-:W-:Y:S01]  /*14d0*/  IMAD.MOV R10, RZ, RZ, -R10 ;  /* 0x000000ffff0a7224 */ /* 0x000fe200078e0a0a */
[----:B------:R-:W-:Y:S01]  /*14e0*/  ISETP.GE.AND P1, PT, R12, RZ, PT ;  /* 0x000000ff0c00720c */ /* 0x000fe20003f26270 */
[--C-:B------:R-:W-:Y:S01]  /*14f0*/  @!P6 IMAD.IADD R9, R9, 0x1, -R2.reuse ;  /* 0x000000010909e824 */ /* 0x100fe200078e0a02 */
[C---:B------:R-:W-:Y:S01]  /*1500*/  LOP3.LUT R57, R247.reuse, 0x68, RZ, 0xfc, !PT ;  /* 0x00000068f7397812 */ /* 0x040fe200078efcff */
[----:B------:R-:W-:Y:S01]  /*1510*/  IMAD R10, R2, R10, R13 ;  /* 0x0000000a020a7224 */ /* 0x000fe200078e020d */
[C---:B------:R-:W-:Y:S01]  /*1520*/  LOP3.LUT R62, R247.reuse, 0x7a, RZ, 0xfc, !PT ;  /* 0x0000007af73e7812 */ /* 0x040fe200078efcff */
[----:B------:R-:W-:Y:S01]  /*1530*/  IMAD.HI.U32 R12, R250, R17, RZ ;  /* 0x00000011fa0c7227 */ /* 0x000fe200078e00ff */
[----:B------:R-:W-:Y:S01]  /*1540*/  ISETP.GT.U32.AND P6, PT, R2, R9, PT ;  /* 0x000000090200720c */ /* 0x000fe20003fc4070 */
[----:B------:R1:W-:Y:S01]  /*1550*/  STL [R1+0x15e4], R5 ;  /* 0x0015e40501007387 */ /* 0x0003e20000100800 */
[C---:B------:R-:W-:Y:S01]  /*1560*/  LOP3.LUT R60, R247.reuse, 0x78, RZ, 0xfc, !PT ;  /* 0x00000078f73c7812 */ /* 0x040fe200078efcff */
[----:B------:R-:W-:Y:S01]  /*1570*/  @!P5 IMAD.IADD R8, R8, 0x1, -R2 ;  /* 0x000000010808d824 */ /* 0x000fe200078e0a02 */
[----:B------:R-:W-:Y:S01]  /*1580*/  ISETP.GT.U32.AND P5, PT, R2, R10, PT ;  /* 0x0000000a0200720c */ /* 0x000fe20003fa4070 */
[----:B------:R-:W-:Y:S01]  /*1590*/  IMAD.HI.U32 R13, R250, R19, RZ ;  /* 0x00000013fa0d7227 */ /* 0x000fe200078e00ff */
[C---:B------:R-:W-:Y:S01]  /*15a0*/  LOP3.LUT R64, R247.reuse, 0x7c, RZ, 0xfc, !PT ;  /* 0x0000007cf7407812 */ /* 0x040fe200078efcff */
[----:B------:R-:W-:Y:S01]  /*15b0*/  STL [R1+0x15e8], R6 ;  /* 0x0015e80601007387 */ /* 0x000fe20000100800 */
[----:B------:R-:W-:Y:S01]  /*15c0*/  IABS R61, R62 ;  /* 0x0000003e003d7213 */ /* 0x000fe20000000000 */
[----:B------:R-:W-:Y:S01]  /*15d0*/  IMAD.MOV R12, RZ, RZ, -R12 ;  /* 0x000000ffff0c7224 */ /* 0x000fe200078e0a0c */
[----:B------:R-:W-:Y:S01]  /*15e0*/  IABS R63, R64 ;  /* 0x00000040003f7213 */ /* 0x000fe20000000000 */
[----:B------:R-:W-:Y:S01]  /*15f0*/  IMAD.MOV R13, RZ, RZ, -R13 ;  /* 0x000000ffff0d7224 */ /* 0x000fe200078e0a0d */
[C---:B------:R-:W-:Y:S01]  /*1600*/  LOP3.LUT R66, R247.reuse, 0x84, RZ, 0xfc, !PT ;  /* 0x00000084f7427812 */ /* 0x040fe200078efcff */
[----:B------:R-:W-:Y:S01]  /*1610*/  IMAD R12, R2, R12, R17 ;  /* 0x0000000c020c7224 */ /* 0x000fe200078e0211 */
[----:B------:R-:W-:Y:S01]  /*1620*/  IABS R17, R20 ;  /* 0x0000001400117213 */ /* 0x000fe20000000000 */
[----:B------:R-:W-:Y:S01]  /*1630*/  IMAD.HI.U32 R11, R250, R15, RZ ;  /* 0x0000000ffa0b7227 */ /* 0x000fe200078e00ff */
[----:B------:R-:W-:Y:S01]  /*1640*/  LOP3.LUT R68, R247, 0x86, RZ, 0xfc, !PT ;  /* 0x00000086f7447812 */ /* 0x000fe200078efcff */
[----:B------:R2:W-:Y:S01]  /*1650*/  STL [R1+0x15ec], R7 ;  /* 0x0015ec0701007387 */ /* 0x0005e20000100800 */
[----:B------:R-:W-:Y:S01]  /*1660*/  IABS R67, R66 ;  /* 0x0000004200437213 */ /* 0x000fe20000000000 */
[C---:B------:R-:W-:Y:S01]  /*1670*/  IMAD R13, R2.reuse, R13, R19 ;  /* 0x0000000d020d7224 */ /* 0x040fe200078e0213 */
[----:B------:R-:W-:Y:S01]  /*1680*/  IABS R19, R22 ;  /* 0x0000001600137213 */ /* 0x000fe20000000000 */
[--C-:B------:R-:W-:Y:S01]  /*1690*/  @!P6 IMAD.IADD R9, R9, 0x1, -R2.reuse ;  /* 0x000000010909e824 */ /* 0x100fe200078e0a02 */
[----:B------:R-:W-:Y:S01]  /*16a0*/  ISETP.GT.U32.AND P6, PT, R2, R12, PT ;  /* 0x0000000c0200720c */ /* 0x000fe20003fc4070 */
[----:B------:R-:W-:Y:S01]  /*16b0*/  IMAD.MOV R11, RZ, RZ, -R11 ;  /* 0x000000ffff0b7224 */ /* 0x000fe200078e0a0b */
[----:B------:R-:W-:Y:S01]  /*16c0*/  IABS R69, R68 ;  /* 0x0000004400457213 */ /* 0x000fe20000000000 */
[----:B------:R-:W-:Y:S01]  /*16d0*/  @!P5 IMAD.IADD R10, R10, 0x1, -R2 ;  /* 0x000000010a0ad824 */ /* 0x000fe200078e0a02 */
[C---:B------:R-:W-:Y:S01]  /*16e0*/  ISETP.GT.U32.AND P5, PT, R2.reuse, R13, PT ;  /* 0x0000000d0200720c */ /* 0x040fe20003fa4070 */
[C---:B------:R-:W-:Y:S01]  /*16f0*/  IMAD R11, R2.reuse, R11, R15 ;  /* 0x0000000b020b7224 */ /* 0x040fe200078e020f */
[----:B------:R-:W-:Y:S01]  /*1700*/  IABS R15, R18 ;  /* 0x00000012000f7213 */ /* 0x000fe20000000000 */
[----:B------:R-:W-:Y:S01]  /*1710*/  @!P4 IMAD.MOV R8, RZ, RZ, -R8 ;  /* 0x000000ffff08c224 */ /* 0x000fe200078e0a08 */
[C---:B------:R-:W-:Y:S01]  /*1720*/  LOP3.LUT R70, R247.reuse, 0x88, RZ, 0xfc, !PT ;  /* 0x00000088f7467812 */ /* 0x040fe200078efcff */
[----:B------:R-:W-:Y:S01]  /*1730*/  @!P2 IMAD.MOV R9, RZ, RZ, -R9 ;  /* 0x000000ffff09a224 */ /* 0x000fe200078e0a09 */
[----:B------:R-:W-:Y:S01]  /*1740*/  ISETP.GT.U32.AND P4, PT, R2, R11, PT ;  /* 0x0000000b0200720c */ /* 0x000fe20003f84070 */
[----:B------:R-:W-:Y:S01]  /*1750*/  IMAD.HI.U32 R14, R250, R15, RZ ;  /* 0x0000000ffa0e7227 */ /* 0x000fe200078e00ff */
[----:B------:R-:W-:-:S02]  /*1760*/  LOP3.LUT R72, R247, 0x8a, RZ, 0xfc, !PT ;  /* 0x0000008af7487812 */ /* 0x000fc400078efcff */
[C---:B------:R-:W-:Y:S01]  /*1770*/  LOP3.LUT R73, R247.reuse, 0x8c, RZ, 0xfc, !PT ;  /* 0x0000008cf7497812 */ /* 0x040fe200078efcff */
[----:B------:R-:W-:Y:S01]  /*1780*/  @!P6 IMAD.IADD R12, R12, 0x1, -R2 ;  /* 0x000000010c0ce824 */ /* 0x000fe200078e0a02 */
[----:B------:R-:W-:Y:S01]  /*1790*/  LOP3.LUT R74, R247, 0x8e, RZ, 0xfc, !PT ;  /* 0x0000008ef74a7812 */ /* 0x000fe200078efcff */
[----:B------:R-:W-:Y:S01]  /*17a0*/  IMAD.MOV R14, RZ, RZ, -R14 ;  /* 0x000000ffff0e7224 */ /* 0x000fe200078e0a0e */
[----:B------:R-:W-:Y:S01]  /*17b0*/  IABS R71, R73 ;  /* 0x0000004900477213 */ /* 0x000fe20000000000 */
[----:B------:R-:W-:Y:S01]  /*17c0*/  @!P5 IMAD.IADD R13, R13, 0x1, -R2 ;  /* 0x000000010d0dd824 */ /* 0x000fe200078e0a02 */
[C---:B------:R-:W-:Y:S01]  /*17d0*/  ISETP.GT.U32.AND P5, PT, R2.reuse, R12, PT ;  /* 0x0000000c0200720c */ /* 0x040fe20003fa4070 */
[----:B------:R-:W-:Y:S01]  /*17e0*/  IMAD R14, R2, R14, R15 ;  /* 0x0000000e020e7224 */ /* 0x000fe200078e020f */
[----:B------:R-:W-:Y:S01]  /*17f0*/  LOP3.LUT R75, R247, 0x90, RZ, 0xfc, !PT ;  /* 0x00000090f74b7812 */ /* 0x000fe200078efcff */
[----:B------:R-:W-:Y:S01]  /*1800*/  IMAD.HI.U32 R15, R250, R17, RZ ;  /* 0x00000011fa0f7227 */ /* 0x000fe200078e00ff */
[----:B------:R-:W-:-:S02]  /*1810*/  ISETP.GT.U32.AND P2, PT, R2, R13, PT ;  /* 0x0000000d0200720c */ /* 0x000fc40003f44070 */
[C---:B------:R-:W-:Y:S01]  /*1820*/  LOP3.LUT R76, R247.reuse, 0x98, RZ, 0xfc, !PT ;  /* 0x00000098f74c7812 */ /* 0x040fe200078efcff */
[----:B------:R-:W-:Y:S01]  /*1830*/  IMAD.MOV R15, RZ, RZ, -R15 ;  /* 0x000000ffff0f7224 */ /* 0x000fe200078e0a0f */
[----:B------:R-:W-:Y:S01]  /*1840*/  LOP3.LUT R78, R247, 0x9a, RZ, 0xfc, !PT ;  /* 0x0000009af74e7812 */ /* 0x000fe200078efcff */
[--C-:B------:R-:W-:Y:S01]  /*1850*/  @!P4 IMAD.IADD R11, R11, 0x1, -R2.reuse ;  /* 0x000000010b0bc824 */ /* 0x100fe200078e0a02 */
[C---:B------:R-:W-:Y:S01]  /*1860*/  ISETP.GT.U32.AND P4, PT, R2.reuse, R10, PT ;  /* 0x0000000a0200720c */ /* 0x040fe20003f84070 */
[----:B------:R-:W-:Y:S01]  /*1870*/  IMAD R15, R2, R15, R17 ;  /* 0x0000000f020f7224 */ /* 0x000fe200078e0211 */
[----:B------:R-:W-:Y:S01]  /*1880*/  IABS R77, R76 ;  /* 0x0000004c004d7213 */ /* 0x000fe20000000000 */
[----:B------:R-:W-:Y:S01]  /*1890*/  @!P5 IMAD.IADD R12, R12, 0x1, -R2 ;  /* 0x000000010c0cd824 */ /* 0x000fe200078e0a02 */
[----:B------:R-:W-:Y:S01]  /*18a0*/  ISETP.GT.U32.AND P6, PT, R2, R11, PT ;  /* 0x0000000b0200720c */ /* 0x000fe20003fc4070 */
[----:B------:R-:W-:Y:S01]  /*18b0*/  IMAD.HI.U32 R17, R250, R21, RZ ;  /* 0x00000015fa117227 */ /* 0x000fe200078e00ff */
[----:B------:R-:W-:-:S02]  /*18c0*/  ISETP.GT.U32.AND P5, PT, R2, R15, PT ;  /* 0x0000000f0200720c */ /* 0x000fc40003fa4070 */
[----:B------:R-:W-:Y:S01]  /*18d0*/  LOP3.LUT R80, R247, 0x9c, RZ, 0xfc, !PT ;  /* 0x0000009cf7507812 */ /* 0x000fe200078efcff */
[--C-:B------:R-:W-:Y:S01]  /*18e0*/  @!P2 IMAD.IADD R13, R13, 0x1, -R2.reuse ;  /* 0x000000010d0da824 */ /* 0x100fe200078e0a02 */
[----:B------:R-:W-:Y:S01]  /*18f0*/  ISETP.GE.AND P2, PT, R18, RZ, PT ;  /* 0x000000ff1200720c */ /* 0x000fe20003f46270 */
[----:B------:R-:W-:Y:S01]  /*1900*/  IMAD.HI.U32 R18, R250, R23, RZ ;  /* 0x00000017fa127227 */ /* 0x000fe200078e00ff */
[C---:B------:R-:W-:Y:S02]  /*1910*/  LOP3.LUT R83, R247.reuse, 0xa0, RZ, 0xfc, !PT ;  /* 0x000000a0f7537812 */ /* 0x040fe400078efcff */
[----:B------:R-:W-:Y:S01]  /*1920*/  LOP3.LUT R82, R247, 0x9e, RZ, 0xfc, !PT ;  /* 0x0000009ef7527812 */ /* 0x000fe200078efcff */
[----:B------:R-:W-:Y:S01]  /*1930*/  @!P4 IMAD.IADD R10, R10, 0x1, -R2 ;  /* 0x000000010a0ac824 */ /* 0x000fe200078e0a02 */
[----:B------:R-:W-:Y:S01]  /*1940*/  ISETP.GT.U32.AND P4, PT, R2, R14, PT ;  /* 0x0000000e0200720c */ /* 0x000fe20003f84070 */
[----:B------:R-:W-:Y:S01]  /*1950*/  IMAD.MOV R18, RZ, RZ, -R18 ;  /* 0x000000ffff127224 */ /* 0x000fe200078e0a12 */
[----:B------:R-:W-:Y:S01]  /*1960*/  IABS R81, R83 ;  /* 0x0000005300517213 */ /* 0x000fe20000000000 */
[--C-:B------:R-:W-:Y:S01]  /*1970*/  @!P5 IMAD.IADD R15, R15, 0x1, -R2.reuse ;  /* 0x000000010f0fd824 */ /* 0x100fe200078e0a02 */
[----:B------:R-:W-:Y:S01]  /*1980*/  IABS R79, R82 ;  /* 0x00000052004f7213 */ /* 0x000fe20000000000 */
[----:B------:R-:W-:Y:S01]  /*1990*/  @!P6 IMAD.IADD R11, R11, 0x1, -R2 ;  /* 0x000000010b0be824 */ /* 0x000fe200078e0a02 */
[----:B------:R-:W-:Y:S01]  /*19a0*/  ISETP.GE.AND P6, PT, R16, RZ, PT ;  /* 0x000000ff1000720c */ /* 0x000fe20003fc6270 */
[----:B------:R-:W-:Y:S01]  /*19b0*/  @!P0 IMAD.MOV R10, RZ, RZ, -R10 ;  /* 0x000000ffff0a8224 */ /* 0x000fe200078e0a0a */
[C---:B------:R-:W-:Y:S01]  /*19c0*/  ISETP.GT.U32.AND P5, PT, R2.reuse, R15, PT ;  /* 0x0000000f0200720c */ /* 0x040fe20003fa4070 */
[----:B------:R-:W-:Y:S01]  /*19d0*/  IMAD R18, R2, R18, R23 ;  /* 0x0000001202127224 */ /* 0x000fe200078e0217 */
[C---:B------:R-:W-:Y:S01]  /*19e0*/  LOP3.LUT R84, R247.reuse, 0xa2, RZ, 0xfc, !PT ;  /* 0x000000a2f7547812 */ /* 0x040fe200078efcff */
[----:B------:R-:W-:Y:S01]  /*19f0*/  IMAD.MOV R17, RZ, RZ, -R17 ;  /* 0x000000ffff117224 */ /* 0x000fe200078e0a11 */
[----:B------:R-:W-:Y:S01]  /*1a00*/  LOP3.LUT R90, R247, 0xb0, RZ, 0xfc, !PT ;  /* 0x000000b0f75a7812 */ /* 0x000fe200078efcff */
[----:B------:R-:W-:Y:S01]  /*1a10*/  @!P4 IMAD.IADD R14, R14, 0x1, -R2 ;  /* 0x000000010e0ec824 */ /* 0x000fe200078e0a02 */
[----:B------:R-:W-:Y:S01]  /*1a20*/  ISETP.GE.AND P4, PT, R20, RZ, PT ;  /* 0x000000ff1400720c */ /* 0x000fe20003f86270 */
[----:B------:R-:W-:Y:S01]  /*1a30*/  IMAD R17, R2, R17, R21 ;  /* 0x0000001102117224 */ /* 0x000fe200078e0215 */
[----:B------:R-:W-:Y:S01]  /*1a40*/  IABS R21, R26 ;  /* 0x0000001a00157213 */ /* 0x000fe20000000000 */
[----:B------:R-:W-:Y:S01]  /*1a50*/  IMAD.HI.U32 R16, R250, R19, RZ ;  /* 0x00000013fa107227 */ /* 0x000fe200078e00ff */
[----:B------:R-:W-:-:S02]  /*1a60*/  ISETP.GT.U32.AND P0, PT, R2, R14, PT ;  /* 0x0000000e0200720c */ /* 0x000fc40003f04070 */
[----:B------:R-:W-:Y:S01]  /*1a70*/  LOP3.LUT R88, R247, 0xae, RZ, 0xfc, !PT ;  /* 0x000000aef7587812 */ /* 0x000fe200078efcff */
[----:B------:R-:W-:Y:S01]  /*1a80*/  @!P5 IMAD.IADD R15, R15, 0x1, -R2 ;  /* 0x000000010f0fd824 */ /* 0x000fe200078e0a02 */
[C---:B------:R-:W-:Y:S01]  /*1a90*/  ISETP.GT.U32.AND P5, PT, R2.reuse, R18, PT ;  /* 0x000000120200720c */ /* 0x040fe20003fa4070 */
[----:B------:R-:W-:Y:S01]  /*1aa0*/  @!P6 IMAD.MOV R13, RZ, RZ, -R13 ;  /* 0x000000ffff0de224 */ /* 0x000fe200078e0a0d */
[C---:B------:R-:W-:Y:S01]  /*1ab0*/  ISETP.GT.U32.AND P6, PT, R2.reuse, R17, PT ;  /* 0x000000110200720c */ /* 0x040fe20003fc4070 */
[----:B------:R-:W-:Y:S01]  /*1ac0*/  IMAD.MOV R16, RZ, RZ, -R16 ;  /* 0x000000ffff107224 */ /* 0x000fe200078e0a10 */
[C---:B------:R-:W-:Y:S01]  /*1ad0*/  LOP3.LUT R92, R247.reuse, 0xb2, RZ, 0xfc, !PT ;  /* 0x000000b2f75c7812 */ /* 0x040fe200078efcff */
[----:B------:R-:W-:Y:S01]  /*1ae0*/  @!P3 IMAD.MOV R11, RZ, RZ, -R11 ;  /* 0x000000ffff0bb224 */ /* 0x000fe200078e0a0b */
[C---:B------:R-:W-:Y:S01]  /*1af0*/  LOP3.LUT R93, R247.reuse, 0xb4, RZ, 0xfc, !PT ;  /* 0x000000b4f75d7812 */ /* 0x040fe200078efcff */
[----:B------:R-:W-:Y:S01]  /*1b00*/  IMAD R16, R2, R16, R19 ;  /* 0x0000001002107224 */ /* 0x000fe200078e0213 */
[----:B------:R-:W-:Y:S01]  /*1b10*/  IABS R86, R92 ;  /* 0x0000005c00567213 */ /* 0x000fe20000000000 */
[----:B------:R-:W-:Y:S01]  /*1b20*/  @!P0 IMAD.IADD R14, R14, 0x1, -R2 ;  /* 0x000000010e0e8824 */ /* 0x000fe200078e0a02 */
[----:B------:R-:W-:Y:S01]  /*1b30*/  ISETP.GE.AND P0, PT, R24, RZ, PT ;  /* 0x000000ff1800720c */ /* 0x000fe20003f06270 */
[----:B------:R-:W-:Y:S01]  /*1b40*/  IMAD.HI.U32 R19, R250, R21, RZ ;  /* 0x00000015fa137227 */ /* 0x000fe200078e00ff */
[----:B------:R-:W-:-:S02]  /*1b50*/  LOP3.LUT R24, R247, 0x30, RZ, 0xfc, !PT ;  /* 0x00000030f7187812 */ /* 0x000fc400078efcff */
[----:B------:R-:W-:Y:S01]  /*1b60*/  ISETP.GT.U32.AND P3, PT, R2, R16, PT ;  /* 0x000000100200720c */ /* 0x000fe20003f64070 */
[--C-:B------:R-:W-:Y:S01]  /*1b70*/  @!P5 IMAD.IADD R18, R18, 0x1, -R2.reuse ;  /* 0x000000011212d824 */ /* 0x100fe200078e0a02 */
[----:B------:R-:W-:Y:S01]  /*1b80*/  IABS R23, R24 ;  /* 0x0000001800177213 */ /* 0x000fe20000000000 */
[----:B------:R-:W-:Y:S01]  /*1b90*/  @!P6 IMAD.IADD R17, R17, 0x1, -R2 ;  /* 0x000000011111e824 */ /* 0x000fe200078e0a02 */
[C---:B------:R-:W-:Y:S01]  /*1ba0*/  LOP3.LUT R94, R247.reuse, 0xb6, RZ, 0xfc, !PT ;  /* 0x000000b6f75e7812 */ /* 0x040fe200078efcff */
[----:B------:R-:W-:Y:S01]  /*1bb0*/  @!P2 IMAD.MOV R14, RZ, RZ, -R14 ;  /* 0x000000ffff0ea224 */ /* 0x000fe200078e0a0e */
[----:B------:R-:W-:Y:S01]  /*1bc0*/  ISETP.GT.U32.AND P5, PT, R2, R18, PT ;  /* 0x000000120200720c */ /* 0x000fe20003fa4070 */
[----:B------:R-:W-:Y:S01]  /*1bd0*/  IMAD.HI.U32 R20, R250, R23, RZ ;  /* 0x00000017fa147227 */ /* 0x000fe200078e00ff */
[----:B------:R-:W-:Y:S02]  /*1be0*/  ISETP.GT.U32.AND P2, PT, R2, R17, PT ;  /* 0x000000110200720c */ /* 0x000fe40003f44070 */
[----:B------:R-:W-:Y:S01]  /*1bf0*/  IABS R91, R94 ;  /* 0x0000005e005b7213 */ /* 0x000fe20000000000 */
[----:B------:R-:W-:Y:S01]  /*1c00*/  IMAD.MOV R20, RZ, RZ, -R20 ;  /* 0x000000ffff147224 */ /* 0x000fe200078e0a14 */
[----:B------:R-:W-:Y:S01]  /*1c10*/  LOP3.LUT R96, R247, 0xbe, RZ, 0xfc, !PT ;  /* 0x000000bef7607812 */ /* 0x000fe200078efcff */
[--C-:B------:R-:W-:Y:S01]  /*1c20*/  @!P3 IMAD.IADD R16, R16, 0x1, -R2.reuse ;  /* 0x000000011010b824 */ /* 0x100fe200078e0a02 */
[----:B------:R-:W-:Y:S01]  /*1c30*/  ISETP.GE.AND P3, PT, R25, RZ, PT ;  /* 0x000000ff1900720c */ /* 0x000fe20003f66270 */
[C---:B------:R-:W-:Y:S01]  /*1c40*/  IMAD R20, R2.reuse, R20, R23 ;  /* 0x0000001402147224 */ /* 0x040fe200078e0217 */
[----:B------:R-:W-:Y:S01]  /*1c50*/  IABS R25, R28 ;  /* 0x0000001c00197213 */ /* 0x000fe20000000000 */
[----:B------:R-:W-:Y:S01]  /*1c60*/  IMAD.MOV R19, RZ, RZ, -R19 ;  /* 0x000000ffff137224 */ /* 0x000fe200078e0a13 */
[----:B------:R-:W-:Y:S01]  /*1c70*/  ISETP.GT.U32.AND P6, PT, R2, R16, PT ;  /* 0x000000100200720c */ /* 0x000fe20003fc4070 */
[----:B------:R-:W-:Y:S01]  /*1c80*/  @!P5 IMAD.IADD R18, R18, 0x1, -R2 ;  /* 0x000000011212d824 */ /* 0x000fe200078e0a02 */
[----:B------:R-:W-:Y:S01]  /*1c90*/  ISETP.GT.U32.AND P5, PT, R2, R20, PT ;  /* 0x000000140200720c */ /* 0x000fe20003fa4070 */
[----:B------:R-:W-:Y:S01]  /*1ca0*/  @!P1 IMAD.MOV R12, RZ, RZ, -R12 ;  /* 0x000000ffff0c9224 */ /* 0x000fe200078e0a0c */
[----:B------:R-:W-:Y:S01]  /*1cb0*/  ISETP.GE.AND P1, PT, R22, RZ, PT ;  /* 0x000000ff1600720c */ /* 0x000fe20003f26270 */
[----:B------:R-:W-:Y:S01]  /*1cc0*/  @!P2 IMAD.IADD R17, R17, 0x1, -R2 ;  /* 0x000000011111a824 */ /* 0x000fe200078e0a02 */
[----:B------:R-:W-:Y:S01]  /*1cd0*/  ISETP.GE.AND P2, PT, R26, RZ, PT ;  /* 0x000000ff1a00720c */ /* 0x000fe20003f46270 */
[----:B------:R-:W-:Y:S01]  /*1ce0*/  IMAD R19, R2, R19, R21 ;  /* 0x0000001302137224 */ /* 0x000fe200078e0215 */
[----:B------:R-:W-:Y:S01]  /*1cf0*/  LOP3.LUT R26, R247, 0x36, RZ, 0xfc, !PT ;  /* 0x00000036f71a7812 */ /* 0x000fe200078efcff */
[----:B------:R-:W-:Y:S01]  /*1d00*/  IMAD.HI.U32 R21, R250, R25, RZ ;  /* 0x00000019fa157227 */ /* 0x000fe200078e00ff */
[----:B------:R-:W-:-:S02]  /*1d10*/  IABS R97, R96 ;  /* 0x0000006000617213 */ /* 0x000fc40000000000 */
[----:B------:R-:W-:Y:S01]  /*1d20*/  IABS R29, R26 ;  /* 0x0000001a001d7213 */ /* 0x000fe20000000000 */
[----:B------:R-:W-:Y:S01]  /*1d30*/  IMAD.HI.U32 R22, R250, R27, RZ ;  /* 0x0000001bfa167227 */ /* 0x000fe200078e00ff */
[C---:B------:R-:W-:Y:S02]  /*1d40*/  LOP3.LUT R98, R247.reuse, 0xc0, RZ, 0xfc, !PT ;  /* 0x000000c0f7627812 */ /* 0x040fe400078efcff */
[C---:B------:R-:W-:Y:S01]  /*1d50*/  LOP3.LUT R100, R247.reuse, 0xc2, RZ, 0xfc, !PT ;  /* 0x000000c2f7647812 */ /* 0x040fe200078efcff */
[--C-:B------:R-:W-:Y:S01]  /*1d60*/  @!P5 IMAD.IADD R20, R20, 0x1, -R2.reuse ;  /* 0x000000011414d824 */ /* 0x100fe200078e0a02 */
[C---:B------:R-:W-:Y:S01]  /*1d70*/  LOP3.LUT R102, R247.reuse, 0xca, RZ, 0xfc, !PT ;  /* 0x000000caf7667812 */ /* 0x040fe200078efcff */
[----:B------:R-:W-:Y:S01]  /*1d80*/  IMAD.MOV R21, RZ, RZ, -R21 ;  /* 0x000000ffff157224 */ /* 0x000fe200078e0a15 */
[----:B------:R-:W-:Y:S01]  /*1d90*/  LOP3.LUT R104, R247, 0xcc, RZ, 0xfc, !PT ;  /* 0x000000ccf7687812 */ /* 0x000fe200078efcff */
[----:B------:R-:W-:Y:S01]  /*1da0*/  @!P6 IMAD.IADD R16, R16, 0x1, -R2 ;  /* 0x000000011010e824 */ /* 0x000fe200078e0a02 */
[C---:B------:R-:W-:Y:S01]  /*1db0*/  ISETP.GT.U32.AND P5, PT, R2.reuse, R20, PT ;  /* 0x000000140200720c */ /* 0x040fe20003fa4070 */
[----:B------:R-:W-:Y:S01]  /*1dc0*/  IMAD.MOV R22, RZ, RZ, -R22 ;  /* 0x000000ffff167224 */ /* 0x000fe200078e0a16 */
[C---:B------:R-:W-:Y:S01]  /*1dd0*/  ISETP.GT.U32.AND P6, PT, R2.reuse, R19, PT ;  /* 0x000000130200720c */ /* 0x040fe20003fc4070 */
[----:B------:R-:W-:Y:S01]  /*1de0*/  IMAD R21, R2, R21, R25 ;  /* 0x0000001502157224 */ /* 0x000fe200078e0219 */
[----:B------:R-:W-:Y:S01]  /*1df0*/  IABS R25, R31 ;  /* 0x0000001f00197213 */ /* 0x000fe20000000000 */
[----:B------:R-:W-:Y:S01]  /*1e00*/  IMAD.HI.U32 R23, R250, R29, RZ ;  /* 0x0000001dfa177227 */ /* 0x000fe200078e00ff */
[----:B------:R-:W-:-:S02]  /*1e10*/  IABS R101, R104 ;  /* 0x0000006800657213 */ /* 0x000fc40000000000 */
[C---:B------:R-:W-:Y:S01]  /*1e20*/  LOP3.LUT R106, R247.reuse, 0xd0, RZ, 0xfc, !PT ;  /* 0x000000d0f76a7812 */ /* 0x040fe200078efcff */
[C---:B------:R-:W-:Y:S01]  /*1e30*/  IMAD R22, R2.reuse, R22, R27 ;  /* 0x0000001602167224 */ /* 0x040fe200078e021b */
[C---:B------:R-:W-:Y:S01]  /*1e40*/  LOP3.LUT R105, R247.reuse, 0xce, RZ, 0xfc, !PT ;  /* 0x000000cef7697812 */ /* 0x040fe200078efcff */
[----:B------:R-:W-:Y:S01]  /*1e50*/  @!P1 IMAD.MOV R16, RZ, RZ, -R16 ;  /* 0x000000ffff109224 */ /* 0x000fe200078e0a10 */
[C---:B------:R-:W-:Y:S01]  /*1e60*/  ISETP.GT.U32.AND P1, PT, R2.reuse, R21, PT ;  /* 0x000000150200720c */ /* 0x040fe20003f24070 */
[----:B------:R-:W-:Y:S01]  /*1e70*/  IMAD.MOV R23, RZ, RZ, -R23 ;  /* 0x000000ffff177224 */ /* 0x000fe200078e0a17 */
[----:B------:R-:W-:Y:S01]  /*1e80*/  IABS R103, R105 ;  /* 0x0000006900677213 */ /* 0x000fe20000000000 */
[----:B------:R-:W-:Y:S01]  /*1e90*/  @!P3 IMAD.MOV R18, RZ, RZ, -R18 ;  /* 0x000000ffff12b224 */ /* 0x000fe200078e0a12 */
[C---:B------:R-:W-:Y:S01]  /*1ea0*/  ISETP.GT.U32.AND P3, PT, R2.reuse, R22, PT ;  /* 0x000000160200720c */ /* 0x040fe20003f64070 */
[----:B------:R-:W-:Y:S01]  /*1eb0*/  IMAD R23, R2, R23, R29 ;  /* 0x0000001702177224 */ /* 0x000fe200078e021d */
[C---:B------:R-:W-:Y:S01]  /*1ec0*/  LOP3.LUT R108, R247.reuse, 0xd2, RZ, 0xfc, !PT ;  /* 0x000000d2f76c7812 */ /* 0x040fe200078efcff */
[--C-:B------:R-:W-:Y:S01]  /*1ed0*/  @!P5 IMAD.IADD R20, R20, 0x1, -R2.reuse ;  /* 0x000000011414d824 */ /* 0x100fe200078e0a02 */
[----:B------:R-:W-:Y:S01]  /*1ee0*/  LOP3.LUT R111, R247, 0xd6, RZ, 0xfc, !PT ;  /* 0x000000d6f76f7812 */ /* 0x000fe200078efcff */
[--C-:B------:R-:W-:Y:S01]  /*1ef0*/  @!P6 IMAD.IADD R19, R19, 0x1, -R2.reuse ;  /* 0x000000011313e824 */ /* 0x100fe200078e0a02 */
[----:B------:R-:W-:Y:S01]  /*1f00*/  ISETP.GT.U32.AND P5, PT, R2, R23, PT ;  /* 0x000000170200720c */ /* 0x000fe20003fa4070 */
[----:B------:R-:W-:Y:S01]  /*1f10*/  @!P4 IMAD.MOV R15, RZ, RZ, -R15 ;  /* 0x000000ffff0fc224 */ /* 0x000fe200078e0a0f */
[----:B------:R-:W-:Y:S01]  /*1f20*/  ISETP.GE.AND P6, PT, R24, RZ, PT ;  /* 0x000000ff1800720c */ /* 0x000fe20003fc6270 */
[--C-:B------:R-:W-:Y:S01]  /*1f30*/  @!P1 IMAD.IADD R21, R21, 0x1, -R2.reuse ;  /* 0x0000000115159824 */ /* 0x100fe200078e0a02 */
[----:B------:R-:W-:Y:S01]  /*1f40*/  ISETP.GT.U32.AND P4, PT, R2, R19, PT ;  /* 0x000000130200720c */ /* 0x000fe20003f84070 */
[----:B------:R-:W-:Y:S01]  /*1f50*/  @!P0 IMAD.MOV R17, RZ, RZ, -R17 ;  /* 0x000000ffff118224 */ /* 0x000fe200078e0a11 */
[----:B------:R-:W-:Y:S01]  /*1f60*/  ISETP.GE.AND P0, PT, R28, RZ, PT ;  /* 0x000000ff1c00720c */ /* 0x000fe20003f06270 */
[----:B------:R-:W-:Y:S01]  /*1f70*/  @!P3 IMAD.IADD R22, R22, 0x1, -R2 ;  /* 0x000000011616b824 */ /* 0x000fe200078e0a02 */
[----:B------:R-:W-:Y:S01]  /*1f80*/  ISETP.GT.U32.AND P3, PT, R2, R21, PT ;  /* 0x000000150200720c */ /* 0x000fe20003f64070 */
[----:B------:R-:W-:Y:S01]  /*1f90*/  IMAD.HI.U32 R24, R250, R25, RZ ;  /* 0x00000019fa187227 */ /* 0x000fe200078e00ff */
[----:B------:R-:W-:-:S02]  /*1fa0*/  LOP3.LUT R28, R247, 0x3a, RZ, 0xfc, !PT ;  /* 0x0000003af71c7812 */ /* 0x000fc400078efcff */
[----:B------:R-:W-:Y:S01]  /*1fb0*/  ISETP.GE.AND P1, PT, R26, RZ, PT ;  /* 0x000000ff1a00720c */ /* 0x000fe20003f26270 */
[----:B------:R-:W-:Y:S01]  /*1fc0*/  @!P5 IMAD.IADD R23, R23, 0x1, -R2 ;  /* 0x000000011717d824 */ /* 0x000fe200078e0a02 */
[----:B------:R-:W-:Y:S01]  /*1fd0*/  IABS R27, R28 ;  /* 0x0000001c001b7213 */ /* 0x000fe20000000000 */
[----:B------:R-:W-:Y:S01]  /*1fe0*/  IMAD.MOV R24, RZ, RZ, -R24 ;  /* 0x000000ffff187224 */ /* 0x000fe200078e0a18 */
[----:B------:R-:W-:Y:S01]  /*1ff0*/  LOP3.LUT R110, R247, 0xd4, RZ, 0xfc, !PT ;  /* 0x000000d4f76e7812 */ /* 0x000fe200078efcff */
[----:B------:R-:W-:Y:S01]  /*2000*/  @!P4 IMAD.IADD R19, R19, 0x1, -R2 ;  /* 0x000000011313c824 */ /* 0x000fe200078e0a02 */
[C---:B------:R-:W-:Y:S01]  /*2010*/  ISETP.GT.U32.AND P5, PT, R2.reuse, R23, PT ;  /* 0x000000170200720c */ /* 0x040fe20003fa4070 */
[----:B------:R-:W-:Y:S01]  /*2020*/  IMAD R24, R2, R24, R25 ;  /* 0x0000001802187224 */ /* 0x000fe200078e0219 */
[----:B------:R-:W-:Y:S01]  /*2030*/  ISETP.GE.AND P4, PT, R30, RZ, PT ;  /* 0x000000ff1e00720c */ /* 0x000fe20003f86270 */
[----:B------:R-:W-:Y:S01]  /*2040*/  IMAD.HI.U32 R25, R250, R27, RZ ;  /* 0x0000001bfa197227 */ /* 0x000fe200078e00ff */
[----:B------:R-:W-:-:S02]  /*2050*/  LOP3.LUT R30, R247, 0x3c, RZ, 0xfc, !PT ;  /* 0x0000003cf71e7812 */ /* 0x000fc400078efcff */
[----:B------:R-:W-:Y:S01]  /*2060*/  LOP3.LUT R112, R247, 0xd8, RZ, 0xfc, !PT ;  /* 0x000000d8f7707812 */ /* 0x000fe200078efcff */
[--C-:B------:R-:W-:Y:S01]  /*2070*/  @!P3 IMAD.IADD R21, R21, 0x1, -R2.reuse ;  /* 0x000000011515b824 */ /* 0x100fe200078e0a02 */
[C---:B------:R-:W-:Y:S01]  /*2080*/  ISETP.GT.U32.AND P3, PT, R2.reuse, R24, PT ;  /* 0x000000180200720c */ /* 0x040fe20003f64070 */
[----:B------:R-:W-:Y:S01]  /*2090*/  IMAD.MOV R25, RZ, RZ, -R25 ;  /* 0x000000ffff197224 */ /* 0x000fe200078e0a19 */
[----:B------:R-:W-:Y:S01]  /*20a0*/  IABS R29, R30 ;  /* 0x0000001e001d7213 */ /* 0x000fe20000000000 */
[----:B------:R-:W-:Y:S01]  /*20b0*/  @!P2 IMAD.MOV R19, RZ, RZ, -R19 ;  /* 0x000000ffff13a224 */ /* 0x000fe200078e0a13 */
[C---:B------:R-:W-:Y:S01]  /*20c0*/  ISETP.GT.U32.AND P2, PT, R2.reuse, R22, PT ;  /* 0x000000160200720c */ /* 0x040fe20003f44070 */
[----:B------:R-:W-:Y:S01]  /*20d0*/  IMAD R25, R2, R25, R27 ;  /* 0x0000001902197224 */ /* 0x000fe200078e021b */
[----:B------:R-:W-:Y:S01]  /*20e0*/  IABS R27, R33 ;  /* 0x00000021001b7213 */ /* 0x000fe20000000000 */
[----:B------:R-:W-:Y:S01]  /*20f0*/  @!P5 IMAD.IADD R23, R23, 0x1, -R2 ;  /* 0x000000011717d824 */ /* 0x000fe200078e0a02 */
[----:B------:R-:W-:Y:S01]  /*2100*/  IABS R107, R111 ;  /* 0x0000006f006b7213 */ /* 0x000fe20000000000 */
[----:B------:R-:W-:Y:S01]  /*2110*/  IMAD.HI.U32 R26, R250, R29, RZ ;  /* 0x0000001dfa1a7227 */ /* 0x000fe200078e00ff */
[----:B------:R-:W-:-:S02]  /*2120*/  ISETP.GT.U32.AND P5, PT, R2, R25, PT ;  /* 0x000000190200720c */ /* 0x000fc40003fa4070 */
[----:B------:R-:W-:Y:S01]  /*2130*/  IABS R109, R112 ;  /* 0x00000070006d7213 */ /* 0x000fe20000000000 */
[----:B------:R-:W-:Y:S01]  /*2140*/  @!P3 IMAD.IADD R24, R24, 0x1, -R2 ;  /* 0x000000011818b824 */ /* 0x000fe200078e0a02 */
[----:B------:R-:W-:Y:S01]  /*2150*/  ISETP.GE.AND P3, PT, R30, RZ, PT ;  /* 0x000000ff1e00720c */ /* 0x000fe20003f66270 */
[----:B------:R-:W-:Y:S01]  /*2160*/  IMAD.MOV R26, RZ, RZ, -R26 ;  /* 0x000000ffff1a7224 */ /* 0x000fe200078e0a1a */
[C---:B------:R-:W-:Y:S01]  /*2170*/  LOP3.LUT R30, R247.reuse, 0x42, RZ, 0xfc, !PT ;  /* 0x00000042f71e7812 */ /* 0x040fe200078efcff */
[----:B------:R-:W-:Y:S01]  /*2180*/  @!P0 IMAD.MOV R21, RZ, RZ, -R21 ;  /* 0x000000ffff158224 */ /* 0x000fe200078e0a15 */
[C---:B------:R-:W-:Y:S01]  /*2190*/  ISETP.GT.U32.AND P0, PT, R2.reuse, R24, PT ;  /* 0x000000180200720c */ /* 0x040fe20003f04070 */
[----:B------:R-:W-:Y:S01]  /*21a0*/  IMAD R26, R2, R26, R29 ;  /* 0x0000001a021a7224 */ /* 0x000fe200078e021d */
[C---:B------:R-:W-:Y:S01]  /*21b0*/  LOP3.LUT R113, R247.reuse, 0xdc, RZ, 0xfc, !PT ;  /* 0x000000dcf7717812 */ /* 0x040fe200078efcff */
[----:B------:R-:W-:Y:S01]  /*21c0*/  IMAD.MOV.U32 R29, RZ, RZ, R27 ;  /* 0x000000ffff1d7224 */ /* 0x000fe200078e001b */
[----:B------:R-:W-:Y:S01]  /*21d0*/  LOP3.LUT R114, R247, 0xe2, RZ, 0xfc, !PT ;  /* 0x000000e2f7727812 */ /* 0x000fe200078efcff */
[----:B------:R-:W-:Y:S01]  /*21e0*/  @!P6 IMAD.MOV R20, RZ, RZ, -R20 ;  /* 0x000000ffff14e224 */ /* 0x000fe200078e0a14 */
[----:B------:R-:W-:Y:S01]  /*21f0*/  ISETP.GE.AND P6, PT, R31, RZ, PT ;  /* 0x000000ff1f00720c */ /* 0x000fe20003fc6270 */
[--C-:B------:R-:W-:Y:S01]  /*2200*/  @!P2 IMAD.IADD R22, R22, 0x1, -R2.reuse ;  /* 0x000000011616a824 */ /* 0x100fe200078e0a02 */
[----:B------:R-:W-:Y:S01]  /*2210*/  ISETP.GE.AND P2, PT, R28, RZ, PT ;  /* 0x000000ff1c00720c */ /* 0x000fe20003f46270 */
[----:B------:R-:W-:Y:S01]  /*2220*/  @!P5 IMAD.IADD R25, R25, 0x1, -R2 ;  /* 0x000000011919d824 */ /* 0x000fe200078e0a02 */
[----:B------:R-:W-:Y:S01]  /*2230*/  IABS R31, R32 ;  /* 0x00000020001f7213 */ /* 0x000fe20000000000 */
[----:B------:R-:W-:Y:S01]  /*2240*/  IMAD.HI.U32 R28, R250, R29, RZ ;  /* 0x0000001dfa1c7227 */ /* 0x000fe200078e00ff */
[----:B------:R-:W-:-:S02]  /*2250*/  LOP3.LUT R116, R247, 0xe8, RZ, 0xfc, !PT ;  /* 0x000000e8f7747812 */ /* 0x000fc400078efcff */
[C---:B------:R-:W-:Y:S01]  /*2260*/  ISETP.GT.U32.AND P5, PT, R2.reuse, R25, PT ;  /* 0x000000190200720c */ /* 0x040fe20003fa4070 */
[----:B------:R-:W-:Y:S01]  /*2270*/  @!P4 IMAD.MOV R22, RZ, RZ, -R22 ;  /* 0x000000ffff16c224 */ /* 0x000fe200078e0a16 */
[----:B------:R-:W-:Y:S01]  /*2280*/  ISETP.GT.U32.AND P4, PT, R2, R26, PT ;  /* 0x0000001a0200720c */ /* 0x000fe20003f84070 */
[----:B------:R-:W-:Y:S01]  /*2290*/  IMAD.MOV R28, RZ, RZ, -R28 ;  /* 0x000000ffff1c7224 */ /* 0x000fe200078e0a1c */
[----:B------:R-:W-:Y:S01]  /*22a0*/  IABS R117, R116 ;  /* 0x0000007400757213 */ /* 0x000fe20000000000 */
[----:B------:R-:W-:Y:S01]  /*22b0*/  IMAD.HI.U32 R27, R250, R31, RZ ;  /* 0x0000001ffa1b7227 */ /* 0x000fe200078e00ff */
[C---:B------:R-:W-:Y:S02]  /*22c0*/  LOP3.LUT R118, R247.reuse, 0xec, RZ, 0xfc, !PT ;  /* 0x000000ecf7767812 */ /* 0x040fe400078efcff */
[----:B------:R-:W-:Y:S01]  /*22d0*/  LOP3.LUT R122, R247, 0xee, RZ, 0xfc, !PT ;  /* 0x000000eef77a7812 */ /* 0x000fe200078efcff */
[----:B------:R-:W-:Y:S01]  /*22e0*/  @!P0 IMAD.IADD R24, R24, 0x1, -R2 ;  /* 0x0000000118188824 */ /* 0x000fe200078e0a02 */
[----:B------:R-:W-:Y:S01]  /*22f0*/  ISETP.GE.AND P0, PT, R33, RZ, PT ;  /* 0x000000ff2100720c */ /* 0x000fe20003f06270 */
[C---:B------:R-:W-:Y:S01]  /*2300*/  IMAD R28, R2.reuse, R28, R29 ;  /* 0x0000001c021c7224 */ /* 0x040fe200078e021d */
[----:B------:R-:W-:Y:S01]  /*2310*/  IABS R33, R30 ;  /* 0x0000001e00217213 */ /* 0x000fe20000000000 */
[----:B------:R-:W-:Y:S01]  /*2320*/  IMAD.MOV R27, RZ, RZ, -R27 ;  /* 0x000000ffff1b7224 */ /* 0x000fe200078e0a1b */
[----:B------:R-:W-:Y:S01]  /*2330*/  IABS R119, R118 ;  /* 0x0000007600777213 */ /* 0x000fe20000000000 */
[----:B------:R-:W-:Y:S01]  /*2340*/  @!P6 IMAD.MOV R24, RZ, RZ, -R24 ;  /* 0x000000ffff18e224 */ /* 0x000fe200078e0a18 */
[C---:B------:R-:W-:Y:S01]  /*2350*/  ISETP.GT.U32.AND P6, PT, R2.reuse, R28, PT ;  /* 0x0000001c0200720c */ /* 0x040fe20003fc4070 */
[----:B------:R-:W-:Y:S01]  /*2360*/  IMAD R27, R2, R27, R31 ;  /* 0x0000001b021b7224 */ /* 0x000fe200078e021f */
[----:B------:R-:W-:Y:S01]  /*2370*/  LOP3.LUT R31, R247, 0x44, RZ, 0xfc, !PT ;  /* 0x00000044f71f7812 */ /* 0x000fe200078efcff */
[--C-:B------:R-:W-:Y:S01]  /*2380*/  @!P4 IMAD.IADD R26, R26, 0x1, -R2.reuse ;  /* 0x000000011a1ac824 */ /* 0x100fe200078e0a02 */
[----:B------:R-:W-:Y:S01]  /*2390*/  IABS R121, R122 ;  /* 0x0000007a00797213 */ /* 0x000fe20000000000 */
[----:B------:R-:W-:Y:S01]  /*23a0*/  @!P5 IMAD.IADD R25, R25, 0x1, -R2 ;  /* 0x000000011919d824 */ /* 0x000fe200078e0a02 */
[C---:B------:R-:W-:Y:S01]  /*23b0*/  ISETP.GT.U32.AND P5, PT, R2.reuse, R27, PT ;  /* 0x0000001b0200720c */ /* 0x040fe20003fa4070 */
[----:B------:R-:W-:Y:S01]  /*23c0*/  @!P1 IMAD.MOV R23, RZ, RZ, -R23 ;  /* 0x000000ffff179224 */ /* 0x000fe200078e0a17 */
[----:B------:R-:W-:Y:S01]  /*23d0*/  ISETP.GT.U32.AND P4, PT, R2, R26, PT ;  /* 0x0000001a0200720c */ /* 0x000fe20003f84070 */
[----:B------:R-:W-:Y:S01]  /*23e0*/  IMAD.HI.U32 R29, R250, R33, RZ ;  /* 0x00000021fa1d7227 */ /* 0x000fe200078e00ff */
[----:B------:R-:W-:-:S02]  /*23f0*/  ISETP.GE.AND P1, PT, R32, RZ, PT ;  /* 0x000000ff2000720c */ /* 0x000fc40003f26270 */
[----:B------:R-:W-:Y:S01]  /*2400*/  LOP3.LUT R32, R247, 0x46, RZ, 0xfc, !PT ;  /* 0x00000046f7207812 */ /* 0x000fe200078efcff */
[--C-:B------:R-:W-:Y:S01]  /*2410*/  @!P6 IMAD.IADD R28, R28, 0x1, -R2.reuse ;  /* 0x000000011c1ce824 */ /* 0x100fe200078e0a02 */
[----:B------:R-:W-:Y:S01]  /*2420*/  IABS R35, R31 ;  /* 0x0000001f00237213 */ /* 0x000fe20000000000 */
[----:B------:R-:W-:Y:S01]  /*2430*/  IMAD.MOV R29, RZ, RZ, -R29 ;  /* 0x000000ffff1d7224 */ /* 0x000fe200078e0a1d */
[----:B------:R-:W-:Y:S01]  /*2440*/  IABS R37, R32 ;  /* 0x0000002000257213 */ /* 0x000fe20000000000 */
[----:B------:R-:W-:Y:S01]  /*2450*/  @!P2 IMAD.MOV R25, RZ, RZ, -R25 ;  /* 0x000000ffff19a224 */ /* 0x000fe200078e0a19 */
[----:B------:R-:W-:Y:S01]  /*2460*/  ISETP.GT.U32.AND P6, PT, R2, R28, PT ;  /* 0x0000001c0200720c */ /* 0x000fe20003fc4070 */
[--C-:B------:R-:W-:Y:S01]  /*2470*/  @!P5 IMAD.IADD R27, R27, 0x1, -R2.reuse ;  /* 0x000000011b1bd824 */ /* 0x100fe200078e0a02 */
[----:B------:R-:W-:Y:S01]  /*2480*/  ISETP.GE.AND P2, PT, R30, RZ, PT ;  /* 0x000000ff1e00720c */ /* 0x000fe20003f46270 */
[----:B------:R-:W-:Y:S01]  /*2490*/  @!P4 IMAD.IADD R26, R26, 0x1, -R2 ;  /* 0x000000011a1ac824 */ /* 0x000fe200078e0a02 */
[----:B------:R-:W-:Y:S01]  /*24a0*/  ISETP.GE.AND P4, PT, R31, RZ, PT ;  /* 0x000000ff1f00720c */ /* 0x000fe20003f86270 */
[----:B------:R-:W-:Y:S01]  /*24b0*/  IMAD.HI.U32 R31, R250, R37, RZ ;  /* 0x00000025fa1f7227 */ /* 0x000fe200078e00ff */
[----:B------:R-:W-:-:S02]  /*24c0*/  ISETP.GT.U32.AND P5, PT, R2, R27, PT ;  /* 0x0000001b0200720c */ /* 0x000fc40003fa4070 */
[C---:B------:R-:W-:Y:S01]  /*24d0*/  LOP3.LUT R124, R247.reuse, 0xf0, RZ, 0xfc, !PT ;  /* 0x000000f0f77c7812 */ /* 0x040fe200078efcff */
[----:B------:R-:W-:Y:S01]  /*24e0*/  IMAD.MOV R31, RZ, RZ, -R31 ;  /* 0x000000ffff1f7224 */ /* 0x000fe200078e0a1f */
[C---:B------:R-:W-:Y:S01]  /*24f0*/  LOP3.LUT R126, R247.reuse, 0xf2, RZ, 0xfc, !PT ;  /* 0x000000f2f77e7812 */ /* 0x040fe200078efcff */
[C---:B------:R-:W-:Y:S01]  /*2500*/  IMAD R29, R2.reuse, R29, R33 ;  /* 0x0000001d021d7224 */ /* 0x040fe200078e0221 */
[----:B------:R-:W-:Y:S01]  /*2510*/  IABS R123, R124 ;  /* 0x0000007c007b7213 */ /* 0x000fe20000000000 */
[----:B------:R-:W-:Y:S01]  /*2520*/  IMAD R31, R2, R31, R37 ;  /* 0x0000001f021f7224 */ /* 0x000fe200078e0225 */
[----:B------:R-:W-:Y:S01]  /*2530*/  IABS R37, R36 ;  /* 0x0000002400257213 */ /* 0x000fe20000000000 */
[----:B------:R-:W-:Y:S01]  /*2540*/  @!P6 IMAD.IADD R28, R28, 0x1, -R2 ;  /* 0x000000011c1ce824 */ /* 0x000fe200078e0a02 */
[C---:B------:R-:W-:Y:S01]  /*2550*/  LOP3.LUT R127, R247.reuse, 0xf4, RZ, 0xfc, !PT ;  /* 0x000000f4f77f7812 */ /* 0x040fe200078efcff */
[----:B------:R-:W-:Y:S01]  /*2560*/  IMAD.HI.U32 R30, R250, R35, RZ ;  /* 0x00000023fa1e7227 */ /* 0x000fe200078e00ff */
[----:B------:R-:W-:-:S02]  /*2570*/  LOP3.LUT R128, R247, 0xf6, RZ, 0xfc, !PT ;  /* 0x000000f6f7807812 */ /* 0x000fc400078efcff */
[----:B------:R-:W-:Y:S01]  /*2580*/  LOP3.LUT R129, R247, 0xf8, RZ, 0xfc, !PT ;  /* 0x000000f8f7817812 */ /* 0x000fe200078efcff */
[----:B------:R-:W-:Y:S01]  /*2590*/  @!P0 IMAD.MOV R28, RZ, RZ, -R28 ;  /* 0x000000ffff1c8224 */ /* 0x000fe200078e0a1c */
[C---:B------:R-:W-:Y:S01]  /*25a0*/  ISETP.GT.U32.AND P0, PT, R2.reuse, R31, PT ;  /* 0x0000001f0200720c */ /* 0x040fe20003f04070 */
[----:B------:R-:W-:Y:S01]  /*25b0*/  @!P5 IMAD.IADD R27, R27, 0x1, -R2 ;  /* 0x000000011b1bd824 */ /* 0x000fe200078e0a02 */
[----:B------:R-:W-:Y:S01]  /*25c0*/  ISETP.GT.U32.AND P5, PT, R2, R29, PT ;  /* 0x0000001d0200720c */ /* 0x000fe20003fa4070 */
[----:B------:R-:W-:Y:S01]  /*25d0*/  @!P3 IMAD.MOV R26, RZ, RZ, -R26 ;  /* 0x000000ffff1ab224 */ /* 0x000fe200078e0a1a */
[----:B------:R-:W-:Y:S01]  /*25e0*/  ISETP.GE.AND P3, PT, R32, RZ, PT ;  /* 0x000000ff2000720c */ /* 0x000fe20003f66270 */
[----:B------:R-:W-:Y:S01]  /*25f0*/  IMAD.MOV R30, RZ, RZ, -R30 ;  /* 0x000000ffff1e7224 */ /* 0x000fe200078e0a1e */
[----:B------:R-:W-:Y:S01]  /*2600*/  LOP3.LUT R32, R247, 0x48, RZ, 0xfc, !PT ;  /* 0x00000048f7207812 */ /* 0x000fe200078efcff */
[----:B------:R-:W-:Y:S01]  /*2610*/  @!P1 IMAD.MOV R27, RZ, RZ, -R27 ;  /* 0x000000ffff1b9224 */ /* 0x000fe200078e0a1b */
[----:B------:R-:W-:Y:S01]  /*2620*/  IABS R125, R129 ;  /* 0x00000081007d7213 */ /* 0x000fe20000000000 */
[----:B------:R-:W-:Y:S01]  /*2630*/  IMAD R30, R2, R30, R35 ;  /* 0x0000001e021e7224 */ /* 0x000fe200078e0223 */
[----:B------:R-:W-:Y:S01]  /*2640*/  IABS R35, R32 ;  /* 0x0000002000237213 */ /* 0x000fe20000000000 */
[----:B------:R-:W-:Y:S01]  /*2650*/  IMAD.HI.U32 R33, R250, R37, RZ ;  /* 0x00000025fa217227 */ /* 0x000fe200078e00ff */
[----:B------:R-:W-:-:S02]  /*2660*/  ISETP.GE.AND P6, PT, R32, RZ, PT ;  /* 0x000000ff2000720c */ /* 0x000fc40003fc6270 */
[----:B------:R-:W-:Y:S01]  /*2670*/  ISETP.GT.U32.AND P1, PT, R2, R30, PT ;  /* 0x0000001e0200720c */ /* 0x000fe20003f24070 */
[--C-:B------:R-:W-:Y:S01]  /*2680*/  @!P0 IMAD.IADD R31, R31, 0x1, -R2.reuse ;  /* 0x000000011f1f8824 */ /* 0x100fe200078e0a02 */
[----:B------:R-:W-:Y:S01]  /*2690*/  LOP3.LUT R130, R247, 0xfc, RZ, 0xfc, !PT ;  /* 0x000000fcf7827812 */ /* 0x000fe200078efcff */
[----:B------:R-:W-:Y:S01]  /*26a0*/  @!P5 IMAD.IADD R29, R29, 0x1, -R2 ;  /* 0x000000011d1dd824 */ /* 0x000fe200078e0a02 */
[C---:B------:R-:W-:Y:S01]  /*26b0*/  LOP3.LUT R132, R247.reuse, 0x108, RZ, 0xfc, !PT ;  /* 0x00000108f7847812 */ /* 0x040fe200078efcff */
[----:B------:R-:W-:Y:S01]  /*26c0*/  IMAD.HI.U32 R32, R250, R35, RZ ;  /* 0x00000023fa207227 */ /* 0x000fe200078e00ff */
[C---:B------:R-:W-:Y:S02]  /*26d0*/  ISETP.GT.U32.AND P0, PT, R2.reuse, R31, PT ;  /* 0x0000001f0200720c */ /* 0x040fe40003f04070 */
[C---:B------:R-:W-:Y:S01]  /*26e0*/  ISETP.GT.U32.AND P5, PT, R2.reuse, R29, PT ;  /* 0x0000001d0200720c */ /* 0x040fe20003fa4070 */
[----:B------:R-:W-:Y:S01]  /*26f0*/  IMAD.MOV R32, RZ, RZ, -R32 ;  /* 0x000000ffff207224 */ /* 0x000fe200078e0a20 */
[----:B------:R-:W-:Y:S01]  /*2700*/  IABS R133, R132 ;  /* 0x0000008400857213 */ /* 0x000fe20000000000 */
[----:B------:R-:W-:Y:S01]  /*2710*/  IMAD.MOV R33, RZ, RZ, -R33 ;  /* 0x000000ffff217224 */ /* 0x000fe200078e0a21 */
[C---:B------:R-:W-:Y:S01]  /*2720*/  LOP3.LUT R136, R247.reuse, 0x10c, RZ, 0xfc, !PT ;  /* 0x0000010cf7887812 */ /* 0x040fe200078efcff */
[----:B------:R-:W-:Y:S01]  /*2730*/  IMAD R32, R2, R32, R35 ;  /* 0x0000002002207224 */ /* 0x000fe200078e0223 */
[C---:B------:R-:W-:Y:S01]  /*2740*/  LOP3.LUT R134, R247.reuse, 0x10a, RZ, 0xfc, !PT ;  /* 0x0000010af7867812 */ /* 0x040fe200078efcff */
[----:B------:R-:W-:Y:S01]  /*2750*/  IMAD.HI.U32 R35, R250, R41, RZ ;  /* 0x00000029fa237227 */ /* 0x000fe200078e00ff */
[----:B------:R-:W-:-:S02]  /*2760*/  LOP3.LUT R138, R247, 0x10e, RZ, 0xfc, !PT ;  /* 0x0000010ef78a7812 */ /* 0x000fc400078efcff */
[----:B------:R-:W-:Y:S01]  /*2770*/  IABS R135, R134 ;  /* 0x0000008600877213 */ /* 0x000fe20000000000 */
[--C-:B------:R-:W-:Y:S01]  /*2780*/  @!P1 IMAD.IADD R30, R30, 0x1, -R2.reuse ;  /* 0x000000011e1e9824 */ /* 0x100fe200078e0a02 */
        /* <DEDUP_REMOVED lines=15> */
[----:B------:R-:W-:Y:S01]  /*2880*/  IMAD.HI.U32 R34, R250, R39, RZ ;  /* 0x00000027fa227227 */ /* 0x000fe200078e00ff */
[----:B------:R-:W-:-:S02]  /*2890*/  IABS R137, R140 ;  /* 0x0000008c00897213 */ /* 0x000fc40000000000 */
[C---:B------:R-:W-:Y:S01]  /*28a0*/  LOP3.LUT R144, R247.reuse, 0x11c, RZ, 0xfc, !PT ;  /* 0x0000011cf7907812 */ /* 0x040fe200078efcff */
[----:B------:R-:W-:Y:S01]  /*28b0*/  IMAD.MOV R34, RZ, RZ, -R34 ;  /* 0x000000ffff227224 */ /* 0x000fe200078e0a22 */
[----:B------:R-:W-:Y:S01]  /*28c0*/  LOP3.LUT R142, R247, 0x11a, RZ, 0xfc, !PT ;  /* 0x0000011af78e7812 */ /* 0x000fe200078efcff */
[--C-:B------:R-:W-:Y:S01]  /*28d0*/  @!P1 IMAD.IADD R30, R30, 0x1, -R2.reuse ;  /* 0x000000011e1e9824 */ /* 0x100fe200078e0a02 */
[C---:B------:R-:W-:Y:S01]  /*28e0*/  ISETP.GT.U32.AND P1, PT, R2.reuse, R32, PT ;  /* 0x000000200200720c */ /* 0x040fe20003f24070 */
[----:B------:R-:W-:Y:S01]  /*28f0*/  IMAD R34, R2, R34, R39 ;  /* 0x0000002202227224 */ /* 0x000fe200078e0227 */
[----:B------:R-:W-:Y:S01]  /*2900*/  IABS R39, R43 ;  /* 0x0000002b00277213 */ /* 0x000fe20000000000 */
[----:B------:R-:W-:Y:S01]  /*2910*/  IMAD.HI.U32 R36, R250, R37, RZ ;  /* 0x00000025fa247227 */ /* 0x000fe200078e00ff */
[----:B------:R-:W-:Y:S02]  /*2920*/  IABS R143, R142 ;  /* 0x0000008e008f7213 */ /* 0x000fe40000000000 */
[C---:B------:R-:W-:Y:S01]  /*2930*/  ISETP.GT.U32.AND P0, PT, R2.reuse, R34, PT ;  /* 0x000000220200720c */ /* 0x040fe20003f04070 */
[--C-:B------:R-:W-:Y:S01]  /*2940*/  @!P3 IMAD.IADD R35, R35, 0x1, -R2.reuse ;  /* 0x000000012323b824 */ /* 0x100fe200078e0a02 */
[----:B------:R-:W-:Y:S01]  /*2950*/  LOP3.LUT R146, R247, 0x11e, RZ, 0xfc, !PT ;  /* 0x0000011ef7927812 */ /* 0x000fe200078efcff */
[----:B------:R-:W-:Y:S01]  /*2960*/  @!P2 IMAD.IADD R33, R33, 0x1, -R2 ;  /* 0x000000012121a824 */ /* 0x000fe200078e0a02 */
[C---:B------:R-:W-:Y:S01]  /*2970*/  LOP3.LUT R148, R247.reuse, 0x126, RZ, 0xfc, !PT ;  /* 0x00000126f7947812 */ /* 0x040fe200078efcff */
[----:B------:R-:W-:Y:S01]  /*2980*/  IMAD.MOV R36, RZ, RZ, -R36 ;  /* 0x000000ffff247224 */ /* 0x000fe200078e0a24 */
[----:B------:R-:W-:Y:S01]  /*2990*/  ISETP.GT.U32.AND P3, PT, R2, R35, PT ;  /* 0x000000230200720c */ /* 0x000fe20003f64070 */
        /* <DEDUP_REMOVED lines=8> */
[----:B------:R-:W-:Y:S01]  /*2a20*/  IABS R157, R154 ;  /* 0x0000009a009d7213 */ /* 0x000fe20000000000 */
[--C-:B------:R-:W-:Y:S01]  /*2a30*/  @!P0 IMAD.IADD R34, R34, 0x1, -R2.reuse ;  /* 0x0000000122228824 */ /* 0x100fe200078e0a02 */
[----:B------:R-:W-:Y:S01]  /*2a40*/  IABS R153, R150 ;  /* 0x0000009600997213 */ /* 0x000fe20000000000 */
[C---:B------:R-:W-:Y:S01]  /*2a50*/  IMAD R37, R2.reuse, R37, R39 ;  /* 0x0000002502257224 */ /* 0x040fe200078e0227 */
[----:B------:R-:W-:Y:S01]  /*2a60*/  LOP3.LUT R39, R247, 0x56, RZ, 0xfc, !PT ;  /* 0x00000056f7277812 */ /* 0x000fe200078efcff */
[--C-:B------:R-:W-:Y:S01]  /*2a70*/  @!P3 IMAD.IADD R35, R35, 0x1, -R2.reuse ;  /* 0x000000012323b824 */ /* 0x100fe200078e0a02 */
[C---:B------:R-:W-:Y:S01]  /*2a80*/  ISETP.GT.U32.AND P0, PT, R2.reuse, R34, PT ;  /* 0x000000220200720c */ /* 0x040fe20003f04070 */
[----:B------:R-:W-:Y:S01]  /*2a90*/  @!P2 IMAD.IADD R33, R33, 0x1, -R2 ;  /* 0x000000012121a824 */ /* 0x000fe200078e0a02 */
[C---:B------:R-:W-:Y:S01]  /*2aa0*/  ISETP.GT.U32.AND P3, PT, R2.reuse, R37, PT ;  /* 0x000000250200720c */ /* 0x040fe20003f64070 */
[----:B------:R-:W-:Y:S01]  /*2ab0*/  @!P4 IMAD.MOV R30, RZ, RZ, -R30 ;  /* 0x000000ffff1ec224 */ /* 0x000fe200078e0a1e */
[----:B------:R-:W-:Y:S01]  /*2ac0*/  ISETP.GT.U32.AND P2, PT, R2, R36, PT ;  /* 0x000000240200720c */ /* 0x000fe20003f44070 */
[----:B------:R-:W-:Y:S01]  /*2ad0*/  @!P1 IMAD.IADD R32, R32, 0x1, -R2 ;  /* 0x0000000120209824 */ /* 0x000fe200078e0a02 */
[----:B------:R-:W-:Y:S01]  /*2ae0*/  ISETP.GE.AND P4, PT, R38, RZ, PT ;  /* 0x000000ff2600720c */ /* 0x000fe20003f86270 */
[----:B------:R-:W-:Y:S01]  /*2af0*/  IMAD.HI.U32 R38, R250, R41, RZ ;  /* 0x00000029fa267227 */ /* 0x000fe200078e00ff */
[----:B------:R-:W-:-:S02]  /*2b00*/  ISETP.GE.AND P1, PT, R40, RZ, PT ;  /* 0x000000ff2800720c */ /* 0x000fc40003f26270 */
[C---:B------:R-:W-:Y:S01]  /*2b10*/  LOP3.LUT R40, R247.reuse, 0x58, RZ, 0xfc, !PT ;  /* 0x00000058f7287812 */ /* 0x040fe200078efcff */
[----:B------:R-:W-:Y:S01]  /*2b20*/  IMAD.MOV R38, RZ, RZ, -R38 ;  /* 0x000000ffff267224 */ /* 0x000fe200078e0a26 */
[----:B------:R-:W-:Y:S01]  /*2b30*/  LOP3.LUT R152, R247, 0x132, RZ, 0xfc, !PT ;  /* 0x00000132f7987812 */ /* 0x000fe200078efcff */
[--C-:B------:R-:W-:Y:S01]  /*2b40*/  @!P0 IMAD.IADD R34, R34, 0x1, -R2.reuse ;  /* 0x0000000122228824 */ /* 0x100fe200078e0a02 */
[----:B------:R-:W-:Y:S01]  /*2b50*/  ISETP.GE.AND P0, PT, R44, RZ, PT ;  /* 0x000000ff2c00720c */ /* 0x000fe20003f06270 */
[----:B------:R-:W-:Y:S01]  /*2b60*/  IMAD R38, R2, R38, R41 ;  /* 0x0000002602267224 */ /* 0x000fe200078e0229 */
[----:B------:R-:W-:Y:S01]  /*2b70*/  IABS R41, R39 ;  /* 0x0000002700297213 */ /* 0x000fe20000000000 */
[--C-:B------:R-:W-:Y:S01]  /*2b80*/  @!P3 IMAD.IADD R37, R37, 0x1, -R2.reuse ;  /* 0x000000012525b824 */ /* 0x100fe200078e0a02 */
[----:B------:R-:W-:Y:S01]  /*2b90*/  LOP3.LUT R44, R247, 0x5a, RZ, 0xfc, !PT ;  /* 0x0000005af72c7812 */ /* 0x000fe200078efcff */
[----:B------:R-:W-:Y:S01]  /*2ba0*/  @!P2 IMAD.IADD R36, R36, 0x1, -R2 ;  /* 0x000000012424a824 */ /* 0x000fe200078e0a02 */
[----:B------:R-:W-:Y:S01]  /*2bb0*/  IABS R155, R152 ;  /* 0x00000098009b7213 */ /* 0x000fe20000000000 */
[----:B------:R-:W-:Y:S01]  /*2bc0*/  @!P5 IMAD.MOV R33, RZ, RZ, -R33 ;  /* 0x000000ffff21d224 */ /* 0x000fe200078e0a21 */
[----:B------:R-:W-:Y:S01]  /*2bd0*/  ISETP.GE.AND P5, PT, R43, RZ, PT ;  /* 0x000000ff2b00720c */ /* 0x000fe20003fa6270 */
[----:B------:R-:W-:Y:S01]  /*2be0*/  @!P4 IMAD.MOV R34, RZ, RZ, -R34 ;  /* 0x000000ffff22c224 */ /* 0x000fe200078e0a22 */
[----:B------:R-:W-:Y:S01]  /*2bf0*/  ISETP.GE.AND P4, PT, R39, RZ, PT ;  /* 0x000000ff2700720c */ /* 0x000fe20003f86270 */
[----:B------:R-:W-:Y:S01]  /*2c00*/  IMAD.HI.U32 R39, R250, R41, RZ ;  /* 0x00000029fa277227 */ /* 0x000fe200078e00ff */
[----:B------:R-:W-:-:S02]  /*2c10*/  ISETP.GT.U32.AND P3, PT, R2, R37, PT ;  /* 0x000000250200720c */ /* 0x000fc40003f64070 */
[----:B------:R-:W-:Y:S01]  /*2c20*/  ISETP.GT.U32.AND P2, PT, R2, R36, PT ;  /* 0x000000240200720c */ /* 0x000fe20003f44070 */
[----:B------:R-:W-:Y:S01]  /*2c30*/  @!P6 IMAD.MOV R32, RZ, RZ, -R32 ;  /* 0x000000ffff20e224 */ /* 0x000fe200078e0a20 */
[----:B------:R-:W-:Y:S01]  /*2c40*/  IABS R43, R40 ;  /* 0x00000028002b7213 */ /* 0x000fe20000000000 */
[----:B------:R-:W-:Y:S01]  /*2c50*/  @!P1 IMAD.MOV R35, RZ, RZ, -R35 ;  /* 0x000000ffff239224 */ /* 0x000fe200078e0a23 */
[----:B------:R-:W-:Y:S01]  /*2c60*/  ISETP.GE.AND P6, PT, R42, RZ, PT ;  /* 0x000000ff2a00720c */ /* 0x000fe20003fc6270 */
[----:B------:R-:W-:Y:S01]  /*2c70*/  IMAD.MOV R39, RZ, RZ, -R39 ;  /* 0x000000ffff277224 */ /* 0x000fe200078e0a27 */
[----:B------:R-:W-:Y:S01]  /*2c80*/  ISETP.GE.AND P1, PT, R40, RZ, PT ;  /* 0x000000ff2800720c */ /* 0x000fe20003f26270 */
[----:B------:R-:W-:Y:S01]  /*2c90*/  IMAD.HI.U32 R40, R250, R43, RZ ;  /* 0x0000002bfa287227 */ /* 0x000fe200078e00ff */
[----:B------:R-:W-:Y:S02]  /*2ca0*/  IABS R45, R44 ;  /* 0x0000002c002d7213 */ /* 0x000fe40000000000 */
[C---:B------:R-:W-:Y:S01]  /*2cb0*/  LOP3.LUT R158, R247.reuse, 0x138, RZ, 0xfc, !PT ;  /* 0x00000138f79e7812 */ /* 0x040fe200078efcff */
[C---:B------:R-:W-:Y:S01]  /*2cc0*/  IMAD R39, R2.reuse, R39, R41 ;  /* 0x0000002702277224 */ /* 0x040fe200078e0229 */
[C---:B------:R-:W-:Y:S01]  /*2cd0*/  LOP3.LUT R156, R247.reuse, 0x136, RZ, 0xfc, !PT ;  /* 0x00000136f79c7812 */ /* 0x040fe200078efcff */
[----:B------:R-:W-:Y:S01]  /*2ce0*/  IMAD.MOV R40, RZ, RZ, -R40 ;  /* 0x000000ffff287224 */ /* 0x000fe200078e0a28 */
[----:B------:R-:W-:Y:S01]  /*2cf0*/  LOP3.LUT R159, R247, 0x13a, RZ, 0xfc, !PT ;  /* 0x0000013af79f7812 */ /* 0x000fe200078efcff */
[--C-:B------:R-:W-:Y:S01]  /*2d00*/  @!P3 IMAD.IADD R37, R37, 0x1, -R2.reuse ;  /* 0x000000012525b824 */ /* 0x100fe200078e0a02 */
[----:B------:R-:W-:Y:S01]  /*2d10*/  ISETP.GT.U32.AND P3, PT, R2, R39, PT ;  /* 0x000000270200720c */ /* 0x000fe20003f64070 */
[----:B------:R-:W-:Y:S01]  /*2d20*/  @!P2 IMAD.IADD R36, R36, 0x1, -R2 ;  /* 0x000000012424a824 */ /* 0x000fe200078e0a02 */
[C---:B------:R-:W-:Y:S01]  /*2d30*/  ISETP.GT.U32.AND P2, PT, R2.reuse, R38, PT ;  /* 0x000000260200720c */ /* 0x040fe20003f44070 */
[----:B------:R-:W-:Y:S01]  /*2d40*/  IMAD R40, R2, R40, R43 ;  /* 0x0000002802287224 */ /* 0x000fe200078e022b */
[C---:B------:R-:W-:Y:S01]  /*2d50*/  LOP3.LUT R160, R247.reuse, 0x142, RZ, 0xfc, !PT ;  /* 0x00000142f7a07812 */ /* 0x040fe200078efcff */
[----:B------:R-:W-:Y:S01]  /*2d60*/  @!P6 IMAD.MOV R36, RZ, RZ, -R36 ;  /* 0x000000ffff24e224 */ /* 0x000fe200078e0a24 */
[----:B------:R-:W-:Y:S01]  /*2d70*/  LOP3.LUT R164, R247, 0x144, RZ, 0xfc, !PT ;  /* 0x00000144f7a47812 */ /* 0x000fe200078efcff */
[----:B------:R-:W-:Y:S01]  /*2d80*/  IMAD.HI.U32 R41, R250, R45, RZ ;  /* 0x0000002dfa297227 */ /* 0x000fe200078e00ff */
[----:B------:R-:W-:-:S02]  /*2d90*/  ISETP.GT.U32.AND P6, PT, R2, R40, PT ;  /* 0x000000280200720c */ /* 0x000fc40003fc4070 */
[----:B------:R-:W-:Y:S01]  /*2da0*/  IABS R163, R160 ;  /* 0x000000a000a37213 */ /* 0x000fe20000000000 */
[----:B------:R-:W-:Y:S01]  /*2db0*/  IMAD.HI.U32 R42, R250, R47, RZ ;  /* 0x0000002ffa2a7227 */ /* 0x000fe200078e00ff */
[C---:B------:R-:W-:Y:S02]  /*2dc0*/  LOP3.LUT R166, R247.reuse, 0x146, RZ, 0xfc, !PT ;  /* 0x00000146f7a67812 */ /* 0x040fe400078efcff */
[----:B------:R-:W-:Y:S01]  /*2dd0*/  LOP3.LUT R168, R247, 0x148, RZ, 0xfc, !PT ;  /* 0x00000148f7a87812 */ /* 0x000fe200078efcff */
[----:B------:R-:W-:Y:S01]  /*2de0*/  @!P3 IMAD.IADD R39, R39, 0x1, -R2 ;  /* 0x000000012727b824 */ /* 0x000fe200078e0a02 */
[C---:B------:R-:W-:Y:S01]  /*2df0*/  LOP3.LUT R171, R247.reuse, 0x14c, RZ, 0xfc, !PT ;  /* 0x0000014cf7ab7812 */ /* 0x040fe200078efcff */
[----:B------:R-:W-:Y:S01]  /*2e00*/  IMAD.MOV R41, RZ, RZ, -R41 ;  /* 0x000000ffff297224 */ /* 0x000fe200078e0a29 */
[----:B------:R-:W-:Y:S01]  /*2e10*/  IABS R165, R168 ;  /* 0x000000a800a57213 */ /* 0x000fe20000000000 */
[----:B------:R-:W-:Y:S01]  /*2e20*/  IMAD.MOV R42, RZ, RZ, -R42 ;  /* 0x000000ffff2a7224 */ /* 0x000fe200078e0a2a */
[----:B------:R-:W-:Y:S01]  /*2e30*/  ISETP.GT.U32.AND P3, PT, R2, R39, PT ;  /* 0x000000270200720c */ /* 0x000fe20003f64070 */
[--C-:B------:R-:W-:Y:S01]  /*2e40*/  @!P6 IMAD.IADD R40, R40, 0x1, -R2.reuse ;  /* 0x000000012828e824 */ /* 0x100fe200078e0a02 */
[----:B------:R-:W-:Y:S01]  /*2e50*/  IABS R169, R171 ;  /* 0x000000ab00a97213 */ /* 0x000fe20000000000 */
[C---:B------:R-:W-:Y:S01]  /*2e60*/  IMAD R41, R2.reuse, R41, R45 ;  /* 0x0000002902297224 */ /* 0x040fe200078e022d */
[----:B------:R-:W-:Y:S01]  /*2e70*/  LOP3.LUT R170, R247, 0x14a, RZ, 0xfc, !PT ;  /* 0x0000014af7aa7812 */ /* 0x000fe200078efcff */
[C---:B------:R-:W-:Y:S01]  /*2e80*/  IMAD R42, R2.reuse, R42, R47 ;  /* 0x0000002a022a7224 */ /* 0x040fe200078e022f */
[----:B------:R-:W-:Y:S01]  /*2e90*/  ISETP.GT.U32.AND P6, PT, R2, R40, PT ;  /* 0x000000280200720c */ /* 0x000fe20003fc4070 */
[----:B------:R-:W-:Y:S01]  /*2ea0*/  @!P5 IMAD.MOV R37, RZ, RZ, -R37 ;  /* 0x000000ffff25d224 */ /* 0x000fe200078e0a25 */
[----:B------:R-:W-:Y:S01]  /*2eb0*/  IABS R47, R48 ;  /* 0x00000030002f7213 */ /* 0x000fe20000000000 */
[----:B------:R-:W-:Y:S01]  /*2ec0*/  @!P2 IMAD.IADD R38, R38, 0x1, -R2 ;  /* 0x000000012626a824 */ /* 0x000fe200078e0a02 */
[----:B------:R-:W-:Y:S01]  /*2ed0*/  ISETP.GE.AND P5, PT, R44, RZ, PT ;  /* 0x000000ff2c00720c */ /* 0x000fe20003fa6270 */
[----:B------:R-:W-:Y:S01]  /*2ee0*/  IMAD.HI.U32 R44, R250, R49, RZ ;  /* 0x00000031fa2c7227 */ /* 0x000fe200078e00ff */
[----:B------:R-:W-:-:S02]  /*2ef0*/  IABS R167, R170 ;  /* 0x000000aa00a77213 */ /* 0x000fc40000000000 */
[C---:B------:R-:W-:Y:S01]  /*2f00*/  ISETP.GT.U32.AND P2, PT, R2.reuse, R38, PT ;  /* 0x000000260200720c */ /* 0x040fe20003f44070 */
[--C-:B------:R-:W-:Y:S01]  /*2f10*/  @!P3 IMAD.IADD R39, R39, 0x1, -R2.reuse ;  /* 0x000000012727b824 */ /* 0x100fe200078e0a02 */
[----:B------:R-:W-:Y:S01]  /*2f20*/  ISETP.GT.U32.AND P3, PT, R2, R41, PT ;  /* 0x000000290200720c */ /* 0x000fe20003f64070 */
[----:B------:R-:W-:Y:S01]  /*2f30*/  IMAD.HI.U32 R43, R250, R47, RZ ;  /* 0x0000002ffa2b7227 */ /* 0x000fe200078e00ff */
[C---:B------:R-:W-:Y:S02]  /*2f40*/  LOP3.LUT R172, R247.reuse, 0x14e, RZ, 0xfc, !PT ;  /* 0x0000014ef7ac7812 */ /* 0x040fe400078efcff */
[C---:B------:R-:W-:Y:S01]  /*2f50*/  LOP3.LUT R173, R247.reuse, 0x150, RZ, 0xfc, !PT ;  /* 0x00000150f7ad7812 */ /* 0x040fe200078efcff */
[----:B------:R-:W-:Y:S01]  /*2f60*/  @!P6 IMAD.IADD R40, R40, 0x1, -R2 ;  /* 0x000000012828e824 */ /* 0x000fe200078e0a02 */
[C---:B------:R-:W-:Y:S01]  /*2f70*/  ISETP.GT.U32.AND P6, PT, R2.reuse, R42, PT ;  /* 0x0000002a0200720c */ /* 0x040fe20003fc4070 */
[----:B------:R-:W-:Y:S01]  /*2f80*/  IMAD.MOV R43, RZ, RZ, -R43 ;  /* 0x000000ffff2b7224 */ /* 0x000fe200078e0a2b */
[C---:B------:R-:W-:Y:S01]  /*2f90*/  LOP3.LUT R174, R247.reuse, 0x15e, RZ, 0xfc, !PT ;  /* 0x0000015ef7ae7812 */ /* 0x040fe200078efcff */
[----:B------:R-:W-:Y:S01]  /*2fa0*/  IMAD.MOV R44, RZ, RZ, -R44 ;  /* 0x000000ffff2c7224 */ /* 0x000fe200078e0a2c */
[C---:B------:R-:W-:Y:S01]  /*2fb0*/  LOP3.LUT R176, R247.reuse, 0x160, RZ, 0xfc, !PT ;  /* 0x00000160f7b07812 */ /* 0x040fe200078efcff */
[C---:B------:R-:W-:Y:S01]  /*2fc0*/  IMAD R43, R2.reuse, R43, R47 ;  /* 0x0000002b022b7224 */ /* 0x040fe200078e022f */
[----:B------:R-:W-:Y:S01]  /*2fd0*/  LOP3.LUT R178, R247, 0x162, RZ, 0xfc, !PT ;  /* 0x00000162f7b27812 */ /* 0x000fe200078efcff */
[----:B------:R-:W-:Y:S01]  /*2fe0*/  @!P3 IMAD.IADD R41, R41, 0x1, -R2 ;  /* 0x000000012929b824 */ /* 0x000fe200078e0a02 */
[----:B------:R-:W-:Y:S01]  /*2ff0*/  IABS R177, R176 ;  /* 0x000000b000b17213 */ /* 0x000fe20000000000 */
[C---:B------:R-:W-:Y:S01]  /*3000*/  IMAD R44, R2.reuse, R44, R49 ;  /* 0x0000002c022c7224 */ /* 0x040fe200078e0231 */
[----:B------:R-:W-:Y:S01]  /*3010*/  ISETP.GT.U32.AND P3, PT, R2, R43, PT ;  /* 0x0000002b0200720c */ /* 0x000fe20003f64070 */
[----:B------:R-:W-:Y:S01]  /*3020*/  IMAD.HI.U32 R45, R250, R51, RZ ;  /* 0x00000033fa2d7227 */ /* 0x000fe200078e00ff */
[----:B------:R-:W-:-:S02]  /*3030*/  IABS R179, R178 ;  /* 0x000000b200b37213 */ /* 0x000fc40000000000 */
[C---:B------:R-:W-:Y:S01]  /*3040*/  LOP3.LUT R180, R247.reuse, 0x164, RZ, 0xfc, !PT ;  /* 0x00000164f7b47812 */ /* 0x040fe200078efcff */
[----:B------:R-:W-:Y:S01]  /*3050*/  @!P6 IMAD.IADD R42, R42, 0x1, -R2 ;  /* 0x000000012a2ae824 */ /* 0x000fe200078e0a02 */
[C---:B------:R-:W-:Y:S01]  /*3060*/  ISETP.GT.U32.AND P6, PT, R2.reuse, R44, PT ;  /* 0x0000002c0200720c */ /* 0x040fe20003fc4070 */
[----:B------:R-:W-:Y:S01]  /*3070*/  IMAD.MOV R45, RZ, RZ, -R45 ;  /* 0x000000ffff2d7224 */ /* 0x000fe200078e0a2d */
[C---:B------:R-:W-:Y:S01]  /*3080*/  LOP3.LUT R182, R247.reuse, 0x16c, RZ, 0xfc, !PT ;  /* 0x0000016cf7b67812 */ /* 0x040fe200078efcff */
[----:B------:R-:W-:Y:S01]  /*3090*/  @!P1 IMAD.MOV R40, RZ, RZ, -R40 ;  /* 0x000000ffff289224 */ /* 0x000fe200078e0a28 */
[----:B------:R-:W-:Y:S01]  /*30a0*/  LOP3.LUT R186, R247, 0x170, RZ, 0xfc, !PT ;  /* 0x00000170f7ba7812 */ /* 0x000fe200078efcff */
[C---:B------:R-:W-:Y:S01]  /*30b0*/  IMAD R45, R2.reuse, R45, R51 ;  /* 0x0000002d022d7224 */ /* 0x040fe200078e0233 */
[----:B------:R-:W-:Y:S01]  /*30c0*/  IABS R51, R57 ;  /* 0x0000003900337213 */ /* 0x000fe20000000000 */
[--C-:B------:R-:W-:Y:S01]  /*30d0*/  @!P3 IMAD.IADD R43, R43, 0x1, -R2.reuse ;  /* 0x000000012b2bb824 */ /* 0x100fe200078e0a02 */
[----:B------:R-:W-:Y:S01]  /*30e0*/  ISETP.GT.U32.AND P3, PT, R2, R41, PT ;  /* 0x000000290200720c */ /* 0x000fe20003f64070 */
[----:B------:R-:W-:Y:S01]  /*30f0*/  @!P2 IMAD.IADD R38, R38, 0x1, -R2 ;  /* 0x000000012626a824 */ /* 0x000fe200078e0a02 */
[----:B------:R-:W-:Y:S01]  /*3100*/  ISETP.GT.U32.AND P1, PT, R2, R45, PT ;  /* 0x0000002d0200720c */ /* 0x000fe20003f24070 */
[----:B------:R-:W-:Y:S01]  /*3110*/  IMAD.HI.U32 R47, R250, R55, RZ ;  /* 0x00000037fa2f7227 */ /* 0x000fe200078e00ff */
[----:B------:R-:W-:-:S02]  /*3120*/  ISETP.GE.AND P2, PT, R46, RZ, PT ;  /* 0x000000ff2e00720c */ /* 0x000fc40003f46270 */
[----:B------:R-:W-:Y:S01]  /*3130*/  IABS R183, R182 ;  /* 0x000000b600b77213 */ /* 0x000fe20000000000 */
[----:B------:R-:W-:Y:S01]  /*3140*/  @!P6 IMAD.IADD R44, R44, 0x1, -R2 ;  /* 0x000000012c2ce824 */ /* 0x000fe200078e0a02 */
[----:B------:R-:W-:Y:S01]  /*3150*/  ISETP.GT.U32.AND P6, PT, R2, R43, PT ;  /* 0x0000002b0200720c */ /* 0x000fe20003fc4070 */
[----:B------:R-:W-:Y:S01]  /*3160*/  IMAD.HI.U32 R46, R250, R53, RZ ;  /* 0x00000035fa2e7227 */ /* 0x000fe200078e00ff */
[C---:B------:R-:W-:Y:S02]  /*3170*/  LOP3.LUT R184, R247.reuse, 0x16e, RZ, 0xfc, !PT ;  /* 0x0000016ef7b87812 */ /* 0x040fe400078efcff */
[C---:B------:R-:W-:Y:S01]  /*3180*/  LOP3.LUT R189, R247.reuse, 0x174, RZ, 0xfc, !PT ;  /* 0x00000174f7bd7812 */ /* 0x040fe200078efcff */
[----:B------:R-:W-:Y:S01]  /*3190*/  @!P0 IMAD.MOV R38, RZ, RZ, -R38 ;  /* 0x000000ffff268224 */ /* 0x000fe200078e0a26 */
[C---:B------:R-:W-:Y:S01]  /*31a0*/  ISETP.GT.U32.AND P0, PT, R2.reuse, R42, PT ;  /* 0x0000002a0200720c */ /* 0x040fe20003f04070 */
[----:B------:R-:W-:Y:S01]  /*31b0*/  IMAD.MOV R46, RZ, RZ, -R46 ;  /* 0x000000ffff2e7224 */ /* 0x000fe200078e0a2e */
[----:B------:R-:W-:Y:S01]  /*31c0*/  LOP3.LUT R188, R247, 0x172, RZ, 0xfc, !PT ;  /* 0x00000172f7bc7812 */ /* 0x000fe200078efcff */
[----:B------:R-:W-:Y:S01]  /*31d0*/  IMAD.MOV R47, RZ, RZ, -R47 ;  /* 0x000000ffff2f7224 */ /* 0x000fe200078e0a2f */
[----:B------:R-:W-:Y:S01]  /*31e0*/  IABS R187, R189 ;  /* 0x000000bd00bb7213 */ /* 0x000fe20000000000 */
[----:B------:R-:W-:Y:S01]  /*31f0*/  @!P4 IMAD.MOV R39, RZ, RZ, -R39 ;  /* 0x000000ffff27c224 */ /* 0x000fe200078e0a27 */
[C---:B------:R-:W-:Y:S01]  /*3200*/  ISETP.GT.U32.AND P4, PT, R2.reuse, R44, PT ;  /* 0x0000002c0200720c */ /* 0x040fe20003f84070 */
[C---:B------:R-:W-:Y:S01]  /*3210*/  IMAD R46, R2.reuse, R46, R53 ;  /* 0x0000002e022e7224 */ /* 0x040fe200078e0235 */
[----:B------:R-:W-:Y:S01]  /*3220*/  IABS R53, R58 ;  /* 0x0000003a00357213 */ /* 0x000fe20000000000 */
[--C-:B------:R-:W-:Y:S01]  /*3230*/  @!P3 IMAD.IADD R41, R41, 0x1, -R2.reuse ;  /* 0x000000012929b824 */ /* 0x100fe200078e0a02 */
[----:B------:R-:W-:Y:S01]  /*3240*/  IABS R185, R188 ;  /* 0x000000bc00b97213 */ /* 0x000fe20000000000 */
[--C-:B------:R-:W-:Y:S01]  /*3250*/  @!P1 IMAD.IADD R45, R45, 0x1, -R2.reuse ;  /* 0x000000012d2d9824 */ /* 0x100fe200078e0a02 */
[C---:B------:R-:W-:Y:S01]  /*3260*/  ISETP.GT.U32.AND P3, PT, R2.reuse, R46, PT ;  /* 0x0000002e0200720c */ /* 0x040fe20003f64070 */
[----:B------:R-:W-:Y:S01]  /*3270*/  IMAD R47, R2, R47, R55 ;  /* 0x0000002f022f7224 */ /* 0x000fe200078e0237 */
[----:B------:R-:W-:Y:S01]  /*3280*/  ISETP.GE.AND P1, PT, R52, RZ, PT ;  /* 0x000000ff3400720c */ /* 0x000fe20003f26270 */
[----:B------:R-:W-:Y:S01]  /*3290*/  @!P5 IMAD.MOV R41, RZ, RZ, -R41 ;  /* 0x000000ffff29d224 */ /* 0x000fe200078e0a29 */
[C---:B------:R-:W-:Y:S01]  /*32a0*/  ISETP.GT.U32.AND P5, PT, R2.reuse, R45, PT ;  /* 0x0000002d0200720c */ /* 0x040fe20003fa4070 */
[----:B------:R-:W-:Y:S01]  /*32b0*/  @!P6 IMAD.IADD R43, R43, 0x1, -R2 ;  /* 0x000000012b2be824 */ /* 0x000fe200078e0a02 */
[----:B------:R-:W-:Y:S01]  /*32c0*/  ISETP.GT.U32.AND P6, PT, R2, R47, PT ;  /* 0x0000002f0200720c */ /* 0x000fe20003fc4070 */
[----:B------:R-:W-:Y:S01]  /*32d0*/  IMAD.HI.U32 R49, R250, R53, RZ ;  /* 0x00000035fa317227 */ /* 0x000fe200078e00ff */
[----:B------:R-:W-:-:S02]  /*32e0*/  LOP3.LUT R52, R247, 0x6e, RZ, 0xfc, !PT ;  /* 0x0000006ef7347812 */ /* 0x000fc400078efcff */
[C---:B------:R-:W-:Y:S01]  /*32f0*/  LOP3.LUT R190, R247.reuse, 0x176, RZ, 0xfc, !PT ;  /* 0x00000176f7be7812 */ /* 0x040fe200078efcff */
[--C-:B------:R-:W-:Y:S01]  /*3300*/  @!P0 IMAD.IADD R42, R42, 0x1, -R2.reuse ;  /* 0x000000012a2a8824 */ /* 0x100fe200078e0a02 */
[----:B------:R-:W-:Y:S01]  /*3310*/  ISETP.GE.AND P0, PT, R48, RZ, PT ;  /* 0x000000ff3000720c */ /* 0x000fe20003f06270 */
[----:B------:R-:W-:Y:S01]  /*3320*/  IMAD.HI.U32 R48, R250, R51, RZ ;  /* 0x00000033fa307227 */ /* 0x000fe200078e00ff */
[----:B------:R-:W-:Y:S02]  /*3330*/  IABS R55, R52 ;  /* 0x0000003400377213 */ /* 0x000fe40000000000 */
[C---:B------:R-:W-:Y:S01]  /*3340*/  LOP3.LUT R192, R247.reuse, 0x182, RZ, 0xfc, !PT ;  /* 0x00000182f7c07812 */ /* 0x040fe200078efcff */
[----:B------:R-:W-:Y:S01]  /*3350*/  IMAD.MOV R49, RZ, RZ, -R49 ;  /* 0x000000ffff317224 */ /* 0x000fe200078e0a31 */
[C---:B------:R-:W-:Y:S01]  /*3360*/  LOP3.LUT R194, R247.reuse, 0x184, RZ, 0xfc, !PT ;  /* 0x00000184f7c27812 */ /* 0x040fe200078efcff */
[----:B------:R-:W-:Y:S01]  /*3370*/  @!P4 IMAD.IADD R44, R44, 0x1, -R2 ;  /* 0x000000012c2cc824 */ /* 0x000fe200078e0a02 */
[----:B------:R-:W-:Y:S01]  /*3380*/  ISETP.GE.AND P4, PT, R50, RZ, PT ;  /* 0x000000ff3200720c */ /* 0x000fe20003f86270 */
[----:B------:R-:W-:Y:S01]  /*3390*/  IMAD.MOV R48, RZ, RZ, -R48 ;  /* 0x000000ffff307224 */ /* 0x000fe200078e0a30 */
[----:B------:R-:W-:Y:S01]  /*33a0*/  IABS R193, R192 ;  /* 0x000000c000c17213 */ /* 0x000fe20000000000 */
[C---:B------:R-:W-:Y:S01]  /*33b0*/  IMAD R49, R2.reuse, R49, R53 ;  /* 0x0000003102317224 */ /* 0x040fe200078e0235 */
[----:B------:R-:W-:Y:S01]  /*33c0*/  IABS R195, R194 ;  /* 0x000000c200c37213 */ /* 0x000fe20000000000 */
[C---:B------:R-:W-:Y:S01]  /*33d0*/  IMAD R48, R2.reuse, R48, R51 ;  /* 0x0000003002307224 */ /* 0x040fe200078e0233 */
[----:B------:R-:W-:Y:S01]  /*33e0*/  LOP3.LUT R51, R247, 0x6c, RZ, 0xfc, !PT ;  /* 0x0000006cf7337812 */ /* 0x000fe200078efcff */
[--C-:B------:R-:W-:Y:S01]  /*33f0*/  @!P5 IMAD.IADD R45, R45, 0x1, -R2.reuse ;  /* 0x000000012d2dd824 */ /* 0x100fe200078e0a02 */
[C---:B------:R-:W-:Y:S01]  /*3400*/  ISETP.GT.U32.AND P5, PT, R2.reuse, R49, PT ;  /* 0x000000310200720c */ /* 0x040fe20003fa4070 */
[----:B------:R-:W-:Y:S01]  /*3410*/  @!P6 IMAD.IADD R47, R47, 0x1, -R2 ;  /* 0x000000012f2fe824 */ /* 0x000fe200078e0a02 */
[----:B------:R-:W-:Y:S01]  /*3420*/  IABS R53, R51 ;  /* 0x0000003300357213 */ /* 0x000fe20000000000 */
[----:B------:R-:W-:Y:S01]  /*3430*/  @!P0 IMAD.MOV R43, RZ, RZ, -R43 ;  /* 0x000000ffff2b8224 */ /* 0x000fe200078e0a2b */
[C---:B------:R-:W-:Y:S01]  /*3440*/  ISETP.GT.U32.AND P0, PT, R2.reuse, R48, PT ;  /* 0x000000300200720c */ /* 0x040fe20003f04070 */
[----:B------:R-:W-:Y:S01]  /*3450*/  @!P4 IMAD.MOV R44, RZ, RZ, -R44 ;  /* 0x000000ffff2cc224 */ /* 0x000fe200078e0a2c */
[----:B------:R-:W-:Y:S01]  /*3460*/  ISETP.GT.U32.AND P6, PT, R2, R47, PT ;  /* 0x0000002f0200720c */ /* 0x000fe20003fc4070 */
[----:B------:R-:W-:Y:S01]  /*3470*/  @!P3 IMAD.IADD R46, R46, 0x1, -R2 ;  /* 0x000000012e2eb824 */ /* 0x000fe200078e0a02 */
[----:B------:R-:W-:Y:S01]  /*3480*/  ISETP.GE.AND P4, PT, R56, RZ, PT ;  /* 0x000000ff3800720c */ /* 0x000fe20003f86270 */
[----:B------:R-:W-:Y:S01]  /*3490*/  IMAD.HI.U32 R50, R250, R53, RZ ;  /* 0x00000035fa327227 */ /* 0x000fe200078e00ff */
[----:B------:R-:W-:-:S02]  /*34a0*/  ISETP.GE.AND P3, PT, R54, RZ, PT ;  /* 0x000000ff3600720c */ /* 0x000fc40003f66270 */
[----:B------:R-:W-:Y:S01]  /*34b0*/  LOP3.LUT R56, R247, 0x74, RZ, 0xfc, !PT ;  /* 0x00000074f7387812 */ /* 0x000fe200078efcff */
[----:B------:R-:W-:Y:S01]  /*34c0*/  @!P2 IMAD.MOV R42, RZ, RZ, -R42 ;  /* 0x000000ffff2aa224 */ /* 0x000fe200078e0a2a */
[----:B------:R-:W-:Y:S01]  /*34d0*/  ISETP.GT.U32.AND P2, PT, R2, R46, PT ;  /* 0x0000002e0200720c */ /* 0x000fe20003f44070 */
[----:B------:R-:W-:Y:S01]  /*34e0*/  @!P5 IMAD.IADD R49, R49, 0x1, -R2 ;  /* 0x000000013131d824 */ /* 0x000fe200078e0a02 */
[----:B------:R-:W-:Y:S01]  /*34f0*/  IABS R59, R56 ;  /* 0x00000038003b7213 */ /* 0x000fe20000000000 */
[----:B------:R-:W-:Y:S01]  /*3500*/  IMAD.MOV R50, RZ, RZ, -R50 ;  /* 0x000000ffff327224 */ /* 0x000fe200078e0a32 */
[----:B------:R-:W-:Y:S01]  /*3510*/  LOP3.LUT R196, R247, 0x18a, RZ, 0xfc, !PT ;  /* 0x0000018af7c47812 */ /* 0x000fe200078efcff */
[--C-:B------:R-:W-:Y:S01]  /*3520*/  @!P0 IMAD.IADD R48, R48, 0x1, -R2.reuse ;  /* 0x0000000130308824 */ /* 0x100fe200078e0a02 */
[----:B------:R-:W-:Y:S01]  /*3530*/  ISETP.GE.AND P0, PT, R51, RZ, PT ;  /* 0x000000ff3300720c */ /* 0x000fe20003f06270 */
[----:B------:R-:W-:Y:S01]  /*3540*/  @!P6 IMAD.IADD R47, R47, 0x1, -R2 ;  /* 0x000000012f2fe824 */ /* 0x000fe200078e0a02 */
[C---:B------:R-:W-:Y:S01]  /*3550*/  ISETP.GT.U32.AND P5, PT, R2.reuse, R49, PT ;  /* 0x000000310200720c */ /* 0x040fe20003fa4070 */
[----:B------:R-:W-:Y:S01]  /*3560*/  IMAD R50, R2, R50, R53 ;  /* 0x0000003202327224 */ /* 0x000fe200078e0235 */
[----:B------:R-:W-:Y:S01]  /*3570*/  LOP3.LUT R53, R247, 0x72, RZ, 0xfc, !PT ;  /* 0x00000072f7357812 */ /* 0x000fe200078efcff */
[----:B------:R-:W-:Y:S01]  /*3580*/  IMAD.HI.U32 R51, R250, R55, RZ ;  /* 0x00000037fa337227 */ /* 0x000fe200078e00ff */
[----:B------:R-:W-:-:S02]  /*3590*/  ISETP.GE.AND P6, PT, R58, RZ, PT ;  /* 0x000000ff3a00720c */ /* 0x000fc40003fc6270 */
[----:B------:R-:W-:Y:S01]  /*35a0*/  LOP3.LUT R198, R247, 0x18c, RZ, 0xfc, !PT ;  /* 0x0000018cf7c67812 */ /* 0x000fe200078efcff */
[----:B------:R-:W-:Y:S01]  /*35b0*/  @!P4 IMAD.MOV R47, RZ, RZ, -R47 ;  /* 0x000000ffff2fc224 */ /* 0x000fe200078e0a2f */
[C---:B------:R-:W-:Y:S01]  /*35c0*/  ISETP.GT.U32.AND P4, PT, R2.reuse, R50, PT ;  /* 0x000000320200720c */ /* 0x040fe20003f84070 */
[----:B------:R-:W-:Y:S01]  /*35d0*/  IMAD.MOV R51, RZ, RZ, -R51 ;  /* 0x000000ffff337224 */ /* 0x000fe200078e0a33 */
[----:B------:R-:W-:Y:S01]  /*35e0*/  IABS R197, R196 ;  /* 0x000000c400c57213 */ /* 0x000fe20000000000 */
[----:B------:R-:W-:Y:S01]  /*35f0*/  @!P1 IMAD.MOV R45, RZ, RZ, -R45 ;  /* 0x000000ffff2d9224 */ /* 0x000fe200078e0a2d */
[----:B------:R-:W-:Y:S01]  /*3600*/  ISETP.GT.U32.AND P1, PT, R2, R48, PT ;  /* 0x000000300200720c */ /* 0x000fe20003f24070 */
[----:B------:R-:W-:Y:S01]  /*3610*/  @!P2 IMAD.IADD R46, R46, 0x1, -R2 ;  /* 0x000000012e2ea824 */ /* 0x000fe200078e0a02 */
[----:B------:R-:W-:Y:S01]  /*3620*/  ISETP.GE.AND P2, PT, R57, RZ, PT ;  /* 0x000000ff3900720c */ /* 0x000fe20003f46270 */
[----:B------:R-:W-:Y:S01]  /*3630*/  IMAD R51, R2, R51, R55 ;  /* 0x0000003302337224 */ /* 0x000fe200078e0237 */
[----:B------:R-:W-:Y:S01]  /*3640*/  IABS R57, R53 ;  /* 0x0000003500397213 */ /* 0x000fe20000000000 */
[----:B------:R-:W-:Y:S01]  /*3650*/  @!P3 IMAD.MOV R46, RZ, RZ, -R46 ;  /* 0x000000ffff2eb224 */ /* 0x000fe200078e0a2e */
[----:B------:R-:W-:Y:S01]  /*3660*/  ISETP.GE.AND P3, PT, R52, RZ, PT ;  /* 0x000000ff3400720c */ /* 0x000fe20003f66270 */
[--C-:B------:R-:W-:Y:S01]  /*3670*/  @!P5 IMAD.IADD R49, R49, 0x1, -R2.reuse ;  /* 0x000000013131d824 */ /* 0x100fe200078e0a02 */
[----:B------:R-:W-:Y:S01]  /*3680*/  ISETP.GT.U32.AND P5, PT, R2, R51, PT ;  /* 0x000000330200720c */ /* 0x000fe20003fa4070 */
[----:B------:R-:W-:Y:S01]  /*3690*/  @!P4 IMAD.IADD R50, R50, 0x1, -R2 ;  /* 0x000000013232c824 */ /* 0x000fe200078e0a02 */
[----:B------:R-:W-:Y:S01]  /*36a0*/  LOP3.LUT R52, R247, 0x70, RZ, 0xfc, !PT ;  /* 0x00000070f7347812 */ /* 0x000fe200078efcff */
[----:B------:R-:W-:Y:S01]  /*36b0*/  IMAD.HI.U32 R54, R250, R59, RZ ;  /* 0x0000003bfa367227 */ /* 0x000fe200078e00ff */
[----:B------:R-:W-:-:S02]  /*36c0*/  IABS R199, R198 ;  /* 0x000000c600c77213 */ /* 0x000fc40000000000 */
[----:B------:R-:W-:Y:S01]  /*36d0*/  IABS R55, R52 ;  /* 0x0000003400377213 */ /* 0x000fe20000000000 */
[----:B------:R-:W-:Y:S01]  /*36e0*/  @!P1 IMAD.IADD R48, R48, 0x1, -R2 ;  /* 0x0000000130309824 */ /* 0x000fe200078e0a02 */
[----:B------:R-:W-:Y:S01]  /*36f0*/  ISETP.GE.AND P1, PT, R52, RZ, PT ;  /* 0x000000ff3400720c */ /* 0x000fe20003f26270 */
[----:B------:R-:W-:Y:S01]  /*3700*/  IMAD.MOV R54, RZ, RZ, -R54 ;  /* 0x000000ffff367224 */ /* 0x000fe200078e0a36 */
[----:B------:R-:W-:Y:S01]  /*3710*/  ISETP.GT.U32.AND P4, PT, R2, R50, PT ;  /* 0x000000320200720c */ /* 0x000fe20003f84070 */
[----:B------:R-:W-:Y:S01]  /*3720*/  IMAD.HI.U32 R52, R250, R55, RZ ;  /* 0x00000037fa347227 */ /* 0x000fe200078e00ff */
[C---:B------:R-:W-:Y:S02]  /*3730*/  LOP3.LUT R200, R247.reuse, 0x18e, RZ, 0xfc, !PT ;  /* 0x0000018ef7c87812 */ /* 0x040fe400078efcff */
[----:B------:R-:W-:Y:S01]  /*3740*/  LOP3.LUT R202, R247, 0x194, RZ, 0xfc, !PT ;  /* 0x00000194f7ca7812 */ /* 0x000fe200078efcff */
[----:B------:R-:W-:Y:S01]  /*3750*/  @!P5 IMAD.IADD R51, R51, 0x1, -R2 ;  /* 0x000000013333d824 */ /* 0x000fe200078e0a02 */
[----:B------:R-:W-:Y:S01]  /*3760*/  IABS R201, R200 ;  /* 0x000000c800c97213 */ /* 0x000fe20000000000 */
[----:B------:R-:W-:Y:S01]  /*3770*/  IMAD.MOV R52, RZ, RZ, -R52 ;  /* 0x000000ffff347224 */ /* 0x000fe200078e0a34 */
[----:B------:R-:W-:Y:S01]  /*3780*/  IABS R203, R202 ;  /* 0x000000ca00cb7213 */ /* 0x000fe20000000000 */
[----:B------:R-:W-:Y:S01]  /*3790*/  @!P2 IMAD.MOV R48, RZ, RZ, -R48 ;  /* 0x000000ffff30a224 */ /* 0x000fe200078e0a30 */
[----:B------:R-:W-:Y:S01]  /*37a0*/  ISETP.GE.AND P2, PT, R53, RZ, PT ;  /* 0x000000ff3500720c */ /* 0x000fe20003f46270 */
[C---:B------:R-:W-:Y:S01]  /*37b0*/  IMAD R52, R2.reuse, R52, R55 ;  /* 0x0000003402347224 */ /* 0x040fe200078e0237 */
[----:B------:R-:W-:Y:S01]  /*37c0*/  ISETP.GT.U32.AND P5, PT, R2, R51, PT ;  /* 0x000000330200720c */ /* 0x000fe20003fa4070 */
[----:B------:R-:W-:Y:S01]  /*37d0*/  IMAD.HI.U32 R53, R250, R57, RZ ;  /* 0x00000039fa357227 */ /* 0x000fe200078e00ff */
[----:B------:R-:W-:-:S02]  /*37e0*/  LOP3.LUT R211, R247, 0x198, RZ, 0xfc, !PT ;  /* 0x00000198f7d37812 */ /* 0x000fc400078efcff */
[C---:B------:R-:W-:Y:S01]  /*37f0*/  LOP3.LUT R208, R247.reuse, 0x19a, RZ, 0xfc, !PT ;  /* 0x0000019af7d07812 */ /* 0x040fe200078efcff */
[----:B------:R-:W-:Y:S01]  /*3800*/  @!P4 IMAD.IADD R50, R50, 0x1, -R2 ;  /* 0x000000013232c824 */ /* 0x000fe200078e0a02 */
[C---:B------:R-:W-:Y:S01]  /*3810*/  ISETP.GT.U32.AND P4, PT, R2.reuse, R52, PT ;  /* 0x000000340200720c */ /* 0x040fe20003f84070 */
[----:B------:R-:W-:Y:S01]  /*3820*/  IMAD R54, R2, R54, R59 ;  /* 0x0000003602367224 */ /* 0x000fe200078e023b */
[----:B------:R-:W-:Y:S01]  /*3830*/  IABS R59, R60 ;  /* 0x0000003c003b7213 */ /* 0x000fe20000000000 */
[----:B------:R-:W-:Y:S01]  /*3840*/  IMAD.MOV R53, RZ, RZ, -R53 ;  /* 0x000000ffff357224 */ /* 0x000fe200078e0a35 */
[----:B------:R-:W-:Y:S01]  /*3850*/  IABS R205, R208 ;  /* 0x000000d000cd7213 */ /* 0x000fe20000000000 */
[----:B------:R-:W-:Y:S01]  /*3860*/  @!P6 IMAD.MOV R49, RZ, RZ, -R49 ;  /* 0x000000ffff31e224 */ /* 0x000fe200078e0a31 */
[----:B------:R-:W-:Y:S01]  /*3870*/  ISETP.GE.AND P6, PT, R56, RZ, PT ;  /* 0x000000ff3800720c */ /* 0x000fe20003fc6270 */
[----:B------:R-:W-:Y:S01]  /*3880*/  @!P0 IMAD.MOV R50, RZ, RZ, -R50 ;  /* 0x000000ffff328224 */ /* 0x000fe200078e0a32 */
[C---:B------:R-:W-:Y:S01]  /*3890*/  ISETP.GT.U32.AND P0, PT, R2.reuse, R54, PT ;  /* 0x000000360200720c */ /* 0x040fe20003f04070 */
[----:B------:R-:W-:Y:S01]  /*38a0*/  IMAD R53, R2, R53, R57 ;  /* 0x0000003502357224 */ /* 0x000fe200078e0239 */
[----:B------:R-:W-:Y:S01]  /*38b0*/  LOP3.LUT R56, R247, 0x76, RZ, 0xfc, !PT ;  /* 0x00000076f7387812 */ /* 0x000fe200078efcff */
[--C-:B------:R-:W-:Y:S01]  /*38c0*/  @!P5 IMAD.IADD R51, R51, 0x1, -R2.reuse ;  /* 0x000000013333d824 */ /* 0x100fe200078e0a02 */
[----:B------:R-:W-:Y:S01]  /*38d0*/  LOP3.LUT R213, R247, 0x1a0, RZ, 0xfc, !PT ;  /* 0x000001a0f7d57812 */ /* 0x000fe200078efcff */
[----:B------:R-:W-:Y:S01]  /*38e0*/  @!P4 IMAD.IADD R52, R52, 0x1, -R2 ;  /* 0x000000013434c824 */ /* 0x000fe200078e0a02 */
[----:B------:R-:W-:Y:S01]  /*38f0*/  IABS R57, R56 ;  /* 0x0000003800397213 */ /* 0x000fe20000000000 */
[----:B------:R-:W-:Y:S01]  /*3900*/  @!P3 IMAD.MOV R51, RZ, RZ, -R51 ;  /* 0x000000ffff33b224 */ /* 0x000fe200078e0a33 */
[----:B------:R-:W-:Y:S01]  /*3910*/  ISETP.GT.U32.AND P5, PT, R2, R53, PT ;  /* 0x000000350200720c */ /* 0x000fe20003fa4070 */
[----:B------:R-:W-:Y:S01]  /*3920*/  IMAD.HI.U32 R58, R250, R63, RZ ;  /* 0x0000003ffa3a7227 */ /* 0x000fe200078e00ff */
[----:B------:R-:W-:-:S02]  /*3930*/  ISETP.GT.U32.AND P4, PT, R2, R52, PT ;  /* 0x000000340200720c */ /* 0x000fc40003f84070 */
[----:B------:R-:W-:Y:S01]  /*3940*/  ISETP.GE.AND P3, PT, R56, RZ, PT ;  /* 0x000000ff3800720c */ /* 0x000fe20003f66270 */
[----:B------:R-:W-:Y:S01]  /*3950*/  IMAD.HI.U32 R55, R250, R57, RZ ;  /* 0x00000039fa377227 */ /* 0x000fe200078e00ff */
[C---:B------:R-:W-:Y:S02]  /*3960*/  LOP3.LUT R206, R247.reuse, 0x19c, RZ, 0xfc, !PT ;  /* 0x0000019cf7ce7812 */ /* 0x040fe400078efcff */
[----:B------:R-:W-:Y:S01]  /*3970*/  LOP3.LUT R212, R247, 0x19e, RZ, 0xfc, !PT ;  /* 0x0000019ef7d47812 */ /* 0x000fe200078efcff */
[--C-:B------:R-:W-:Y:S01]  /*3980*/  @!P0 IMAD.IADD R54, R54, 0x1, -R2.reuse ;  /* 0x0000000136368824 */ /* 0x100fe200078e0a02 */
[----:B------:R-:W-:Y:S01]  /*3990*/  IABS R207, R206 ;  /* 0x000000ce00cf7213 */ /* 0x000fe20000000000 */
        /* <DEDUP_REMOVED lines=9> */
[----:B------:R-:W-:Y:S01]  /*3a30*/  IMAD.HI.U32 R56, R250, R59, RZ ;  /* 0x0000003bfa387227 */ /* 0x000fe200078e00ff */
[C---:B------:R-:W-:Y:S02]  /*3a40*/  LOP3.LUT R218, R247.reuse, 0x1aa, RZ, 0xfc, !PT ;  /* 0x000001aaf7da7812 */ /* 0x040fe400078efcff */
[C---:B------:R-:W-:Y:S01]  /*3a50*/  LOP3.LUT R219, R247.reuse, 0x1ac, RZ, 0xfc, !PT ;  /* 0x000001acf7db7812 */ /* 0x040fe200078efcff */
[----:B------:R-:W-:Y:S01]  /*3a60*/  IMAD.MOV R57, RZ, RZ, -R57 ;  /* 0x000000ffff397224 */ /* 0x000fe200078e0a39 */
[C---:B------:R-:W-:Y:S01]  /*3a70*/  LOP3.LUT R216, R247.reuse, 0x1ae, RZ, 0xfc, !PT ;  /* 0x000001aef7d87812 */ /* 0x040fe200078efcff */
[----:B------:R-:W-:Y:S01]  /*3a80*/  @!P4 IMAD.IADD R52, R52, 0x1, -R2 ;  /* 0x000000013434c824 */ /* 0x000fe200078e0a02 */
[C---:B------:R-:W-:Y:S01]  /*3a90*/  ISETP.GT.U32.AND P4, PT, R2.reuse, R55, PT ;  /* 0x000000370200720c */ /* 0x040fe20003f84070 */
[----:B------:R-:W-:Y:S01]  /*3aa0*/  IMAD.MOV R56, RZ, RZ, -R56 ;  /* 0x000000ffff387224 */ /* 0x000fe200078e0a38 */
[----:B------:R-:W-:Y:S01]  /*3ab0*/  IABS R215, R219 ;  /* 0x000000db00d77213 */ /* 0x000fe20000000000 */
[----:B------:R-:W-:Y:S01]  /*3ac0*/  IMAD.MOV R58, RZ, RZ, -R58 ;  /* 0x000000ffff3a7224 */ /* 0x000fe200078e0a3a */
[----:B------:R-:W-:Y:S01]  /*3ad0*/  IABS R217, R216 ;  /* 0x000000d800d97213 */ /* 0x000fe20000000000 */
[C---:B------:R-:W-:Y:S01]  /*3ae0*/  IMAD R57, R2.reuse, R57, R61 ;  /* 0x0000003902397224 */ /* 0x040fe200078e023d */
[C---:B------:R-:W-:Y:S01]  /*3af0*/  LOP3.LUT R220, R247.reuse, 0x1b6, RZ, 0xfc, !PT ;  /* 0x000001b6f7dc7812 */ /* 0x040fe200078efcff */
[C---:B------:R-:W-:Y:S01]  /*3b00*/  IMAD R56, R2.reuse, R56, R59 ;  /* 0x0000003802387224 */ /* 0x040fe200078e023b */
[C---:B------:R-:W-:Y:S01]  /*3b10*/  LOP3.LUT R222, R247.reuse, 0x1ba, RZ, 0xfc, !PT ;  /* 0x000001baf7de7812 */ /* 0x040fe200078efcff */
[----:B------:R-:W-:Y:S01]  /*3b20*/  IMAD R58, R2, R58, R63 ;  /* 0x0000003a023a7224 */ /* 0x000fe200078e023f */
[----:B------:R-:W-:Y:S01]  /*3b30*/  LOP3.LUT R226, R247, 0x1be, RZ, 0xfc, !PT ;  /* 0x000001bef7e27812 */ /* 0x000fe200078efcff */
[----:B------:R-:W-:Y:S01]  /*3b40*/  @!P0 IMAD.IADD R54, R54, 0x1, -R2 ;  /* 0x0000000136368824 */ /* 0x000fe200078e0a02 */
[C---:B------:R-:W-:Y:S01]  /*3b50*/  ISETP.GT.U32.AND P0, PT, R2.reuse, R57, PT ;  /* 0x000000390200720c */ /* 0x040fe20003f04070 */
[----:B------:R-:W-:Y:S01]  /*3b60*/  @!P1 IMAD.MOV R52, RZ, RZ, -R52 ;  /* 0x000000ffff349224 */ /* 0x000fe200078e0a34 */
[C---:B------:R-:W-:Y:S01]  /*3b70*/  ISETP.GT.U32.AND P1, PT, R2.reuse, R56, PT ;  /* 0x000000380200720c */ /* 0x040fe20003f24070 */
[----:B------:R-:W-:Y:S01]  /*3b80*/  @!P6 IMAD.MOV R54, RZ, RZ, -R54 ;  /* 0x000000ffff36e224 */ /* 0x000fe200078e0a36 */
[----:B------:R-:W-:Y:S01]  /*3b90*/  ISETP.GT.U32.AND P6, PT, R2, R58, PT ;  /* 0x0000003a0200720c */ /* 0x000fe20003fc4070 */
[--C-:B------:R-:W-:Y:S01]  /*3ba0*/  @!P5 IMAD.IADD R53, R53, 0x1, -R2.reuse ;  /* 0x000000013535d824 */ /* 0x100fe200078e0a02 */
[----:B------:R-:W-:Y:S01]  /*3bb0*/  ISETP.GE.AND P5, PT, R60, RZ, PT ;  /* 0x000000ff3c00720c */ /* 0x000fe20003fa6270 */
[----:B------:R-:W-:Y:S01]  /*3bc0*/  @!P4 IMAD.IADD R55, R55, 0x1, -R2 ;  /* 0x000000013737c824 */ /* 0x000fe200078e0a02 */
[C---:B------:R-:W-:Y:S01]  /*3bd0*/  LOP3.LUT R60, R247.reuse, 0x7e, RZ, 0xfc, !PT ;  /* 0x0000007ef73c7812 */ /* 0x040fe200078efcff */
[----:B------:R-:W-:Y:S01]  /*3be0*/  @!P2 IMAD.MOV R53, RZ, RZ, -R53 ;  /* 0x000000ffff35a224 */ /* 0x000fe200078e0a35 */
[----:B------:R-:W-:Y:S01]  /*3bf0*/  ISETP.GE.AND P2, PT, R62, RZ, PT ;  /* 0x000000ff3e00720c */ /* 0x000fe20003f46270 */
[----:B------:R-:W-:Y:S01]  /*3c00*/  IMAD.HI.U32 R120, R250, R125, RZ ;  /* 0x0000007dfa787227 */ /* 0x000fe200078e00ff */
[----:B------:R-:W-:-:S02]  /*3c10*/  LOP3.LUT R62, R247, 0x80, RZ, 0xfc, !PT ;  /* 0x00000080f73e7812 */ /* 0x000fc400078efcff */
[----:B------:R-:W-:Y:S01]  /*3c20*/  ISETP.GT.U32.AND P4, PT, R2, R55, PT ;  /* 0x000000370200720c */ /* 0x000fe20003f84070 */
[--C-:B------:R-:W-:Y:S01]  /*3c30*/  @!P0 IMAD.IADD R57, R57, 0x1, -R2.reuse ;  /* 0x0000000139398824 */ /* 0x100fe200078e0a02 */
[----:B------:R-:W-:Y:S01]  /*3c40*/  IABS R63, R62 ;  /* 0x0000003e003f7213 */ /* 0x000fe20000000000 */
[--C-:B------:R-:W-:Y:S01]  /*3c50*/  @!P1 IMAD.IADD R56, R56, 0x1, -R2.reuse ;  /* 0x0000000138389824 */ /* 0x100fe200078e0a02 */
[----:B------:R-:W-:Y:S01]  /*3c60*/  IABS R61, R60 ;  /* 0x0000003c003d7213 */ /* 0x000fe20000000000 */
[----:B------:R-:W-:Y:S01]  /*3c70*/  @!P6 IMAD.IADD R58, R58, 0x1, -R2 ;  /* 0x000000013a3ae824 */ /* 0x000fe200078e0a02 */
[----:B------:R-:W-:Y:S01]  /*3c80*/  ISETP.GE.AND P1, PT, R60, RZ, PT ;  /* 0x000000ff3c00720c */ /* 0x000fe20003f26270 */
[----:B------:R-:W-:Y:S01]  /*3c90*/  IMAD.HI.U32 R60, R250, R63, RZ ;  /* 0x0000003ffa3c7227 */ /* 0x000fe200078e00ff */
[C---:B------:R-:W-:Y:S02]  /*3ca0*/  ISETP.GT.U32.AND P6, PT, R2.reuse, R57, PT ;  /* 0x000000390200720c */ /* 0x040fe40003fc4070 */
[----:B------:R-:W-:Y:S01]  /*3cb0*/  ISETP.GT.U32.AND P0, PT, R2, R56, PT ;  /* 0x000000380200720c */ /* 0x000fe20003f04070 */
[----:B------:R-:W-:Y:S01]  /*3cc0*/  IMAD.MOV R60, RZ, RZ, -R60 ;  /* 0x000000ffff3c7224 */ /* 0x000fe200078e0a3c */
[----:B------:R-:W-:Y:S01]  /*3cd0*/  IABS R223, R222 ;  /* 0x000000de00df7213 */ /* 0x000fe20000000000 */
[----:B------:R-:W-:Y:S01]  /*3ce0*/  @!P4 IMAD.IADD R55, R55, 0x1, -R2 ;  /* 0x000000013737c824 */ /* 0x000fe200078e0a02 */
[----:B------:R-:W-:Y:S01]  /*3cf0*/  ISETP.GE.AND P4, PT, R64, RZ, PT ;  /* 0x000000ff4000720c */ /* 0x000fe20003f86270 */
[C---:B------:R-:W-:Y:S01]  /*3d00*/  IMAD R60, R2.reuse, R60, R63 ;  /* 0x0000003c023c7224 */ /* 0x040fe200078e023f */
[----:B------:R-:W-:Y:S01]  /*3d10*/  LOP3.LUT R64, R247, 0x82, RZ, 0xfc, !PT ;  /* 0x00000082f7407812 */ /* 0x000fe200078efcff */
[----:B------:R-:W-:Y:S01]  /*3d20*/  @!P3 IMAD.MOV R55, RZ, RZ, -R55 ;  /* 0x000000ffff37b224 */ /* 0x000fe200078e0a37 */
[----:B------:R-:W-:Y:S01]  /*3d30*/  ISETP.GT.U32.AND P3, PT, R2, R58, PT ;  /* 0x0000003a0200720c */ /* 0x000fe20003f64070 */
[----:B------:R-:W-:Y:S01]  /*3d40*/  IMAD.HI.U32 R59, R250, R61, RZ ;  /* 0x0000003dfa3b7227 */ /* 0x000fe200078e00ff */
[----:B------:R-:W-:-:S02]  /*3d50*/  IABS R65, R64 ;  /* 0x0000004000417213 */ /* 0x000fc40000000000 */
[----:B------:R-:W-:Y:S01]  /*3d60*/  LOP3.LUT R224, R247, 0x1c2, RZ, 0xfc, !PT ;  /* 0x000001c2f7e07812 */ /* 0x000fe200078efcff */
[----:B------:R-:W-:Y:S01]  /*3d70*/  @!P6 IMAD.IADD R57, R57, 0x1, -R2 ;  /* 0x000000013939e824 */ /* 0x000fe200078e0a02 */
[----:B------:R-:W-:Y:S01]  /*3d80*/  ISETP.GT.U32.AND P6, PT, R2, R60, PT ;  /* 0x0000003c0200720c */ /* 0x000fe20003fc4070 */
[----:B------:R-:W-:Y:S01]  /*3d90*/  IMAD.MOV R59, RZ, RZ, -R59 ;  /* 0x000000ffff3b7224 */ /* 0x000fe200078e0a3b */
[----:B------:R-:W-:Y:S01]  /*3da0*/  IABS R227, R224 ;  /* 0x000000e000e37213 */ /* 0x000fe20000000000 */
[----:B------:R-:W-:Y:S01]  /*3db0*/  IMAD.HI.U32 R63, R250, R69, RZ ;  /* 0x00000045fa3f7227 */ /* 0x000fe200078e00ff */
[C---:B------:R-:W-:Y:S02]  /*3dc0*/  LOP3.LUT R229, R247.reuse, 0x1c6, RZ, 0xfc, !PT ;  /* 0x000001c6f7e57812 */ /* 0x040fe400078efcff */
[C---:B------:R-:W-:Y:S01]  /*3dd0*/  LOP3.LUT R228, R247.reuse, 0x1c8, RZ, 0xfc, !PT ;  /* 0x000001c8f7e47812 */ /* 0x040fe200078efcff */
[----:B------:R-:W-:Y:S01]  /*3de0*/  IMAD R59, R2, R59, R61 ;  /* 0x0000003b023b7224 */ /* 0x000fe200078e023d */
[C---:B------:R-:W-:Y:S01]  /*3df0*/  LOP3.LUT R230, R247.reuse, 0x1d0, RZ, 0xfc, !PT ;  /* 0x000001d0f7e67812 */ /* 0x040fe200078efcff */
[----:B------:R-:W-:Y:S01]  /*3e00*/  IMAD.HI.U32 R61, R250, R65, RZ ;  /* 0x00000041fa3d7227 */ /* 0x000fe200078e00ff */
[----:B------:R-:W-:-:S02]  /*3e10*/  LOP3.LUT R235, R247, 0x1d2, RZ, 0xfc, !PT ;  /* 0x000001d2f7eb7812 */ /* 0x000fc400078efcff */
[----:B------:R-:W-:Y:S01]  /*3e20*/  IABS R231, R230 ;  /* 0x000000e600e77213 */ /* 0x000fe20000000000 */
[--C-:B------:R-:W-:Y:S01]  /*3e30*/  @!P3 IMAD.IADD R58, R58, 0x1, -R2.reuse ;  /* 0x000000013a3ab824 */ /* 0x100fe200078e0a02 */
[----:B------:R-:W-:Y:S01]  /*3e40*/  ISETP.GE.AND P3, PT, R62, RZ, PT ;  /* 0x000000ff3e00720c */ /* 0x000fe20003f66270 */
[----:B------:R-:W-:Y:S01]  /*3e50*/  @!P6 IMAD.IADD R60, R60, 0x1, -R2 ;  /* 0x000000013c3ce824 */ /* 0x000fe200078e0a02 */
[C---:B------:R-:W-:Y:S01]  /*3e60*/  LOP3.LUT R236, R247.reuse, 0x1d4, RZ, 0xfc, !PT ;  /* 0x000001d4f7ec7812 */ /* 0x040fe200078efcff */
[----:B------:R-:W-:Y:S01]  /*3e70*/  IMAD.HI.U32 R62, R250, R67, RZ ;  /* 0x00000043fa3e7227 */ /* 0x000fe200078e00ff */
[C---:B------:R-:W-:Y:S02]  /*3e80*/  LOP3.LUT R232, R247.reuse, 0x1d6, RZ, 0xfc, !PT ;  /* 0x000001d6f7e87812 */ /* 0x040fe400078efcff */
[C---:B------:R-:W-:Y:S01]  /*3e90*/  ISETP.GT.U32.AND P6, PT, R2.reuse, R60, PT ;  /* 0x0000003c0200720c */ /* 0x040fe20003fc4070 */
[----:B------:R-:W-:Y:S01]  /*3ea0*/  IMAD.MOV R61, RZ, RZ, -R61 ;  /* 0x000000ffff3d7224 */ /* 0x000fe200078e0a3d */
[----:B------:R-:W-:Y:S01]  /*3eb0*/  IABS R233, R236 ;  /* 0x000000ec00e97213 */ /* 0x000fe20000000000 */
[----:B------:R-:W-:Y:S01]  /*3ec0*/  IMAD.MOV R62, RZ, RZ, -R62 ;  /* 0x000000ffff3e7224 */ /* 0x000fe200078e0a3e */
[C---:B------:R-:W-:Y:S01]  /*3ed0*/  LOP3.LUT R238, R247.reuse, 0x1de, RZ, 0xfc, !PT ;  /* 0x000001def7ee7812 */ /* 0x040fe200078efcff */
[C---:B------:R-:W-:Y:S01]  /*3ee0*/  IMAD R61, R2.reuse, R61, R65 ;  /* 0x0000003d023d7224 */ /* 0x040fe200078e0241 */
[C---:B------:R-:W-:Y:S01]  /*3ef0*/  LOP3.LUT R248, R247.reuse, 0x1e8, RZ, 0xfc, !PT ;  /* 0x000001e8f7f87812 */ /* 0x040fe200078efcff */
[----:B------:R-:W-:Y:S01]  /*3f00*/  IMAD.MOV R63, RZ, RZ, -R63 ;  /* 0x000000ffff3f7224 */ /* 0x000fe200078e0a3f */
[----:B------:R-:W-:Y:S01]  /*3f10*/  LOP3.LUT R3, R247, 0x1ea, RZ, 0xfc, !PT ;  /* 0x000001eaf7037812 */ /* 0x000fe200078efcff */
[C---:B------:R-:W-:Y:S01]  /*3f20*/  IMAD R62, R2.reuse, R62, R67 ;  /* 0x0000003e023e7224 */ /* 0x040fe200078e0243 */
[----:B------:R-:W-:Y:S01]  /*3f30*/  IABS R67, R70 ;  /* 0x0000004600437213 */ /* 0x000fe20000000000 */
[----:B------:R-:W-:Y:S01]  /*3f40*/  @!P2 IMAD.MOV R57, RZ, RZ, -R57 ;  /* 0x000000ffff39a224 */ /* 0x000fe200078e0a39 */
[----:B------:R-:W-:Y:S01]  /*3f50*/  ISETP.GT.U32.AND P2, PT, R2, R61, PT ;  /* 0x0000003d0200720c */ /* 0x000fe20003f44070 */
[----:B------:R-:W-:Y:S01]  /*3f60*/  @!P0 IMAD.IADD R56, R56, 0x1, -R2 ;  /* 0x0000000138388824 */ /* 0x000fe200078e0a02 */
[C---:B------:R-:W-:Y:S01]  /*3f70*/  ISETP.GT.U32.AND P0, PT, R2.reuse, R59, PT ;  /* 0x0000003b0200720c */ /* 0x040fe20003f04070 */
[C---:B------:R-:W-:Y:S01]  /*3f80*/  IMAD R63, R2.reuse, R63, R69 ;  /* 0x0000003f023f7224 */ /* 0x040fe200078e0245 */
[----:B------:R-:W-:Y:S01]  /*3f90*/  IABS R69, R72 ;  /* 0x0000004800457213 */ /* 0x000fe20000000000 */
[----:B------:R-:W-:Y:S01]  /*3fa0*/  @!P4 IMAD.MOV R58, RZ, RZ, -R58 ;  /* 0x000000ffff3ac224 */ /* 0x000fe200078e0a3a */
[----:B------:R-:W-:Y:S01]  /*3fb0*/  ISETP.GT.U32.AND P4, PT, R2, R62, PT ;  /* 0x0000003e0200720c */ /* 0x000fe20003f84070 */
[----:B------:R-:W-:Y:S01]  /*3fc0*/  @!P6 IMAD.IADD R60, R60, 0x1, -R2 ;  /* 0x000000013c3ce824 */ /* 0x000fe200078e0a02 */
[----:B------:R-:W-:Y:S01]  /*3fd0*/  ISETP.GT.U32.AND P6, PT, R2, R63, PT ;  /* 0x0000003f0200720c */ /* 0x000fe20003fc4070 */
[----:B------:R-:W-:Y:S01]  /*3fe0*/  IMAD.HI.U32 R65, R250, R69, RZ ;  /* 0x00000045fa417227 */ /* 0x000fe200078e00ff */
[----:B------:R-:W-:-:S02]  /*3ff0*/  IABS R244, R3 ;  /* 0x0000000300f47213 */ /* 0x000fc40000000000 */
[----:B------:R-:W-:Y:S01]  /*4000*/  LOP3.LUT R249, R247, 0x1ec, RZ, 0xfc, !PT ;  /* 0x000001ecf7f97812 */ /* 0x000fe200078efcff */
[--C-:B------:R-:W-:Y:S01]  /*4010*/  @!P2 IMAD.IADD R61, R61, 0x1, -R2.reuse ;  /* 0x000000013d3da824 */ /* 0x100fe200078e0a02 */
[----:B------:R-:W-:Y:S01]  /*4020*/  ISETP.GE.AND P2, PT, R68, RZ, PT ;  /* 0x000000ff4400720c */ /* 0x000fe20003f46270 */
[--C-:B------:R-:W-:Y:S01]  /*4030*/  @!P0 IMAD.IADD R59, R59, 0x1, -R2.reuse ;  /* 0x000000013b3b8824 */ /* 0x100fe200078e0a02 */
[----:B------:R-:W-:Y:S01]  /*4040*/  ISETP.GE.AND P0, PT, R64, RZ, PT ;  /* 0x000000ff4000720c */ /* 0x000fe20003f06270 */
[----:B------:R-:W-:Y:S01]  /*4050*/  IMAD.HI.U32 R64, R250, R67, RZ ;  /* 0x00000043fa407227 */ /* 0x000fe200078e00ff */
[----:B------:R-:W-:Y:S01]  /*4060*/  IABS R68, R75 ;  /* 0x0000004b00447213 */ /* 0x000fe20000000000 */
[----:B------:R3:W-:Y:S01]  /*4070*/  STL [R1+0x40], R249 ;  /* 0x000040f901007387 */ /* 0x0007e20000100800 */
[----:B------:R-:W-:Y:S01]  /*4080*/  LOP3.LUT R246, R247, 0x1ee, RZ, 0xfc, !PT ;  /* 0x000001eef7f67812 */ /* 0x000fe200078efcff */
[--C-:B------:R-:W-:Y:S01]  /*4090*/  @!P4 IMAD.IADD R62, R62, 0x1, -R2.reuse ;  /* 0x000000013e3ec824 */ /* 0x100fe200078e0a02 */
[C---:B------:R-:W-:Y:S01]  /*40a0*/  ISETP.GT.U32.AND P4, PT, R2.reuse, R61, PT ;  /* 0x0000003d0200720c */ /* 0x040fe20003f84070 */
[----:B------:R-:W-:Y:S01]  /*40b0*/  @!P6 IMAD.IADD R63, R63, 0x1, -R2 ;  /* 0x000000013f3fe824 */ /* 0x000fe200078e0a02 */
[C---:B------:R-:W-:Y:S01]  /*40c0*/  LOP3.LUT R245, R247.reuse, 0x1f0, RZ, 0xfc, !PT ;  /* 0x000001f0f7f57812 */ /* 0x040fe200078efcff */
[----:B------:R-:W-:Y:S01]  /*40d0*/  IMAD.MOV R64, RZ, RZ, -R64 ;  /* 0x000000ffff407224 */ /* 0x000fe200078e0a40 */
[C---:B------:R-:W-:Y:S01]  /*40e0*/  ISETP.GT.U32.AND P6, PT, R2.reuse, R62, PT ;  /* 0x0000003e0200720c */ /* 0x040fe20003fc4070 */
[----:B------:R-:W-:Y:S01]  /*40f0*/  IMAD.MOV R65, RZ, RZ, -R65 ;  /* 0x000000ffff417224 */ /* 0x000fe200078e0a41 */
[----:B------:R4:W-:Y:S01]  /*4100*/  STL [R1+0x44], R246 ;  /* 0x000044f601007387 */ /* 0x0009e20000100800 */
[C---:B------:R-:W-:Y:S01]  /*4110*/  IMAD R64, R2.reuse, R64, R67 ;  /* 0x0000004002407224 */ /* 0x040fe200078e0243 */
[----:B-1----:R-:W-:Y:S01]  /*4120*/  LOP3.LUT R5, R247, 0x1f2, RZ, 0xfc, !PT ;  /* 0x000001f2f7057812 */ /* 0x002fe200078efcff */
[----:B------:R-:W-:Y:S01]  /*4130*/  @!P5 IMAD.MOV R56, RZ, RZ, -R56 ;  /* 0x000000ffff38d224 */ /* 0x000fe200078e0a38 */
[C---:B------:R-:W-:Y:S01]  /*4140*/  ISETP.GT.U32.AND P5, PT, R2.reuse, R59, PT ;  /* 0x0000003b0200720c */ /* 0x040fe20003fa4070 */
[C---:B------:R-:W-:Y:S01]  /*4150*/  IMAD R65, R2.reuse, R65, R69 ;  /* 0x0000004102417224 */ /* 0x040fe200078e0245 */
[----:B------:R-:W-:Y:S01]  /*4160*/  IABS R69, R74 ;  /* 0x0000004a00457213 */ /* 0x000fe20000000000 */
[----:B------:R-:W-:Y:S01]  /*4170*/  @!P4 IMAD.IADD R61, R61, 0x1, -R2 ;  /* 0x000000013d3dc824 */ /* 0x000fe200078e0a02 */
[----:B------:R-:W-:Y:S01]  /*4180*/  ISETP.GT.U32.AND P4, PT, R2, R64, PT ;  /* 0x000000400200720c */ /* 0x000fe20003f84070 */
[----:B------:R-:W-:Y:S01]  /*4190*/  @!P3 IMAD.MOV R60, RZ, RZ, -R60 ;  /* 0x000000ffff3cb224 */ /* 0x000fe200078e0a3c */
[----:B------:R1:W-:Y:S01]  /*41a0*/  STL [R1+0x48], R245 ;  /* 0x000048f501007387 */ /* 0x0003e20000100800 */
[----:B------:R-:W-:Y:S01]  /*41b0*/  @!P6 IMAD.IADD R62, R62, 0x1, -R2 ;  /* 0x000000013e3ee824 */ /* 0x000fe200078e0a02 */
[----:B------:R-:W-:Y:S01]  /*41c0*/  ISETP.GT.U32.AND P6, PT, R2, R65, PT ;  /* 0x000000410200720c */ /* 0x000fe20003fc4070 */
[----:B------:R-:W-:Y:S01]  /*41d0*/  IMAD.HI.U32 R67, R250, R69, RZ ;  /* 0x00000045fa437227 */ /* 0x000fe200078e00ff */
[----:B------:R-:W-:-:S02]  /*41e0*/  LOP3.LUT R4, R247, 0x1f4, RZ, 0xfc, !PT ;  /* 0x000001f4f7047812 */ /* 0x000fc400078efcff */
[----:B------:R-:W-:Y:S01]  /*41f0*/  LOP3.LUT R252, R247, 0x1f6, RZ, 0xfc, !PT ;  /* 0x000001f6f7fc7812 */ /* 0x000fe200078efcff */
[--C-:B------:R-:W-:Y:S01]  /*4200*/  @!P5 IMAD.IADD R59, R59, 0x1, -R2.reuse ;  /* 0x000000013b3bd824 */ /* 0x100fe200078e0a02 */
[----:B------:R-:W-:Y:S01]  /*4210*/  ISETP.GE.AND P5, PT, R66, RZ, PT ;  /* 0x000000ff4200720c */ /* 0x000fe20003fa6270 */
[----:B------:R-:W-:Y:S01]  /*4220*/  IMAD.HI.U32 R66, R250, R71, RZ ;  /* 0x00000047fa427227 */ /* 0x000fe200078e00ff */
[----:B--2---:R-:W-:Y:S02]  /*4230*/  IABS R7, R4 ;  /* 0x0000000400077213 */ /* 0x004fe40000000000 */
[----:B------:R-:W-:Y:S01]  /*4240*/  LOP3.LUT R0, R247, 0x1f8, RZ, 0xfc, !PT ;  /* 0x000001f8f7007812 */ /* 0x000fe200078efcff */
[--C-:B------:R-:W-:Y:S01]  /*4250*/  @!P4 IMAD.IADD R64, R64, 0x1, -R2.reuse ;  /* 0x000000014040c824 */ /* 0x100fe200078e0a02 */
[----:B------:R-:W-:Y:S01]  /*4260*/  ISETP.GE.AND P4, PT, R72, RZ, PT ;  /* 0x000000ff4800720c */ /* 0x000fe20003f86270 */
[----:B------:R-:W-:Y:S01]  /*4270*/  @!P6 IMAD.IADD R65, R65, 0x1, -R2 ;  /* 0x000000014141e824 */ /* 0x000fe200078e0a02 */
[----:B------:R-:W-:Y:S01]  /*4280*/  LOP3.LUT R72, R247, 0x94, RZ, 0xfc, !PT ;  /* 0x00000094f7487812 */ /* 0x000fe200078efcff */
[----:B------:R-:W-:Y:S01]  /*4290*/  @!P1 IMAD.MOV R59, RZ, RZ, -R59 ;  /* 0x000000ffff3b9224 */ /* 0x000fe200078e0a3b */
[C---:B------:R-:W-:Y:S01]  /*42a0*/  ISETP.GT.U32.AND P6, PT, R2.reuse, R64, PT ;  /* 0x000000400200720c */ /* 0x040fe20003fc4070 */
[----:B------:R-:W-:Y:S01]  /*42b0*/  IMAD.MOV R66, RZ, RZ, -R66 ;  /* 0x000000ffff427224 */ /* 0x000fe200078e0a42 */
[C---:B------:R-:W-:Y:S01]  /*42c0*/  ISETP.GT.U32.AND P1, PT, R2.reuse, R63, PT ;  /* 0x0000003f0200720c */ /* 0x040fe20003f24070 */
[----:B------:R-:W-:Y:S01]  /*42d0*/  IMAD.MOV R67, RZ, RZ, -R67 ;  /* 0x000000ffff437224 */ /* 0x000fe200078e0a43 */
[----:B------:R-:W-:Y:S01]  /*42e0*/  IABS R6, R0 ;  /* 0x0000000000067213 */ /* 0x000fe20000000000 */
[----:B------:R-:W-:-:S02]  /*42f0*/  IMAD R66, R2, R66, R71 ;  /* 0x0000004202427224 */ /* 0x000fc400078e0247 */
[----:B------:R-:W-:Y:S01]  /*4300*/  @!P0 IMAD.MOV R61, RZ, RZ, -R61 ;  /* 0x000000ffff3d8224 */ /* 0x000fe200078e0a3d */
[C---:B------:R-:W-:Y:S01]  /*4310*/  ISETP.GT.U32.AND P0, PT, R2.reuse, R65, PT ;  /* 0x000000410200720c */ /* 0x040fe20003f04070 */
[C---:B------:R-:W-:Y:S01]  /*4320*/  IMAD R67, R2.reuse, R67, R69 ;  /* 0x0000004302437224 */ /* 0x040fe200078e0245 */
[----:B------:R-:W-:Y:S01]  /*4330*/  ISETP.GT.U32.AND P3, PT, R2, R66, PT ;  /* 0x000000420200720c */ /* 0x000fe20003f64070 */
[----:B------:R-:W-:Y:S02]  /*4340*/  IMAD.MOV.U32 R71, RZ, RZ, R68 ;  /* 0x000000ffff477224 */ /* 0x000fe400078e0044 */
[--C-:B------:R-:W-:Y:S01]  /*4350*/  @!P6 IMAD.IADD R64, R64, 0x1, -R2.reuse ;  /* 0x000000014040e824 */ /* 0x100fe200078e0a02 */
[----:B------:R-:W-:Y:S01]  /*4360*/  ISETP.GT.U32.AND P6, PT, R2, R67, PT ;  /* 0x000000430200720c */ /* 0x000fe20003fc4070 */
[----:B------:R-:W-:Y:S01]  /*4370*/  @!P1 IMAD.IADD R63, R63, 0x1, -R2 ;  /* 0x000000013f3f9824 */ /* 0x000fe200078e0a02 */
[----:B------:R-:W-:Y:S01]  /*4380*/  ISETP.GE.AND P1, PT, R70, RZ, PT ;  /* 0x000000ff4600720c */ /* 0x000fe20003f26270 */
[----:B------:R-:W-:Y:S01]  /*4390*/  IMAD.HI.U32 R68, R250, R71, RZ ;  /* 0x00000047fa447227 */ /* 0x000fe200078e00ff */
[----:B------:R-:W-:-:S03]  /*43a0*/  LOP3.LUT R70, R247, 0x92, RZ, 0xfc, !PT ;  /* 0x00000092f7467812 */ /* 0x000fc600078efcff */
[----:B------:R-:W-:Y:S01]  /*43b0*/  IMAD.MOV R68, RZ, RZ, -R68 ;  /* 0x000000ffff447224 */ /* 0x000fe200078e0a44 */
[----:B------:R-:W-:Y:S01]  /*43c0*/  IABS R69, R70 ;  /* 0x0000004600457213 */ /* 0x000fe20000000000 */
[--C-:B------:R-:W-:Y:S01]  /*43d0*/  @!P0 IMAD.IADD R65, R65, 0x1, -R2.reuse ;  /* 0x0000000141418824 */ /* 0x100fe200078e0a02 */
[----:B------:R-:W-:Y:S01]  /*43e0*/  ISETP.GE.AND P0, PT, R75, RZ, PT ;  /* 0x000000ff4b00720c */ /* 0x000fe20003f06270 */
[--C-:B------:R-:W-:Y:S01]  /*43f0*/  @!P3 IMAD.IADD R66, R66, 0x1, -R2.reuse ;  /* 0x000000014242b824 */ /* 0x100fe200078e0a02 */
[----:B------:R-:W-:Y:S01]  /*4400*/  ISETP.GE.AND P3, PT, R70, RZ, PT ;  /* 0x000000ff4600720c */ /* 0x000fe20003f66270 */
[C---:B------:R-:W-:Y:S02]  /*4410*/  IMAD R68, R2.reuse, R68, R71 ;  /* 0x0000004402447224 */ /* 0x040fe400078e0247 */
[----:B------:R-:W-:Y:S02]  /*4420*/  IMAD.MOV.U32 R71, RZ, RZ, R69 ;  /* 0x000000ffff477224 */ /* 0x000fe400078e0045 */
[----:B------:R-:W-:Y:S01]  /*4430*/  @!P6 IMAD.IADD R67, R67, 0x1, -R2 ;  /* 0x000000014343e824 */ /* 0x000fe200078e0a02 */
[C---:B------:R-:W-:Y:S01]  /*4440*/  ISETP.GT.U32.AND P6, PT, R2.reuse, R66, PT ;  /* 0x000000420200720c */ /* 0x040fe20003fc4070 */
[----:B------:R-:W-:Y:S01]  /*4450*/  @!P4 IMAD.MOV R65, RZ, RZ, -R65 ;  /* 0x000000ffff41c224 */ /* 0x000fe200078e0a41 */
[----:B------:R-:W-:Y:S01]  /*4460*/  ISETP.GT.U32.AND P4, PT, R2, R68, PT ;  /* 0x000000440200720c */ /* 0x000fe20003f84070 */
[----:B------:R-:W-:-:S04]  /*4470*/  IMAD.HI.U32 R69, R250, R71, RZ ;  /* 0x00000047fa457227 */ /* 0x000fc800078e00ff */
[----:B------:R-:W-:Y:S01]  /*4480*/  @!P5 IMAD.MOV R62, RZ, RZ, -R62 ;  /* 0x000000ffff3ed224 */ /* 0x000fe200078e0a3e */
[----:B------:R-:W-:Y:S01]  /*4490*/  ISETP.GE.AND P5, PT, R73, RZ, PT ;  /* 0x000000ff4900720c */ /* 0x000fe20003fa6270 */
[----:B------:R-:W-:Y:S01]  /*44a0*/  IMAD.MOV R69, RZ, RZ, -R69 ;  /* 0x000000ffff457224 */ /* 0x000fe200078e0a45 */
[----:B------:R-:W-:Y:S01]  /*44b0*/  IABS R73, R72 ;  /* 0x0000004800497213 */ /* 0x000fe20000000000 */
[----:B------:R-:W-:Y:S01]  /*44c0*/  @!P2 IMAD.MOV R63, RZ, RZ, -R63 ;  /* 0x000000ffff3fa224 */ /* 0x000fe200078e0a3f */
[----:B------:R-:W-:Y:S01]  /*44d0*/  ISETP.GE.AND P2, PT, R74, RZ, PT ;  /* 0x000000ff4a00720c */ /* 0x000fe20003f46270 */
[----:B------:R-:W-:Y:S01]  /*44e0*/  @!P1 IMAD.MOV R64, RZ, RZ, -R64 ;  /* 0x000000ffff409224 */ /* 0x000fe200078e0a40 */
[----:B------:R-:W-:Y:S01]  /*44f0*/  LOP3.LUT R74, R247, 0x96, RZ, 0xfc, !PT ;  /* 0x00000096f74a7812 */ /* 0x000fe200078efcff */
[C---:B------:R-:W-:Y:S01]  /*4500*/  IMAD R69, R2.reuse, R69, R71 ;  /* 0x0000004502457224 */ /* 0x040fe200078e0247 */
[----:B------:R-:W-:Y:S01]  /*4510*/  ISETP.GT.U32.AND P1, PT, R2, R67, PT ;  /* 0x000000430200720c */ /* 0x000fe20003f24070 */
[--C-:B------:R-:W-:Y:S01]  /*4520*/  @!P6 IMAD.IADD R66, R66, 0x1, -R2.reuse ;  /* 0x000000014242e824 */ /* 0x100fe200078e0a02 */
[----:B------:R-:W-:Y:S01]  /*4530*/  IABS R75, R74 ;  /* 0x0000004a004b7213 */ /* 0x000fe20000000000 */
[----:B------:R-:W-:Y:S01]  /*4540*/  @!P4 IMAD.IADD R68, R68, 0x1, -R2 ;  /* 0x000000014444c824 */ /* 0x000fe200078e0a02 */
[----:B------:R-:W-:Y:S01]  /*4550*/  ISETP.GT.U32.AND P6, PT, R2, R69, PT ;  /* 0x000000450200720c */ /* 0x000fe20003fc4070 */
[----:B------:R-:W-:Y:S01]  /*4560*/  IMAD.HI.U32 R70, R250, R73, RZ ;  /* 0x00000049fa467227 */ /* 0x000fe200078e00ff */
[----:B------:R-:W-:-:S03]  /*4570*/  ISETP.GE.AND P4, PT, R74, RZ, PT ;  /* 0x000000ff4a00720c */ /* 0x000fc60003f86270 */
[----:B------:R-:W-:Y:S01]  /*4580*/  @!P5 IMAD.MOV R66, RZ, RZ, -R66 ;  /* 0x000000ffff42d224 */ /* 0x000fe200078e0a42 */
[----:B------:R-:W-:Y:S01]  /*4590*/  ISETP.GT.U32.AND P5, PT, R2, R68, PT ;  /* 0x000000440200720c */ /* 0x000fe20003fa4070 */
[----:B------:R-:W-:-:S04]  /*45a0*/  IMAD.HI.U32 R71, R250, R75, RZ ;  /* 0x0000004bfa477227 */ /* 0x000fc800078e00ff */
[----:B------:R-:W-:Y:S02]  /*45b0*/  IMAD.MOV R70, RZ, RZ, -R70 ;  /* 0x000000ffff467224 */ /* 0x000fe400078e0a46 */
[--C-:B------:R-:W-:Y:S01]  /*45c0*/  @!P1 IMAD.IADD R67, R67, 0x1, -R2.reuse ;  /* 0x0000000143439824 */ /* 0x100fe200078e0a02 */
[----:B------:R-:W-:Y:S01]  /*45d0*/  ISETP.GE.AND P1, PT, R72, RZ, PT ;  /* 0x000000ff4800720c */ /* 0x000fe20003f26270 */
[----:B------:R-:W-:Y:S02]  /*45e0*/  IMAD.MOV R71, RZ, RZ, -R71 ;  /* 0x000000ffff477224 */ /* 0x000fe400078e0a47 */
[C---:B------:R-:W-:Y:S02]  /*45f0*/  IMAD R70, R2.reuse, R70, R73 ;  /* 0x0000004602467224 */ /* 0x040fe400078e0249 */
[----:B------:R-:W-:Y:S01]  /*4600*/  IMAD R71, R2, R71, R75 ;  /* 0x0000004702477224 */ /* 0x000fe200078e024b */
[----:B------:R-:W-:Y:S01]  /*4610*/  IABS R75, R78 ;  /* 0x0000004e004b7213 */ /* 0x000fe20000000000 */
[----:B------:R-:W-:-:S02]  /*4620*/  @!P6 IMAD.IADD R69, R69, 0x1, -R2 ;  /* 0x000000014545e824 */ /* 0x000fc400078e0a02 */
[----:B------:R-:W-:Y:S01]  /*4630*/  @!P2 IMAD.MOV R67, RZ, RZ, -R67 ;  /* 0x000000ffff43a224 */ /* 0x000fe200078e0a43 */
[----:B------:R-:W-:Y:S01]  /*4640*/  ISETP.GT.U32.AND P2, PT, R2, R70, PT ;  /* 0x000000460200720c */ /* 0x000fe20003f44070 */
[----:B------:R-:W-:Y:S01]  /*4650*/  @!P5 IMAD.IADD R68, R68, 0x1, -R2 ;  /* 0x000000014444d824 */ /* 0x000fe200078e0a02 */
[----:B------:R-:W-:Y:S01]  /*4660*/  ISETP.GT.U32.AND P6, PT, R2, R69, PT ;  /* 0x000000450200720c */ /* 0x000fe20003fc4070 */
[----:B------:R-:W-:Y:S01]  /*4670*/  IMAD.HI.U32 R72, R250, R77, RZ ;  /* 0x0000004dfa487227 */ /* 0x000fe200078e00ff */
[----:B------:R-:W-:-:S03]  /*4680*/  ISETP.GT.U32.AND P5, PT, R2, R71, PT ;  /* 0x000000470200720c */ /* 0x000fc60003fa4070 */
[----:B------:R-:W-:Y:S02]  /*4690*/  IMAD.MOV R72, RZ, RZ, -R72 ;  /* 0x000000ffff487224 */ /* 0x000fe400078e0a48 */
[----:B------:R-:W-:-:S04]  /*46a0*/  IMAD.HI.U32 R73, R250, R75, RZ ;  /* 0x0000004bfa497227 */ /* 0x000fc800078e00ff */
[----:B------:R-:W-:Y:S01]  /*46b0*/  IMAD R72, R2, R72, R77 ;  /* 0x0000004802487224 */ /* 0x000fe200078e024d */
[----:B------:R-:W-:Y:S01]  /*46c0*/  IABS R77, R80 ;  /* 0x00000050004d7213 */ /* 0x000fe20000000000 */
[--C-:B------:R-:W-:Y:S01]  /*46d0*/  @!P2 IMAD.IADD R70, R70, 0x1, -R2.reuse ;  /* 0x000000014646a824 */ /* 0x100fe200078e0a02 */
[----:B------:R-:W-:Y:S01]  /*46e0*/  ISETP.GE.AND P2, PT, R76, RZ, PT ;  /* 0x000000ff4c00720c */ /* 0x000fe20003f46270 */
[--C-:B------:R-:W-:Y:S01]  /*46f0*/  @!P6 IMAD.IADD R69, R69, 0x1, -R2.reuse ;  /* 0x000000014545e824 */ /* 0x100fe200078e0a02 */
[C---:B------:R-:W-:Y:S01]  /*4700*/  ISETP.GT.U32.AND P6, PT, R2.reuse, R72, PT ;  /* 0x000000480200720c */ /* 0x040fe20003fc4070 */
[----:B------:R-:W-:Y:S01]  /*4710*/  @!P5 IMAD.IADD R71, R71, 0x1, -R2 ;  /* 0x000000014747d824 */ /* 0x000fe200078e0a02 */
[----:B------:R-:W-:Y:S01]  /*4720*/  ISETP.GT.U32.AND P5, PT, R2, R70, PT ;  /* 0x000000460200720c */ /* 0x000fe20003fa4070 */
[----:B------:R-:W-:Y:S02]  /*4730*/  IMAD.MOV R73, RZ, RZ, -R73 ;  /* 0x000000ffff497224 */ /* 0x000fe400078e0a49 */
[----:B------:R-:W-:-:S04]  /*4740*/  IMAD.HI.U32 R74, R250, R77, RZ ;  /* 0x0000004dfa4a7227 */ /* 0x000fc800078e00ff */
[----:B------:R-:W-:Y:S02]  /*4750*/  IMAD R73, R2, R73, R75 ;  /* 0x0000004902497224 */ /* 0x000fe400078e024b */
[----:B------:R-:W-:Y:S02]  /*4760*/  IMAD.MOV R74, RZ, RZ, -R74 ;  /* 0x000000ffff4a7224 */ /* 0x000fe400078e0a4a */
[--C-:B------:R-:W-:Y:S01]  /*4770*/  @!P6 IMAD.IADD R72, R72, 0x1, -R2.reuse ;  /* 0x000000014848e824 */ /* 0x100fe200078e0a02 */
[----:B------:R-:W-:Y:S01]  /*4780*/  ISETP.GT.U32.AND P6, PT, R2, R71, PT ;  /* 0x000000470200720c */ /* 0x000fe20003fc4070 */
[----:B------:R-:W-:Y:S01]  /*4790*/  @!P5 IMAD.IADD R70, R70, 0x1, -R2 ;  /* 0x000000014646d824 */ /* 0x000fe200078e0a02 */
[----:B------:R-:W-:Y:S01]  /*47a0*/  ISETP.GT.U32.AND P5, PT, R2, R73, PT ;  /* 0x000000490200720c */ /* 0x000fe20003fa4070 */
[----:B------:R-:W-:-:S04]  /*47b0*/  IMAD.HI.U32 R76, R250, R81, RZ ;  /* 0x00000051fa4c7227 */ /* 0x000fc800078e00ff */
[C---:B------:R-:W-:Y:S01]  /*47c0*/  IMAD R74, R2.reuse, R74, R77 ;  /* 0x0000004a024a7224 */ /* 0x040fe200078e024d */
[----:B------:R-:W-:Y:S01]  /*47d0*/  IABS R77, R84 ;  /* 0x00000054004d7213 */ /* 0x000fe20000000000 */
[----:B------:R-:W-:Y:S02]  /*47e0*/  IMAD.MOV R76, RZ, RZ, -R76 ;  /* 0x000000ffff4c7224 */ /* 0x000fe400078e0a4c */
[----:B------:R-:W-:Y:S01]  /*47f0*/  @!P0 IMAD.MOV R68, RZ, RZ, -R68 ;  /* 0x000000ffff448224 */ /* 0x000fe200078e0a44 */
[C---:B------:R-:W-:Y:S01]  /*4800*/  ISETP.GT.U32.AND P0, PT, R2.reuse, R72, PT ;  /* 0x000000480200720c */ /* 0x040fe20003f04070 */
[--C-:B------:R-:W-:Y:S01]  /*4810*/  @!P6 IMAD.IADD R71, R71, 0x1, -R2.reuse ;  /* 0x000000014747e824 */ /* 0x100fe200078e0a02 */
[C---:B------:R-:W-:Y:S01]  /*4820*/  ISETP.GT.U32.AND P6, PT, R2.reuse, R74, PT ;  /* 0x0000004a0200720c */ /* 0x040fe20003fc4070 */
[----:B------:R-:W-:Y:S02]  /*4830*/  IMAD R76, R2, R76, R81 ;  /* 0x0000004c024c7224 */ /* 0x000fe400078e0251 */
[----:B------:R-:W-:-:S02]  /*4840*/  @!P5 IMAD.IADD R73, R73, 0x1, -R2 ;  /* 0x000000014949d824 */ /* 0x000fc400078e0a02 */
[----:B------:R-:W-:Y:S02]  /*4850*/  @!P1 IMAD.MOV R70, RZ, RZ, -R70 ;  /* 0x000000ffff469224 */ /* 0x000fe400078e0a46 */
[----:B------:R-:W-:Y:S01]  /*4860*/  @!P4 IMAD.MOV R71, RZ, RZ, -R71 ;  /* 0x000000ffff47c224 */ /* 0x000fe200078e0a47 */
[----:B------:R-:W-:Y:S01]  /*4870*/  ISETP.GT.U32.AND P1, PT, R2, R73, PT ;  /* 0x000000490200720c */ /* 0x000fe20003f24070 */
[----:B------:R-:W-:Y:S01]  /*4880*/  IMAD.HI.U32 R75, R250, R79, RZ ;  /* 0x0000004ffa4b7227 */ /* 0x000fe200078e00ff */
[----:B------:R-:W-:-:S03]  /*4890*/  ISETP.GT.U32.AND P4, PT, R2, R76, PT ;  /* 0x0000004c0200720c */ /* 0x000fc60003f84070 */
[----:B------:R-:W-:Y:S01]  /*48a0*/  @!P3 IMAD.MOV R69, RZ, RZ, -R69 ;  /* 0x000000ffff45b224 */ /* 0x000fe200078e0a45 */
[----:B------:R-:W-:Y:S01]  /*48b0*/  ISETP.GE.AND P3, PT, R78, RZ, PT ;  /* 0x000000ff4e00720c */ /* 0x000fe20003f66270 */
[----:B------:R-:W-:Y:S02]  /*48c0*/  IMAD.MOV R75, RZ, RZ, -R75 ;  /* 0x000000ffff4b7224 */ /* 0x000fe400078e0a4b */
[--C-:B------:R-:W-:Y:S01]  /*48d0*/  @!P0 IMAD.IADD R72, R72, 0x1, -R2.reuse ;  /* 0x0000000148488824 */ /* 0x100fe200078e0a02 */
[----:B------:R-:W-:Y:S01]  /*48e0*/  ISETP.GE.AND P0, PT, R80, RZ, PT ;  /* 0x000000ff5000720c */ /* 0x000fe20003f06270 */
[--C-:B------:R-:W-:Y:S01]  /*48f0*/  @!P6 IMAD.IADD R74, R74, 0x1, -R2.reuse ;  /* 0x000000014a4ae824 */ /* 0x100fe200078e0a02 */
[----:B------:R-:W-:Y:S01]  /*4900*/  LOP3.LUT R80, R247, 0xa4, RZ, 0xfc, !PT ;  /* 0x000000a4f7507812 */ /* 0x000fe200078efcff */
[C---:B------:R-:W-:Y:S02]  /*4910*/  IMAD R75, R2.reuse, R75, R79 ;  /* 0x0000004b024b7224 */ /* 0x040fe400078e024f */
[----:B------:R-:W-:Y:S01]  /*4920*/  IMAD.MOV.U32 R79, RZ, RZ, R77 ;  /* 0x000000ffff4f7224 */ /* 0x000fe200078e004d */
[----:B------:R-:W-:Y:S01]  /*4930*/  IABS R81, R80 ;  /* 0x0000005000517213 */ /* 0x000fe20000000000 */
[--C-:B------:R-:W-:Y:S01]  /*4940*/  @!P1 IMAD.IADD R73, R73, 0x1, -R2.reuse ;  /* 0x0000000149499824 */ /* 0x100fe200078e0a02 */
[----:B------:R-:W-:Y:S01]  /*4950*/  ISETP.GT.U32.AND P6, PT, R2, R74, PT ;  /* 0x0000004a0200720c */ /* 0x000fe20003fc4070 */
[----:B------:R-:W-:Y:S01]  /*4960*/  @!P4 IMAD.IADD R76, R76, 0x1, -R2 ;  /* 0x000000014c4cc824 */ /* 0x000fe200078e0a02 */
[----:B------:R-:W-:Y:S01]  /*4970*/  ISETP.GT.U32.AND P5, PT, R2, R75, PT ;  /* 0x0000004b0200720c */ /* 0x000fe20003fa4070 */
[----:B------:R-:W-:Y:S01]  /*4980*/  IMAD.HI.U32 R77, R250, R79, RZ ;  /* 0x0000004ffa4d7227 */ /* 0x000fe200078e00ff */
[----:B------:R-:W-:-:S02]  /*4990*/  ISETP.GE.AND P1, PT, R83, RZ, PT ;  /* 0x000000ff5300720c */ /* 0x000fc40003f26270 */
[----:B------:R-:W-:Y:S01]  /*49a0*/  ISETP.GE.AND P4, PT, R84, RZ, PT ;  /* 0x000000ff5400720c */ /* 0x000fe20003f86270 */
[----:B------:R-:W-:Y:S01]  /*49b0*/  @!P3 IMAD.MOV R73, RZ, RZ, -R73 ;  /* 0x000000ffff49b224 */ /* 0x000fe200078e0a49 */
[----:B------:R-:W-:Y:S01]  /*49c0*/  ISETP.GT.U32.AND P3, PT, R2, R76, PT ;  /* 0x0000004c0200720c */ /* 0x000fe20003f64070 */
[----:B------:R-:W-:Y:S02]  /*49d0*/  IMAD.MOV R77, RZ, RZ, -R77 ;  /* 0x000000ffff4d7224 */ /* 0x000fe400078e0a4d */
[----:B------:R-:W-:-:S04]  /*49e0*/  IMAD.HI.U32 R78, R250, R81, RZ ;  /* 0x00000051fa4e7227 */ /* 0x000fc800078e00ff */
[----:B------:R-:W-:Y:S01]  /*49f0*/  IMAD R77, R2, R77, R79 ;  /* 0x0000004d024d7224 */ /* 0x000fe200078e024f */
[C---:B------:R-:W-:Y:S01]  /*4a00*/  LOP3.LUT R79, R247.reuse, 0xa6, RZ, 0xfc, !PT ;  /* 0x000000a6f74f7812 */ /* 0x040fe200078efcff */
[----:B------:R-:W-:Y:S02]  /*4a10*/  IMAD.MOV R78, RZ, RZ, -R78 ;  /* 0x000000ffff4e7224 */ /* 0x000fe400078e0a4e */
[--C-:B------:R-:W-:Y:S01]  /*4a20*/  @!P6 IMAD.IADD R74, R74, 0x1, -R2.reuse ;  /* 0x000000014a4ae824 */ /* 0x100fe200078e0a02 */
[C---:B------:R-:W-:Y:S01]  /*4a30*/  ISETP.GT.U32.AND P6, PT, R2.reuse, R77, PT ;  /* 0x0000004d0200720c */ /* 0x040fe20003fc4070 */
[----:B------:R-:W-:Y:S01]  /*4a40*/  IMAD R78, R2, R78, R81 ;  /* 0x0000004e024e7224 */ /* 0x000fe200078e0251 */
[----:B------:R-:W-:Y:S01]  /*4a50*/  LOP3.LUT R81, R247, 0xaa, RZ, 0xfc, !PT ;  /* 0x000000aaf7517812 */ /* 0x000fe200078efcff */
[--C-:B------:R-:W-:Y:S01]  /*4a60*/  @!P3 IMAD.IADD R76, R76, 0x1, -R2.reuse ;  /* 0x000000014c4cb824 */ /* 0x100fe200078e0a02 */
[----:B------:R-:W-:Y:S01]  /*4a70*/  IABS R83, R79 ;  /* 0x0000004f00537213 */ /* 0x000fe20000000000 */
[----:B------:R-:W-:Y:S01]  /*4a80*/  @!P5 IMAD.IADD R75, R75, 0x1, -R2 ;  /* 0x000000014b4bd824 */ /* 0x000fe200078e0a02 */
[----:B------:R-:W-:Y:S01]  /*4a90*/  ISETP.GT.U32.AND P3, PT, R2, R78, PT ;  /* 0x0000004e0200720c */ /* 0x000fe20003f64070 */
[----:B------:R-:W-:Y:S01]  /*4aa0*/  @!P0 IMAD.MOV R74, RZ, RZ, -R74 ;  /* 0x000000ffff4a8224 */ /* 0x000fe200078e0a4a */
[----:B------:R-:W-:Y:S01]  /*4ab0*/  ISETP.GE.AND P0, PT, R79, RZ, PT ;  /* 0x000000ff4f00720c */ /* 0x000fe20003f06270 */
[----:B------:R-:W-:Y:S01]  /*4ac0*/  IMAD.HI.U32 R79, R250, R83, RZ ;  /* 0x00000053fa4f7227 */ /* 0x000fe200078e00ff */
[----:B------:R-:W-:-:S02]  /*4ad0*/  ISETP.GT.U32.AND P5, PT, R2, R75, PT ;  /* 0x0000004b0200720c */ /* 0x000fc40003fa4070 */
[----:B------:R-:W-:Y:S01]  /*4ae0*/  IABS R87, R81 ;  /* 0x0000005100577213 */ /* 0x000fe20000000000 */
[----:B------:R-:W-:Y:S02]  /*4af0*/  @!P6 IMAD.IADD R77, R77, 0x1, -R2 ;  /* 0x000000014d4de824 */ /* 0x000fe400078e0a02 */
[----:B------:R-:W-:Y:S01]  /*4b00*/  @!P2 IMAD.MOV R72, RZ, RZ, -R72 ;  /* 0x000000ffff48a224 */ /* 0x000fe200078e0a48 */
[----:B------:R-:W-:Y:S01]  /*4b10*/  ISETP.GE.AND P2, PT, R82, RZ, PT ;  /* 0x000000ff5200720c */ /* 0x000fe20003f46270 */
[----:B------:R-:W-:Y:S01]  /*4b20*/  @!P1 IMAD.MOV R76, RZ, RZ, -R76 ;  /* 0x000000ffff4c9224 */ /* 0x000fe200078e0a4c */
[----:B------:R-:W-:Y:S01]  /*4b30*/  ISETP.GT.U32.AND P6, PT, R2, R77, PT ;  /* 0x0000004d0200720c */ /* 0x000fe20003fc4070 */
[--C-:B------:R-:W-:Y:S01]  /*4b40*/  @!P3 IMAD.IADD R78, R78, 0x1, -R2.reuse ;  /* 0x000000014e4eb824 */ /* 0x100fe200078e0a02 */
[----:B------:R-:W-:Y:S01]  /*4b50*/  ISETP.GE.AND P1, PT, R81, RZ, PT ;  /* 0x000000ff5100720c */ /* 0x000fe20003f26270 */
[----:B------:R-:W-:Y:S01]  /*4b60*/  IMAD.MOV R79, RZ, RZ, -R79 ;  /* 0x000000ffff4f7224 */ /* 0x000fe200078e0a4f */
[----:B------:R-:W-:Y:S01]  /*4b70*/  LOP3.LUT R82, R247, 0xac, RZ, 0xfc, !PT ;  /* 0x000000acf7527812 */ /* 0x000fe200078efcff */
[----:B------:R-:W-:Y:S01]  /*4b80*/  @!P5 IMAD.IADD R75, R75, 0x1, -R2 ;  /* 0x000000014b4bd824 */ /* 0x000fe200078e0a02 */
[----:B------:R-:W-:Y:S01]  /*4b90*/  ISETP.GT.U32.AND P3, PT, R2, R78, PT ;  /* 0x0000004e0200720c */ /* 0x000fe20003f64070 */
[----:B------:R-:W-:Y:S01]  /*4ba0*/  IMAD.HI.U32 R81, R250, R87, RZ ;  /* 0x00000057fa517227 */ /* 0x000fe200078e00ff */
[----:B------:R-:W-:-:S02]  /*4bb0*/  ISETP.GE.AND P5, PT, R80, RZ, PT ;  /* 0x000000ff5000720c */ /* 0x000fc40003fa6270 */
[----:B------:R-:W-:Y:S01]  /*4bc0*/  LOP3.LUT R80, R247, 0xa8, RZ, 0xfc, !PT ;  /* 0x000000a8f7507812 */ /* 0x000fe200078efcff */
[----:B------:R-:W-:Y:S01]  /*4bd0*/  IMAD R79, R2, R79, R83 ;  /* 0x0000004f024f7224 */ /* 0x000fe200078e0253 */
[----:B------:R-:W-:Y:S01]  /*4be0*/  IABS R89, R82 ;  /* 0x0000005200597213 */ /* 0x000fe20000000000 */
[--C-:B------:R-:W-:Y:S01]  /*4bf0*/  @!P6 IMAD.IADD R77, R77, 0x1, -R2.reuse ;  /* 0x000000014d4de824 */ /* 0x100fe200078e0a02 */
[----:B------:R-:W-:Y:S01]  /*4c00*/  IABS R85, R80 ;  /* 0x0000005000557213 */ /* 0x000fe20000000000 */
[----:B------:R-:W-:Y:S01]  /*4c10*/  IMAD.MOV R81, RZ, RZ, -R81 ;  /* 0x000000ffff517224 */ /* 0x000fe200078e0a51 */
[----:B------:R-:W-:Y:S01]  /*4c20*/  ISETP.GE.AND P6, PT, R82, RZ, PT ;  /* 0x000000ff5200720c */ /* 0x000fe20003fc6270 */
[----:B------:R-:W-:Y:S01]  /*4c30*/  @!P4 IMAD.MOV R77, RZ, RZ, -R77 ;  /* 0x000000ffff4dc224 */ /* 0x000fe200078e0a4d */
[----:B------:R-:W-:Y:S01]  /*4c40*/  ISETP.GT.U32.AND P4, PT, R2, R79, PT ;  /* 0x0000004f0200720c */ /* 0x000fe20003f84070 */
[----:B------:R-:W-:Y:S02]  /*4c50*/  @!P3 IMAD.IADD R78, R78, 0x1, -R2 ;  /* 0x000000014e4eb824 */ /* 0x000fe400078e0a02 */
[----:B------:R-:W-:Y:S01]  /*4c60*/  IMAD R81, R2, R81, R87 ;  /* 0x0000005102517224 */ /* 0x000fe200078e0257 */
[----:B------:R-:W-:Y:S01]  /*4c70*/  IABS R87, R90 ;  /* 0x0000005a00577213 */ /* 0x000fe20000000000 */
[----:B------:R-:W-:Y:S01]  /*4c80*/  @!P2 IMAD.MOV R75, RZ, RZ, -R75 ;  /* 0x000000ffff4ba224 */ /* 0x000fe200078e0a4b */
[----:B------:R-:W-:Y:S01]  /*4c90*/  ISETP.GE.AND P2, PT, R80, RZ, PT ;  /* 0x000000ff5000720c */ /* 0x000fe20003f46270 */
[----:B------:R-:W-:Y:S01]  /*4ca0*/  @!P5 IMAD.MOV R78, RZ, RZ, -R78 ;  /* 0x000000ffff4ed224 */ /* 0x000fe200078e0a4e */
[----:B------:R-:W-:Y:S01]  /*4cb0*/  ISETP.GT.U32.AND P5, PT, R2, R81, PT ;  /* 0x000000510200720c */ /* 0x000fe20003fa4070 */
[----:B------:R-:W-:-:S04]  /*4cc0*/  IMAD.HI.U32 R80, R250, R85, RZ ;  /* 0x00000055fa507227 */ /* 0x000fc800078e00ff */
[----:B------:R-:W-:Y:S02]  /*4cd0*/  IMAD.MOV R80, RZ, RZ, -R80 ;  /* 0x000000ffff507224 */ /* 0x000fe400078e0a50 */
[--C-:B------:R-:W-:Y:S02]  /*4ce0*/  @!P4 IMAD.IADD R79, R79, 0x1, -R2.reuse ;  /* 0x000000014f4fc824 */ /* 0x100fe400078e0a02 */
[----:B------:R-:W-:Y:S01]  /*4cf0*/  IMAD R80, R2, R80, R85 ;  /* 0x0000005002507224 */ /* 0x000fe200078e0255 */
[----:B------:R-:W-:Y:S01]  /*4d00*/  IABS R85, R88 ;  /* 0x0000005800557213 */ /* 0x000fe20000000000 */
[----:B------:R-:W-:Y:S01]  /*4d10*/  IMAD.HI.U32 R82, R250, R89, RZ ;  /* 0x00000059fa527227 */ /* 0x000fe200078e00ff */
[C---:B------:R-:W-:Y:S02]  /*4d20*/  ISETP.GT.U32.AND P4, PT, R2.reuse, R79, PT ;  /* 0x0000004f0200720c */ /* 0x040fe40003f84070 */
[----:B------:R-:W-:Y:S01]  /*4d30*/  ISETP.GT.U32.AND P3, PT, R2, R80, PT ;  /* 0x000000500200720c */ /* 0x000fe20003f64070 */
[----:B------:R-:W-:-:S02]  /*4d40*/  @!P5 IMAD.IADD R81, R81, 0x1, -R2 ;  /* 0x000000015151d824 */ /* 0x000fc400078e0a02 */
[----:B------:R-:W-:Y:S02]  /*4d50*/  IMAD.MOV R82, RZ, RZ, -R82 ;  /* 0x000000ffff527224 */ /* 0x000fe400078e0a52 */
[----:B------:R-:W-:Y:S01]  /*4d60*/  IMAD.HI.U32 R84, R250, R87, RZ ;  /* 0x00000057fa547227 */ /* 0x000fe200078e00ff */
[----:B------:R-:W-:-:S03]  /*4d70*/  ISETP.GT.U32.AND P5, PT, R2, R81, PT ;  /* 0x000000510200720c */ /* 0x000fc60003fa4070 */
[----:B------:R-:W-:Y:S01]  /*4d80*/  IMAD R82, R2, R82, R89 ;  /* 0x0000005202527224 */ /* 0x000fe200078e0259 */
[----:B------:R-:W-:Y:S01]  /*4d90*/  IABS R89, R93 ;  /* 0x0000005d00597213 */ /* 0x000fe20000000000 */
[----:B------:R-:W-:Y:S02]  /*4da0*/  IMAD.MOV R84, RZ, RZ, -R84 ;  /* 0x000000ffff547224 */ /* 0x000fe400078e0a54 */
[--C-:B------:R-:W-:Y:S02]  /*4db0*/  @!P3 IMAD.IADD R80, R80, 0x1, -R2.reuse ;  /* 0x000000015050b824 */ /* 0x100fe400078e0a02 */
[--C-:B------:R-:W-:Y:S01]  /*4dc0*/  @!P4 IMAD.IADD R79, R79, 0x1, -R2.reuse ;  /* 0x000000014f4fc824 */ /* 0x100fe200078e0a02 */
[C---:B------:R-:W-:Y:S01]  /*4dd0*/  ISETP.GT.U32.AND P4, PT, R2.reuse, R82, PT ;  /* 0x000000520200720c */ /* 0x040fe20003f84070 */
[C---:B------:R-:W-:Y:S01]  /*4de0*/  IMAD R84, R2.reuse, R84, R87 ;  /* 0x0000005402547224 */ /* 0x040fe200078e0257 */
[----:B------:R-:W-:Y:S01]  /*4df0*/  ISETP.GT.U32.AND P3, PT, R2, R80, PT ;  /* 0x000000500200720c */ /* 0x000fe20003f64070 */
[----:B------:R-:W-:-:S02]  /*4e00*/  @!P5 IMAD.IADD R81, R81, 0x1, -R2 ;  /* 0x000000015151d824 */ /* 0x000fc400078e0a02 */
[----:B------:R-:W-:Y:S01]  /*4e10*/  IMAD.HI.U32 R83, R250, R85, RZ ;  /* 0x00000055fa537227 */ /* 0x000fe200078e00ff */
[----:B------:R-:W-:-:S03]  /*4e20*/  ISETP.GT.U32.AND P5, PT, R2, R84, PT ;  /* 0x000000540200720c */ /* 0x000fc60003fa4070 */
[----:B------:R-:W-:Y:S02]  /*4e30*/  IMAD.MOV R83, RZ, RZ, -R83 ;  /* 0x000000ffff537224 */ /* 0x000fe400078e0a53 */
[----:B------:R-:W-:Y:S02]  /*4e40*/  IMAD.MOV.U32 R87, RZ, RZ, R86 ;  /* 0x000000ffff577224 */ /* 0x000fe400078e0056 */
[----:B------:R-:W-:Y:S02]  /*4e50*/  IMAD R83, R2, R83, R85 ;  /* 0x0000005302537224 */ /* 0x000fe400078e0255 */
[----:B------:R-:W-:Y:S01]  /*4e60*/  @!P4 IMAD.IADD R82, R82, 0x1, -R2 ;  /* 0x000000015252c824 */ /* 0x000fe200078e0a02 */
[----:B------:R-:W-:Y:S01]  /*4e70*/  ISETP.GE.AND P4, PT, R88, RZ, PT ;  /* 0x000000ff5800720c */ /* 0x000fe20003f86270 */
[----:B------:R-:W-:-:S04]  /*4e80*/  IMAD.HI.U32 R85, R250, R87, RZ ;  /* 0x00000057fa557227 */ /* 0x000fc800078e00ff */
[--C-:B------:R-:W-:Y:S01]  /*4e90*/  @!P3 IMAD.IADD R80, R80, 0x1, -R2.reuse ;  /* 0x000000015050b824 */ /* 0x100fe200078e0a02 */
[C---:B------:R-:W-:Y:S01]  /*4ea0*/  ISETP.GT.U32.AND P3, PT, R2.reuse, R83, PT ;  /* 0x000000530200720c */ /* 0x040fe20003f64070 */
[----:B------:R-:W-:Y:S01]  /*4eb0*/  @!P0 IMAD.MOV R79, RZ, RZ, -R79 ;  /* 0x000000ffff4f8224 */ /* 0x000fe200078e0a4f */
[----:B------:R-:W-:Y:S01]  /*4ec0*/  ISETP.GT.U32.AND P0, PT, R2, R82, PT ;  /* 0x000000520200720c */ /* 0x000fe20003f04070 */
[----:B------:R-:W-:Y:S02]  /*4ed0*/  @!P5 IMAD.IADD R84, R84, 0x1, -R2 ;  /* 0x000000015454d824 */ /* 0x000fe400078e0a02 */
[----:B------:R-:W-:Y:S02]  /*4ee0*/  IMAD.MOV R85, RZ, RZ, -R85 ;  /* 0x000000ffff557224 */ /* 0x000fe400078e0a55 */
[----:B------:R-:W-:Y:S01]  /*4ef0*/  IMAD.HI.U32 R86, R250, R89, RZ ;  /* 0x00000059fa567227 */ /* 0x000fe200078e00ff */
[----:B------:R-:W-:-:S03]  /*4f00*/  ISETP.GT.U32.AND P5, PT, R2, R84, PT ;  /* 0x000000540200720c */ /* 0x000fc60003fa4070 */
[----:B------:R-:W-:Y:S02]  /*4f10*/  IMAD R85, R2, R85, R87 ;  /* 0x0000005502557224 */ /* 0x000fe400078e0257 */
[----:B------:R-:W-:-:S04]  /*4f20*/  IMAD.HI.U32 R87, R250, R91, RZ ;  /* 0x0000005bfa577227 */ /* 0x000fc800078e00ff */
[----:B------:R-:W-:Y:S02]  /*4f30*/  IMAD.MOV R86, RZ, RZ, -R86 ;  /* 0x000000ffff567224 */ /* 0x000fe400078e0a56 */
[----:B------:R-:W-:Y:S02]  /*4f40*/  IMAD.MOV R87, RZ, RZ, -R87 ;  /* 0x000000ffff577224 */ /* 0x000fe400078e0a57 */
[--C-:B------:R-:W-:Y:S01]  /*4f50*/  @!P3 IMAD.IADD R83, R83, 0x1, -R2.reuse ;  /* 0x000000015353b824 */ /* 0x100fe200078e0a02 */
[----:B------:R-:W-:Y:S01]  /*4f60*/  ISETP.GE.AND P3, PT, R90, RZ, PT ;  /* 0x000000ff5a00720c */ /* 0x000fe20003f66270 */
[----:B------:R-:W-:Y:S01]  /*4f70*/  IMAD R86, R2, R86, R89 ;  /* 0x0000005602567224 */ /* 0x000fe200078e0259 */
[C---:B------:R-:W-:Y:S01]  /*4f80*/  LOP3.LUT R90, R247.reuse, 0xb8, RZ, 0xfc, !PT ;  /* 0x000000b8f75a7812 */ /* 0x040fe200078efcff */
[----:B------:R-:W-:Y:S01]  /*4f90*/  @!P0 IMAD.IADD R82, R82, 0x1, -R2 ;  /* 0x0000000152528824 */ /* 0x000fe200078e0a02 */
[C---:B------:R-:W-:Y:S01]  /*4fa0*/  ISETP.GT.U32.AND P0, PT, R2.reuse, R85, PT ;  /* 0x000000550200720c */ /* 0x040fe20003f04070 */
[C---:B------:R-:W-:Y:S01]  /*4fb0*/  IMAD R87, R2.reuse, R87, R91 ;  /* 0x0000005702577224 */ /* 0x040fe200078e025b */
[----:B------:R-:W-:Y:S01]  /*4fc0*/  IABS R91, R90 ;  /* 0x0000005a005b7213 */ /* 0x000fe20000000000 */
[----:B------:R-:W-:Y:S01]  /*4fd0*/  @!P2 IMAD.MOV R80, RZ, RZ, -R80 ;  /* 0x000000ffff50a224 */ /* 0x000fe200078e0a50 */
[C---:B------:R-:W-:Y:S01]  /*4fe0*/  ISETP.GT.U32.AND P2, PT, R2.reuse, R83, PT ;  /* 0x000000530200720c */ /* 0x040fe20003f44070 */
[----:B------:R-:W-:Y:S01]  /*4ff0*/  @!P6 IMAD.MOV R82, RZ, RZ, -R82 ;  /* 0x000000ffff52e224 */ /* 0x000fe200078e0a52 */
[----:B------:R-:W-:Y:S01]  /*5000*/  ISETP.GT.U32.AND P6, PT, R2, R86, PT ;  /* 0x000000560200720c */ /* 0x000fe20003fc4070 */
[----:B------:R-:W-:Y:S01]  /*5010*/  @!P5 IMAD.IADD R84, R84, 0x1, -R2 ;  /* 0x000000015454d824 */ /* 0x000fe200078e0a02 */
[----:B------:R-:W-:Y:S01]  /*5020*/  ISETP.GT.U32.AND P5, PT, R2, R87, PT ;  /* 0x000000570200720c */ /* 0x000fe20003fa4070 */
[----:B------:R-:W-:Y:S01]  /*5030*/  @!P1 IMAD.MOV R81, RZ, RZ, -R81 ;  /* 0x000000ffff519224 */ /* 0x000fe200078e0a51 */
[----:B------:R-:W-:Y:S01]  /*5040*/  ISETP.GE.AND P1, PT, R92, RZ, PT ;  /* 0x000000ff5c00720c */ /* 0x000fe20003f26270 */
[----:B------:R-:W-:Y:S01]  /*5050*/  IMAD.HI.U32 R88, R250, R91, RZ ;  /* 0x0000005bfa587227 */ /* 0x000fe200078e00ff */
[----:B------:R-:W-:-:S03]  /*5060*/  LOP3.LUT R92, R247, 0xba, RZ, 0xfc, !PT ;  /* 0x000000baf75c7812 */ /* 0x000fc600078efcff */
[--C-:B------:R-:W-:Y:S01]  /*5070*/  @!P0 IMAD.IADD R85, R85, 0x1, -R2.reuse ;  /* 0x0000000155558824 */ /* 0x100fe200078e0a02 */
[----:B------:R-:W-:Y:S01]  /*5080*/  ISETP.GE.AND P0, PT, R94, RZ, PT ;  /* 0x000000ff5e00720c */ /* 0x000fe20003f06270 */
[--C-:B------:R-:W-:Y:S01]  /*5090*/  @!P2 IMAD.IADD R83, R83, 0x1, -R2.reuse ;  /* 0x000000015353a824 */ /* 0x100fe200078e0a02 */
[----:B------:R-:W-:Y:S01]  /*50a0*/  ISETP.GE.AND P2, PT, R93, RZ, PT ;  /* 0x000000ff5d00720c */ /* 0x000fe20003f46270 */
[--C-:B------:R-:W-:Y:S01]  /*50b0*/  @!P6 IMAD.IADD R86, R86, 0x1, -R2.reuse ;  /* 0x000000015656e824 */ /* 0x100fe200078e0a02 */
[----:B------:R-:W-:Y:S01]  /*50c0*/  IABS R93, R92 ;  /* 0x0000005c005d7213 */ /* 0x000fe20000000000 */
[----:B------:R-:W-:Y:S01]  /*50d0*/  @!P5 IMAD.IADD R87, R87, 0x1, -R2 ;  /* 0x000000015757d824 */ /* 0x000fe200078e0a02 */
[C---:B------:R-:W-:Y:S01]  /*50e0*/  ISETP.GT.U32.AND P6, PT, R2.reuse, R85, PT ;  /* 0x000000550200720c */ /* 0x040fe20003fc4070 */
[----:B------:R-:W-:Y:S01]  /*50f0*/  @!P4 IMAD.MOV R83, RZ, RZ, -R83 ;  /* 0x000000ffff53c224 */ /* 0x000fe200078e0a53 */
[C---:B------:R-:W-:Y:S01]  /*5100*/  ISETP.GT.U32.AND P5, PT, R2.reuse, R86, PT ;  /* 0x000000560200720c */ /* 0x040fe20003fa4070 */
[----:B------:R-:W-:Y:S01]  /*5110*/  IMAD.MOV R88, RZ, RZ, -R88 ;  /* 0x000000ffff587224 */ /* 0x000fe200078e0a58 */
[----:B------:R-:W-:Y:S01]  /*5120*/  ISETP.GT.U32.AND P4, PT, R2, R87, PT ;  /* 0x000000570200720c */ /* 0x000fe20003f84070 */
[----:B------:R-:W-:Y:S01]  /*5130*/  IMAD.HI.U32 R89, R250, R93, RZ ;  /* 0x0000005dfa597227 */ /* 0x000fe200078e00ff */
[----:B------:R-:W-:-:S03]  /*5140*/  LOP3.LUT R94, R247, 0xbc, RZ, 0xfc, !PT ;  /* 0x000000bcf75e7812 */ /* 0x000fc600078efcff */
[C---:B------:R-:W-:Y:S01]  /*5150*/  IMAD R88, R2.reuse, R88, R91 ;  /* 0x0000005802587224 */ /* 0x040fe200078e025b */
[----:B------:R-:W-:Y:S01]  /*5160*/  IABS R95, R94 ;  /* 0x0000005e005f7213 */ /* 0x000fe20000000000 */
[----:B------:R-:W-:Y:S02]  /*5170*/  IMAD.MOV R89, RZ, RZ, -R89 ;  /* 0x000000ffff597224 */ /* 0x000fe400078e0a59 */
[--C-:B------:R-:W-:Y:S01]  /*5180*/  @!P6 IMAD.IADD R85, R85, 0x1, -R2.reuse ;  /* 0x000000015555e824 */ /* 0x100fe200078e0a02 */
[C---:B------:R-:W-:Y:S01]  /*5190*/  ISETP.GT.U32.AND P6, PT, R2.reuse, R88, PT ;  /* 0x000000580200720c */ /* 0x040fe20003fc4070 */
[----:B------:R-:W-:Y:S02]  /*51a0*/  IMAD R89, R2, R89, R93 ;  /* 0x0000005902597224 */ /* 0x000fe400078e025d */
[--C-:B------:R-:W-:Y:S02]  /*51b0*/  @!P4 IMAD.IADD R87, R87, 0x1, -R2.reuse ;  /* 0x000000015757c824 */ /* 0x100fe400078e0a02 */
[----:B------:R-:W-:Y:S01]  /*51c0*/  @!P5 IMAD.IADD R86, R86, 0x1, -R2 ;  /* 0x000000015656d824 */ /* 0x000fe200078e0a02 */
[----:B------:R-:W-:Y:S01]  /*51d0*/  ISETP.GT.U32.AND P4, PT, R2, R89, PT ;  /* 0x000000590200720c */ /* 0x000fe20003f84070 */
[----:B------:R-:W-:Y:S01]  /*51e0*/  IMAD.HI.U32 R91, R250, R97, RZ ;  /* 0x00000061fa5b7227 */ /* 0x000fe200078e00ff */
[----:B------:R-:W-:-:S03]  /*51f0*/  ISETP.GE.AND P5, PT, R90, RZ, PT ;  /* 0x000000ff5a00720c */ /* 0x000fc60003fa6270 */
[----:B------:R-:W-:-:S04]  /*5200*/  IMAD.HI.U32 R90, R250, R95, RZ ;  /* 0x0000005ffa5a7227 */ /* 0x000fc800078e00ff */
[----:B------:R-:W-:Y:S02]  /*5210*/  IMAD.MOV R90, RZ, RZ, -R90 ;  /* 0x000000ffff5a7224 */ /* 0x000fe400078e0a5a */
[--C-:B------:R-:W-:Y:S01]  /*5220*/  @!P6 IMAD.IADD R88, R88, 0x1, -R2.reuse ;  /* 0x000000015858e824 */ /* 0x100fe200078e0a02 */
[----:B------:R-:W-:Y:S01]  /*5230*/  ISETP.GE.AND P6, PT, R92, RZ, PT ;  /* 0x000000ff5c00720c */ /* 0x000fe20003fc6270 */
[----:B------:R-:W-:Y:S02]  /*5240*/  IMAD.MOV R91, RZ, RZ, -R91 ;  /* 0x000000ffff5b7224 */ /* 0x000fe400078e0a5b */
[C---:B------:R-:W-:Y:S01]  /*5250*/  IMAD R90, R2.reuse, R90, R95 ;  /* 0x0000005a025a7224 */ /* 0x040fe200078e025f */
[----:B------:R-:W-:Y:S01]  /*5260*/  IABS R95, R98 ;  /* 0x00000062005f7213 */ /* 0x000fe20000000000 */
[----:B------:R-:W-:Y:S01]  /*5270*/  @!P4 IMAD.IADD R89, R89, 0x1, -R2 ;  /* 0x000000015959c824 */ /* 0x000fe200078e0a02 */
[C---:B------:R-:W-:Y:S01]  /*5280*/  ISETP.GT.U32.AND P4, PT, R2.reuse, R88, PT ;  /* 0x000000580200720c */ /* 0x040fe20003f84070 */
[C---:B------:R-:W-:Y:S01]  /*5290*/  IMAD R91, R2.reuse, R91, R97 ;  /* 0x0000005b025b7224 */ /* 0x040fe200078e0261 */
[----:B------:R-:W-:Y:S01]  /*52a0*/  IABS R97, R100 ;  /* 0x0000006400617213 */ /* 0x000fe20000000000 */
[----:B------:R-:W-:Y:S01]  /*52b0*/  @!P3 IMAD.MOV R84, RZ, RZ, -R84 ;  /* 0x000000ffff54b224 */ /* 0x000fe200078e0a54 */
[----:B------:R-:W-:Y:S01]  /*52c0*/  ISETP.GT.U32.AND P3, PT, R2, R89, PT ;  /* 0x000000590200720c */ /* 0x000fe20003f64070 */
[----:B------:R-:W-:-:S04]  /*52d0*/  IMAD.HI.U32 R92, R250, R95, RZ ;  /* 0x0000005ffa5c7227 */ /* 0x000fc800078e00ff */
[----:B------:R-:W-:Y:S01]  /*52e0*/  @!P2 IMAD.MOV R86, RZ, RZ, -R86 ;  /* 0x000000ffff56a224 */ /* 0x000fe200078e0a56 */
[----:B------:R-:W-:Y:S01]  /*52f0*/  ISETP.GT.U32.AND P2, PT, R2, R91, PT ;  /* 0x0000005b0200720c */ /* 0x000fe20003f44070 */
[----:B------:R-:W-:-:S04]  /*5300*/  IMAD.HI.U32 R93, R250, R97, RZ ;  /* 0x00000061fa5d7227 */ /* 0x000fc800078e00ff */
[----:B------:R-:W-:Y:S02]  /*5310*/  IMAD.MOV R92, RZ, RZ, -R92 ;  /* 0x000000ffff5c7224 */ /* 0x000fe400078e0a5c */
[----:B------:R-:W-:Y:S01]  /*5320*/  @!P1 IMAD.MOV R85, RZ, RZ, -R85 ;  /* 0x000000ffff559224 */ /* 0x000fe200078e0a55 */
[----:B------:R-:W-:Y:S01]  /*5330*/  ISETP.GT.U32.AND P1, PT, R2, R90, PT ;  /* 0x0000005a0200720c */ /* 0x000fe20003f24070 */
[--C-:B------:R-:W-:Y:S01]  /*5340*/  @!P4 IMAD.IADD R88, R88, 0x1, -R2.reuse ;  /* 0x000000015858c824 */ /* 0x100fe200078e0a02 */
[----:B------:R-:W-:Y:S01]  /*5350*/  ISETP.GE.AND P4, PT, R96, RZ, PT ;  /* 0x000000ff6000720c */ /* 0x000fe20003f86270 */
[----:B------:R-:W-:Y:S02]  /*5360*/  IMAD.MOV R93, RZ, RZ, -R93 ;  /* 0x000000ffff5d7224 */ /* 0x000fe400078e0a5d */
[----:B------:R-:W-:Y:S01]  /*5370*/  IMAD R92, R2, R92, R95 ;  /* 0x0000005c025c7224 */ /* 0x000fe200078e025f */
[----:B------:R-:W-:Y:S01]  /*5380*/  LOP3.LUT R95, R247, 0xc4, RZ, 0xfc, !PT ;  /* 0x000000c4f75f7812 */ /* 0x000fe200078efcff */
[----:B------:R-:W-:Y:S01]  /*5390*/  @!P3 IMAD.IADD R89, R89, 0x1, -R2 ;  /* 0x000000015959b824 */ /* 0x000fe200078e0a02 */
[----:B------:R-:W-:Y:S01]  /*53a0*/  ISETP.GE.AND P3, PT, R98, RZ, PT ;  /* 0x000000ff6200720c */ /* 0x000fe20003f66270 */
[C---:B------:R-:W-:Y:S01]  /*53b0*/  IMAD R93, R2.reuse, R93, R97 ;  /* 0x0000005d025d7224 */ /* 0x040fe200078e0261 */
[----:B------:R-:W-:Y:S01]  /*53c0*/  LOP3.LUT R98, R247, 0xc6, RZ, 0xfc, !PT ;  /* 0x000000c6f7627812 */ /* 0x000fe200078efcff */
[----:B------:R-:W-:Y:S01]  /*53d0*/  @!P5 IMAD.MOV R88, RZ, RZ, -R88 ;  /* 0x000000ffff58d224 */ /* 0x000fe200078e0a58 */
[C---:B------:R-:W-:Y:S01]  /*53e0*/  ISETP.GT.U32.AND P5, PT, R2.reuse, R92, PT ;  /* 0x0000005c0200720c */ /* 0x040fe20003fa4070 */
[--C-:B------:R-:W-:Y:S01]  /*53f0*/  @!P2 IMAD.IADD R91, R91, 0x1, -R2.reuse ;  /* 0x000000015b5ba824 */ /* 0x100fe200078e0a02 */
[----:B------:R-:W-:Y:S01]  /*5400*/  IABS R97, R95 ;  /* 0x0000005f00617213 */ /* 0x000fe20000000000 */
[----:B------:R-:W-:Y:S01]  /*5410*/  @!P6 IMAD.MOV R89, RZ, RZ, -R89 ;  /* 0x000000ffff59e224 */ /* 0x000fe200078e0a59 */
[----:B------:R-:W-:Y:S01]  /*5420*/  ISETP.GT.U32.AND P6, PT, R2, R93, PT ;  /* 0x0000005d0200720c */ /* 0x000fe20003fc4070 */
        /* <DEDUP_REMOVED lines=8> */
[----:B------:R-:W-:Y:S02]  /*54b0*/  IMAD.MOV R94, RZ, RZ, -R94 ;  /* 0x000000ffff5e7224 */ /* 0x000fe400078e0a5e */
[--C-:B------:R-:W-:Y:S01]  /*54c0*/  @!P6 IMAD.IADD R93, R93, 0x1, -R2.reuse ;  /* 0x000000015d5de824 */ /* 0x100fe200078e0a02 */
[----:B------:R-:W-:Y:S01]  /*54d0*/  ISETP.GT.U32.AND P5, PT, R2, R92, PT ;  /* 0x0000005c0200720c */ /* 0x000fe20003fa4070 */
[----:B------:R-:W-:Y:S01]  /*54e0*/  @!P2 IMAD.IADD R91, R91, 0x1, -R2 ;  /* 0x000000015b5ba824 */ /* 0x000fe200078e0a02 */
[----:B------:R-:W-:Y:S01]  /*54f0*/  ISETP.GE.AND P2, PT, R95, RZ, PT ;  /* 0x000000ff5f00720c */ /* 0x000fe20003f46270 */
[----:B------:R-:W-:Y:S01]  /*5500*/  IMAD.HI.U32 R95, R250, R99, RZ ;  /* 0x00000063fa5f7227 */ /* 0x000fe200078e00ff */
[----:B------:R-:W-:-:S03]  /*5510*/  ISETP.GT.U32.AND P6, PT, R2, R93, PT ;  /* 0x0000005d0200720c */ /* 0x000fc60003fc4070 */
[--C-:B------:R-:W-:Y:S01]  /*5520*/  @!P1 IMAD.IADD R90, R90, 0x1, -R2.reuse ;  /* 0x000000015a5a9824 */ /* 0x100fe200078e0a02 */
[----:B------:R-:W-:Y:S01]  /*5530*/  ISETP.GE.AND P1, PT, R100, RZ, PT ;  /* 0x000000ff6400720c */ /* 0x000fe20003f26270 */
[----:B------:R-:W-:Y:S01]  /*5540*/  IMAD.MOV R95, RZ, RZ, -R95 ;  /* 0x000000ffff5f7224 */ /* 0x000fe200078e0a5f */
[----:B------:R-:W-:Y:S01]  /*5550*/  LOP3.LUT R100, R247, 0xc8, RZ, 0xfc, !PT ;  /* 0x000000c8f7647812 */ /* 0x000fe200078efcff */
[C---:B------:R-:W-:Y:S02]  /*5560*/  IMAD R94, R2.reuse, R94, R97 ;  /* 0x0000005e025e7224 */ /* 0x040fe400078e0261 */
[----:B------:R-:W-:Y:S01]  /*5570*/  IMAD R95, R2, R95, R99 ;  /* 0x0000005f025f7224 */ /* 0x000fe200078e0263 */
[----:B------:R-:W-:Y:S01]  /*5580*/  IABS R96, R100 ;  /* 0x0000006400607213 */ /* 0x000fe20000000000 */
[--C-:B------:R-:W-:Y:S01]  /*5590*/  @!P5 IMAD.IADD R92, R92, 0x1, -R2.reuse ;  /* 0x000000015c5cd824 */ /* 0x100fe200078e0a02 */
[C---:B------:R-:W-:Y:S01]  /*55a0*/  ISETP.GT.U32.AND P5, PT, R2.reuse, R94, PT ;  /* 0x0000005e0200720c */ /* 0x040fe20003fa4070 */
[----:B------:R-:W-:Y:S01]  /*55b0*/  @!P6 IMAD.IADD R93, R93, 0x1, -R2 ;  /* 0x000000015d5de824 */ /* 0x000fe200078e0a02 */
[----:B------:R-:W-:Y:S01]  /*55c0*/  ISETP.GT.U32.AND P6, PT, R2, R95, PT ;  /* 0x0000005f0200720c */ /* 0x000fe20003fc4070 */
[----:B------:R-:W-:Y:S01]  /*55d0*/  IMAD.MOV.U32 R97, RZ, RZ, R96 ;  /* 0x000000ffff617224 */ /* 0x000fe200078e0060 */
[----:B------:R-:W-:Y:S01]  /*55e0*/  IABS R99, R102 ;  /* 0x0000006600637213 */ /* 0x000fe20000000000 */
[----:B------:R-:W-:Y:S01]  /*55f0*/  @!P0 IMAD.MOV R90, RZ, RZ, -R90 ;  /* 0x000000ffff5a8224 */ /* 0x000fe200078e0a5a */
[----:B------:R-:W-:Y:S01]  /*5600*/  ISETP.GE.AND P0, PT, R98, RZ, PT ;  /* 0x000000ff6200720c */ /* 0x000fe20003f06270 */
[----:B------:R-:W-:-:S04]  /*5610*/  IMAD.HI.U32 R96, R250, R97, RZ ;  /* 0x00000061fa607227 */ /* 0x000fc800078e00ff */
[----:B------:R-:W-:Y:S02]  /*5620*/  IMAD.MOV R96, RZ, RZ, -R96 ;  /* 0x000000ffff607224 */ /* 0x000fe400078e0a60 */
[--C-:B------:R-:W-:Y:S02]  /*5630*/  @!P5 IMAD.IADD R94, R94, 0x1, -R2.reuse ;  /* 0x000000015e5ed824 */ /* 0x100fe400078e0a02 */
[C---:B------:R-:W-:Y:S02]  /*5640*/  IMAD R96, R2.reuse, R96, R97 ;  /* 0x0000006002607224 */ /* 0x040fe400078e0261 */
        /* <DEDUP_REMOVED lines=8> */
[----:B------:R-:W-:Y:S02]  /*56d0*/  IMAD.MOV R98, RZ, RZ, -R98 ;  /* 0x000000ffff627224 */ /* 0x000fe400078e0a62 */
[----:B------:R-:W-:Y:S01]  /*56e0*/  @!P6 IMAD.IADD R94, R94, 0x1, -R2 ;  /* 0x000000015e5ee824 */ /* 0x000fe200078e0a02 */
[C---:B------:R-:W-:Y:S01]  /*56f0*/  ISETP.GT.U32.AND P6, PT, R2.reuse, R97, PT ;  /* 0x000000610200720c */ /* 0x040fe20003fc4070 */
[----:B------:R-:W-:Y:S02]  /*5700*/  IMAD R98, R2, R98, R101 ;  /* 0x0000006202627224 */ /* 0x000fe400078e0265 */
[----:B------:R-:W-:Y:S02]  /*5710*/  IMAD.MOV.U32 R101, RZ, RZ, R99 ;  /* 0x000000ffff657224 */ /* 0x000fe400078e0063 */
[----:B------:R-:W-:-:S04]  /*5720*/  IMAD.HI.U32 R99, R250, R103, RZ ;  /* 0x00000067fa637227 */ /* 0x000fc800078e00ff */
[----:B------:R-:W-:Y:S02]  /*5730*/  IMAD.MOV R99, RZ, RZ, -R99 ;  /* 0x000000ffff637224 */ /* 0x000fe400078e0a63 */
[----:B------:R-:W-:Y:S01]  /*5740*/  @!P2 IMAD.MOV R94, RZ, RZ, -R94 ;  /* 0x000000ffff5ea224 */ /* 0x000fe200078e0a5e */
[C---:B------:R-:W-:Y:S01]  /*5750*/  ISETP.GT.U32.AND P2, PT, R2.reuse, R98, PT ;  /* 0x000000620200720c */ /* 0x040fe20003f44070 */
[C---:B------:R-:W-:Y:S01]  /*5760*/  IMAD R99, R2.reuse, R99, R103 ;  /* 0x0000006302637224 */ /* 0x040fe200078e0267 */
[----:B------:R-:W-:Y:S01]  /*5770*/  IABS R103, R108 ;  /* 0x0000006c00677213 */ /* 0x000fe20000000000 */
[--C-:B------:R-:W-:Y:S02]  /*5780*/  @!P6 IMAD.IADD R97, R97, 0x1, -R2.reuse ;  /* 0x000000016161e824 */ /* 0x100fe400078e0a02 */
[----:B------:R-:W-:Y:S01]  /*5790*/  @!P4 IMAD.MOV R91, RZ, RZ, -R91 ;  /* 0x000000ffff5bc224 */ /* 0x000fe200078e0a5b */
[----:B------:R-:W-:Y:S01]  /*57a0*/  ISETP.GT.U32.AND P6, PT, R2, R99, PT ;  /* 0x000000630200720c */ /* 0x000fe20003fc4070 */
[----:B------:R-:W-:Y:S01]  /*57b0*/  @!P5 IMAD.IADD R96, R96, 0x1, -R2 ;  /* 0x000000016060d824 */ /* 0x000fe200078e0a02 */
[----:B------:R-:W-:Y:S01]  /*57c0*/  ISETP.GE.AND P4, PT, R100, RZ, PT ;  /* 0x000000ff6400720c */ /* 0x000fe20003f86270 */
[----:B------:R-:W-:-:S03]  /*57d0*/  IMAD.HI.U32 R100, R250, R101, RZ ;  /* 0x00000065fa647227 */ /* 0x000fc600078e00ff */
[----:B------:R-:W-:Y:S01]  /*57e0*/  ISETP.GT.U32.AND P5, PT, R2, R96, PT ;  /* 0x000000600200720c */ /* 0x000fe20003fa4070 */
[----:B------:R-:W-:Y:S01]  /*57f0*/  @!P2 IMAD.IADD R98, R98, 0x1, -R2 ;  /* 0x000000016262a824 */ /* 0x000fe200078e0a02 */
[C---:B------:R-:W-:Y:S01]  /*5800*/  ISETP.GT.U32.AND P2, PT, R2.reuse, R97, PT ;  /* 0x000000610200720c */ /* 0x040fe20003f44070 */
[----:B------:R-:W-:Y:S02]  /*5810*/  IMAD.MOV R100, RZ, RZ, -R100 ;  /* 0x000000ffff647224 */ /* 0x000fe400078e0a64 */
[----:B------:R-:W-:Y:S01]  /*5820*/  @!P3 IMAD.MOV R92, RZ, RZ, -R92 ;  /* 0x000000ffff5cb224 */ /* 0x000fe200078e0a5c */
[C---:B------:R-:W-:Y:S01]  /*5830*/  ISETP.GT.U32.AND P3, PT, R2.reuse, R95, PT ;  /* 0x0000005f0200720c */ /* 0x040fe20003f64070 */
[----:B------:R-:W-:Y:S02]  /*5840*/  @!P6 IMAD.IADD R99, R99, 0x1, -R2 ;  /* 0x000000016363e824 */ /* 0x000fe400078e0a02 */
[----:B------:R-:W-:Y:S02]  /*5850*/  IMAD R100, R2, R100, R101 ;  /* 0x0000006402647224 */ /* 0x000fe400078e0265 */
[----:B------:R-:W-:Y:S01]  /*5860*/  IMAD.HI.U32 R101, R250, R103, RZ ;  /* 0x00000067fa657227 */ /* 0x000fe200078e00ff */
[----:B------:R-:W-:-:S03]  /*5870*/  ISETP.GT.U32.AND P6, PT, R2, R99, PT ;  /* 0x000000630200720c */ /* 0x000fc60003fc4070 */
[----:B------:R-:W-:Y:S02]  /*5880*/  IMAD.MOV R101, RZ, RZ, -R101 ;  /* 0x000000ffff657224 */ /* 0x000fe400078e0a65 */
[--C-:B------:R-:W-:Y:S01]  /*5890*/  @!P2 IMAD.IADD R97, R97, 0x1, -R2.reuse ;  /* 0x000000016161a824 */ /* 0x100fe200078e0a02 */
[C---:B------:R-:W-:Y:S01]  /*58a0*/  ISETP.GT.U32.AND P2, PT, R2.reuse, R100, PT ;  /* 0x000000640200720c */ /* 0x040fe20003f44070 */
[----:B------:R-:W-:Y:S02]  /*58b0*/  IMAD R101, R2, R101, R103 ;  /* 0x0000006502657224 */ /* 0x000fe400078e0267 */
[--C-:B------:R-:W-:Y:S01]  /*58c0*/  @!P3 IMAD.IADD R95, R95, 0x1, -R2.reuse ;  /* 0x000000015f5fb824 */ /* 0x100fe200078e0a02 */
[----:B------:R-:W-:Y:S01]  /*58d0*/  ISETP.GE.AND P3, PT, R104, RZ, PT ;  /* 0x000000ff6800720c */ /* 0x000fe20003f66270 */
[--C-:B------:R-:W-:Y:S01]  /*58e0*/  @!P5 IMAD.IADD R96, R96, 0x1, -R2.reuse ;  /* 0x000000016060d824 */ /* 0x100fe200078e0a02 */
[----:B------:R-:W-:Y:S01]  /*58f0*/  ISETP.GE.AND P5, PT, R105, RZ, PT ;  /* 0x000000ff6900720c */ /* 0x000fe20003fa6270 */
[--C-:B------:R-:W-:Y:S01]  /*5900*/  @!P6 IMAD.IADD R99, R99, 0x1, -R2.reuse ;  /* 0x000000016363e824 */ /* 0x100fe200078e0a02 */
[C---:B------:R-:W-:Y:S01]  /*5910*/  ISETP.GT.U32.AND P6, PT, R2.reuse, R101, PT ;  /* 0x000000650200720c */ /* 0x040fe20003fc4070 */
[----:B------:R-:W-:Y:S01]  /*5920*/  @!P0 IMAD.MOV R95, RZ, RZ, -R95 ;  /* 0x000000ffff5f8224 */ /* 0x000fe200078e0a5f */
[----:B------:R-:W-:Y:S01]  /*5930*/  ISETP.GT.U32.AND P0, PT, R2, R98, PT ;  /* 0x000000620200720c */ /* 0x000fe20003f04070 */
[----:B------:R-:W-:Y:S01]  /*5940*/  @!P1 IMAD.MOV R93, RZ, RZ, -R93 ;  /* 0x000000ffff5d9224 */ /* 0x000fe200078e0a5d */
[----:B------:R-:W-:Y:S01]  /*5950*/  IABS R105, R110 ;  /* 0x0000006e00697213 */ /* 0x000fe20000000000 */
[----:B------:R-:W-:Y:S01]  /*5960*/  @!P2 IMAD.IADD R100, R100, 0x1, -R2 ;  /* 0x000000016464a824 */ /* 0x000fe200078e0a02 */
[----:B------:R-:W-:Y:S01]  /*5970*/  ISETP.GE.AND P1, PT, R102, RZ, PT ;  /* 0x000000ff6600720c */ /* 0x000fe20003f26270 */
[----:B------:R-:W-:Y:S01]  /*5980*/  IMAD.HI.U32 R103, R250, R107, RZ ;  /* 0x0000006bfa677227 */ /* 0x000fe200078e00ff */
[----:B------:R-:W-:-:S02]  /*5990*/  ISETP.GE.AND P2, PT, R108, RZ, PT ;  /* 0x000000ff6c00720c */ /* 0x000fc40003f46270 */
[----:B------:R-:W-:Y:S01]  /*59a0*/  LOP3.LUT R108, R247, 0xda, RZ, 0xfc, !PT ;  /* 0x000000daf76c7812 */ /* 0x000fe200078efcff */
[----:B------:R-:W-:-:S04]  /*59b0*/  IMAD.HI.U32 R102, R250, R105, RZ ;  /* 0x00000069fa667227 */ /* 0x000fc800078e00ff */
[----:B------:R-:W-:Y:S01]  /*59c0*/  @!P6 IMAD.IADD R101, R101, 0x1, -R2 ;  /* 0x000000016565e824 */ /* 0x000fe200078e0a02 */
[----:B------:R-:W-:Y:S01]  /*59d0*/  ISETP.GT.U32.AND P6, PT, R2, R100, PT ;  /* 0x000000640200720c */ /* 0x000fe20003fc4070 */
[----:B------:R-:W-:-:S04]  /*59e0*/  IMAD.HI.U32 R104, R250, R109, RZ ;  /* 0x0000006dfa687227 */ /* 0x000fc800078e00ff */
[----:B------:R-:W-:Y:S02]  /*59f0*/  IMAD.MOV R103, RZ, RZ, -R103 ;  /* 0x000000ffff677224 */ /* 0x000fe400078e0a67 */
[----:B------:R-:W-:Y:S02]  /*5a00*/  IMAD.MOV R102, RZ, RZ, -R102 ;  /* 0x000000ffff667224 */ /* 0x000fe400078e0a66 */
[----:B------:R-:W-:Y:S01]  /*5a10*/  @!P0 IMAD.IADD R98, R98, 0x1, -R2 ;  /* 0x0000000162628824 */ /* 0x000fe200078e0a02 */
[----:B------:R-:W-:Y:S01]  /*5a20*/  ISETP.GE.AND P0, PT, R106, RZ, PT ;  /* 0x000000ff6a00720c */ /* 0x000fe20003f06270 */
[----:B------:R-:W-:Y:S02]  /*5a30*/  IMAD.MOV R104, RZ, RZ, -R104 ;  /* 0x000000ffff687224 */ /* 0x000fe400078e0a68 */
[C---:B------:R-:W-:Y:S01]  /*5a40*/  IMAD R103, R2.reuse, R103, R107 ;  /* 0x0000006702677224 */ /* 0x040fe200078e026b */
[----:B------:R-:W-:Y:S01]  /*5a50*/  IABS R107, R108 ;  /* 0x0000006c006b7213 */ /* 0x000fe20000000000 */
[----:B------:R-:W-:-:S02]  /*5a60*/  IMAD R102, R2, R102, R105 ;  /* 0x0000006602667224 */ /* 0x000fc400078e0269 */
[C---:B------:R-:W-:Y:S01]  /*5a70*/  IMAD R104, R2.reuse, R104, R109 ;  /* 0x0000006802687224 */ /* 0x040fe200078e026d */
[----:B------:R-:W-:Y:S01]  /*5a80*/  IABS R109, R113 ;  /* 0x00000071006d7213 */ /* 0x000fe20000000000 */
[----:B------:R-:W-:Y:S01]  /*5a90*/  @!P3 IMAD.MOV R98, RZ, RZ, -R98 ;  /* 0x000000ffff62b224 */ /* 0x000fe200078e0a62 */
[C---:B------:R-:W-:Y:S01]  /*5aa0*/  ISETP.GT.U32.AND P3, PT, R2.reuse, R103, PT ;  /* 0x000000670200720c */ /* 0x040fe20003f64070 */
[----:B------:R-:W-:Y:S01]  /*5ab0*/  @!P4 IMAD.MOV R96, RZ, RZ, -R96 ;  /* 0x000000ffff60c224 */ /* 0x000fe200078e0a60 */
[C---:B------:R-:W-:Y:S01]  /*5ac0*/  ISETP.GT.U32.AND P4, PT, R2.reuse, R102, PT ;  /* 0x000000660200720c */ /* 0x040fe20003f84070 */
[----:B------:R-:W-:Y:S01]  /*5ad0*/  @!P1 IMAD.MOV R97, RZ, RZ, -R97 ;  /* 0x000000ffff619224 */ /* 0x000fe200078e0a61 */
[----:B------:R-:W-:Y:S01]  /*5ae0*/  ISETP.GT.U32.AND P1, PT, R2, R101, PT ;  /* 0x000000650200720c */ /* 0x000fe20003f24070 */
[----:B------:R-:W-:Y:S01]  /*5af0*/  @!P6 IMAD.IADD R100, R100, 0x1, -R2 ;  /* 0x000000016464e824 */ /* 0x000fe200078e0a02 */
[----:B------:R-:W-:Y:S01]  /*5b00*/  ISETP.GT.U32.AND P6, PT, R2, R104, PT ;  /* 0x000000680200720c */ /* 0x000fe20003fc4070 */
[----:B------:R-:W-:-:S04]  /*5b10*/  IMAD.HI.U32 R105, R250, R107, RZ ;  /* 0x0000006bfa697227 */ /* 0x000fc800078e00ff */
[----:B------:R-:W-:Y:S02]  /*5b20*/  IMAD.MOV R105, RZ, RZ, -R105 ;  /* 0x000000ffff697224 */ /* 0x000fe400078e0a69 */
[--C-:B------:R-:W-:Y:S02]  /*5b30*/  @!P3 IMAD.IADD R103, R103, 0x1, -R2.reuse ;  /* 0x000000016767b824 */ /* 0x100fe400078e0a02 */
[--C-:B------:R-:W-:Y:S01]  /*5b40*/  @!P4 IMAD.IADD R102, R102, 0x1, -R2.reuse ;  /* 0x000000016666c824 */ /* 0x100fe200078e0a02 */
[----:B------:R-:W-:Y:S01]  /*5b50*/  ISETP.GE.AND P4, PT, R112, RZ, PT ;  /* 0x000000ff7000720c */ /* 0x000fe20003f86270 */
[--C-:B------:R-:W-:Y:S01]  /*5b60*/  @!P1 IMAD.IADD R101, R101, 0x1, -R2.reuse ;  /* 0x0000000165659824 */ /* 0x100fe200078e0a02 */
[----:B------:R-:W-:Y:S01]  /*5b70*/  LOP3.LUT R112, R247, 0xe0, RZ, 0xfc, !PT ;  /* 0x000000e0f7707812 */ /* 0x000fe200078efcff */
[C---:B------:R-:W-:Y:S01]  /*5b80*/  IMAD R105, R2.reuse, R105, R107 ;  /* 0x0000006902697224 */ /* 0x040fe200078e026b */
[----:B------:R-:W-:Y:S01]  /*5b90*/  ISETP.GT.U32.AND P3, PT, R2, R102, PT ;  /* 0x000000660200720c */ /* 0x000fe20003f64070 */
[----:B------:R-:W-:Y:S01]  /*5ba0*/  @!P6 IMAD.IADD R104, R104, 0x1, -R2 ;  /* 0x000000016868e824 */ /* 0x000fe200078e0a02 */
[C---:B------:R-:W-:Y:S01]  /*5bb0*/  ISETP.GT.U32.AND P6, PT, R2.reuse, R103, PT ;  /* 0x000000670200720c */ /* 0x040fe20003fc4070 */
[----:B------:R-:W-:Y:S01]  /*5bc0*/  @!P2 IMAD.MOV R101, RZ, RZ, -R101 ;  /* 0x000000ffff65a224 */ /* 0x000fe200078e0a65 */
[----:B------:R-:W-:Y:S01]  /*5bd0*/  ISETP.GT.U32.AND P2, PT, R2, R105, PT ;  /* 0x000000690200720c */ /* 0x000fe20003f44070 */
[----:B------:R-:W-:Y:S01]  /*5be0*/  IMAD.HI.U32 R106, R250, R109, RZ ;  /* 0x0000006dfa6a7227 */ /* 0x000fe200078e00ff */
[----:B------:R-:W-:-:S02]  /*5bf0*/  ISETP.GE.AND P1, PT, R111, RZ, PT ;  /* 0x000000ff6f00720c */ /* 0x000fc40003f26270 */
[----:B------:R-:W-:Y:S01]  /*5c00*/  IABS R111, R112 ;  /* 0x00000070006f7213 */ /* 0x000fe20000000000 */
[----:B------:R-:W-:Y:S01]  /*5c10*/  @!P0 IMAD.MOV R100, RZ, RZ, -R100 ;  /* 0x000000ffff648224 */ /* 0x000fe200078e0a64 */
[----:B------:R-:W-:Y:S01]  /*5c20*/  ISETP.GT.U32.AND P0, PT, R2, R104, PT ;  /* 0x000000680200720c */ /* 0x000fe20003f04070 */
[----:B------:R-:W-:Y:S01]  /*5c30*/  @!P5 IMAD.MOV R99, RZ, RZ, -R99 ;  /* 0x000000ffff63d224 */ /* 0x000fe200078e0a63 */
[----:B------:R-:W-:Y:S01]  /*5c40*/  ISETP.GE.AND P5, PT, R110, RZ, PT ;  /* 0x000000ff6e00720c */ /* 0x000fe20003fa6270 */
[----:B------:R-:W-:Y:S01]  /*5c50*/  IMAD.MOV R106, RZ, RZ, -R106 ;  /* 0x000000ffff6a7224 */ /* 0x000fe200078e0a6a */
[----:B------:R-:W-:Y:S01]  /*5c60*/  LOP3.LUT R110, R247, 0xde, RZ, 0xfc, !PT ;  /* 0x000000def76e7812 */ /* 0x000fe200078efcff */
[--C-:B------:R-:W-:Y:S02]  /*5c70*/  @!P6 IMAD.IADD R103, R103, 0x1, -R2.reuse ;  /* 0x000000016767e824 */ /* 0x100fe400078e0a02 */
[----:B------:R-:W-:Y:S01]  /*5c80*/  IMAD R106, R2, R106, R109 ;  /* 0x0000006a026a7224 */ /* 0x000fe200078e026d */
[----:B------:R-:W-:Y:S01]  /*5c90*/  IABS R109, R110 ;  /* 0x0000006e006d7213 */ /* 0x000fe20000000000 */
[--C-:B------:R-:W-:Y:S01]  /*5ca0*/  @!P3 IMAD.IADD R102, R102, 0x1, -R2.reuse ;  /* 0x000000016666b824 */ /* 0x100fe200078e0a02 */
[----:B------:R-:W-:Y:S01]  /*5cb0*/  ISETP.GE.AND P3, PT, R108, RZ, PT ;  /* 0x000000ff6c00720c */ /* 0x000fe20003f66270 */
[----:B------:R-:W-:Y:S01]  /*5cc0*/  @!P2 IMAD.IADD R105, R105, 0x1, -R2 ;  /* 0x000000016969a824 */ /* 0x000fe200078e0a02 */
[----:B------:R-:W-:Y:S01]  /*5cd0*/  ISETP.GT.U32.AND P6, PT, R2, R106, PT ;  /* 0x0000006a0200720c */ /* 0x000fe20003fc4070 */
[----:B------:R-:W-:Y:S01]  /*5ce0*/  IMAD.HI.U32 R107, R250, R109, RZ ;  /* 0x0000006dfa6b7227 */ /* 0x000fe200078e00ff */
[----:B------:R-:W-:-:S02]  /*5cf0*/  ISETP.GE.AND P2, PT, R110, RZ, PT ;  /* 0x000000ff6e00720c */ /* 0x000fc40003f46270 */
[----:B------:R-:W-:Y:S01]  /*5d00*/  LOP3.LUT R110, R247, 0xe4, RZ, 0xfc, !PT ;  /* 0x000000e4f76e7812 */ /* 0x000fe200078efcff */
[----:B------:R-:W-:Y:S01]  /*5d10*/  @!P0 IMAD.IADD R104, R104, 0x1, -R2 ;  /* 0x0000000168688824 */ /* 0x000fe200078e0a02 */
[----:B------:R-:W-:Y:S01]  /*5d20*/  ISETP.GE.AND P0, PT, R113, RZ, PT ;  /* 0x000000ff7100720c */ /* 0x000fe20003f06270 */
[----:B------:R-:W-:Y:S01]  /*5d30*/  @!P5 IMAD.MOV R102, RZ, RZ, -R102 ;  /* 0x000000ffff66d224 */ /* 0x000fe200078e0a66 */
[----:B------:R-:W-:Y:S01]  /*5d40*/  IABS R113, R114 ;  /* 0x0000007200717213 */ /* 0x000fe20000000000 */
[----:B------:R-:W-:Y:S01]  /*5d50*/  IMAD.MOV R107, RZ, RZ, -R107 ;  /* 0x000000ffff6b7224 */ /* 0x000fe200078e0a6b */
[----:B------:R-:W-:Y:S01]  /*5d60*/  ISETP.GT.U32.AND P5, PT, R2, R105, PT ;  /* 0x000000690200720c */ /* 0x000fe20003fa4070 */
[----:B------:R-:W-:-:S04]  /*5d70*/  IMAD.HI.U32 R108, R250, R111, RZ ;  /* 0x0000006ffa6c7227 */ /* 0x000fc800078e00ff */
[----:B------:R-:W-:Y:S02]  /*5d80*/  IMAD R107, R2, R107, R109 ;  /* 0x0000006b026b7224 */ /* 0x000fe400078e026d */
[----:B------:R-:W-:-:S04]  /*5d90*/  IMAD.HI.U32 R109, R250, R113, RZ ;  /* 0x00000071fa6d7227 */ /* 0x000fc800078e00ff */
[--C-:B------:R-:W-:Y:S02]  /*5da0*/  @!P6 IMAD.IADD R106, R106, 0x1, -R2.reuse ;  /* 0x000000016a6ae824 */ /* 0x100fe400078e0a02 */
[----:B------:R-:W-:Y:S02]  /*5db0*/  IMAD.MOV R109, RZ, RZ, -R109 ;  /* 0x000000ffff6d7224 */ /* 0x000fe400078e0a6d */
[----:B------:R-:W-:Y:S01]  /*5dc0*/  @!P5 IMAD.IADD R105, R105, 0x1, -R2 ;  /* 0x000000016969d824 */ /* 0x000fe200078e0a02 */
[C---:B------:R-:W-:Y:S01]  /*5dd0*/  ISETP.GT.U32.AND P6, PT, R2.reuse, R106, PT ;  /* 0x0000006a0200720c */ /* 0x040fe20003fc4070 */
[C---:B------:R-:W-:Y:S01]  /*5de0*/  IMAD R109, R2.reuse, R109, R113 ;  /* 0x0000006d026d7224 */ /* 0x040fe200078e0271 */
[----:B------:R-:W-:Y:S01]  /*5df0*/  IABS R113, R110 ;  /* 0x0000006e00717213 */ /* 0x000fe20000000000 */
[----:B------:R-:W-:Y:S02]  /*5e00*/  @!P3 IMAD.MOV R105, RZ, RZ, -R105 ;  /* 0x000000ffff69b224 */ /* 0x000fe400078e0a69 */
[----:B------:R-:W-:Y:S01]  /*5e10*/  IMAD.MOV R108, RZ, RZ, -R108 ;  /* 0x000000ffff6c7224 */ /* 0x000fe200078e0a6c */
[C---:B------:R-:W-:Y:S01]  /*5e20*/  ISETP.GT.U32.AND P3, PT, R2.reuse, R109, PT ;  /* 0x0000006d0200720c */ /* 0x040fe20003f64070 */
[----:B------:R-:W-:Y:S01]  /*5e30*/  @!P1 IMAD.MOV R103, RZ, RZ, -R103 ;  /* 0x000000ffff679224 */ /* 0x000fe200078e0a67 */
[C---:B------:R-:W-:Y:S01]  /*5e40*/  ISETP.GT.U32.AND P1, PT, R2.reuse, R107, PT ;  /* 0x0000006b0200720c */ /* 0x040fe20003f24070 */
[----:B------:R-:W-:-:S02]  /*5e50*/  IMAD R108, R2, R108, R111 ;  /* 0x0000006c026c7224 */ /* 0x000fc400078e026f */
[----:B------:R-:W-:Y:S01]  /*5e60*/  @!P4 IMAD.MOV R104, RZ, RZ, -R104 ;  /* 0x000000ffff68c224 */ /* 0x000fe200078e0a68 */
[----:B------:R-:W-:Y:S01]  /*5e70*/  ISETP.GE.AND P4, PT, R112, RZ, PT ;  /* 0x000000ff7000720c */ /* 0x000fe20003f86270 */
[--C-:B------:R-:W-:Y:S01]  /*5e80*/  @!P6 IMAD.IADD R106, R106, 0x1, -R2.reuse ;  /* 0x000000016a6ae824 */ /* 0x100fe200078e0a02 */
[----:B------:R-:W-:Y:S01]  /*5e90*/  ISETP.GE.AND P6, PT, R114, RZ, PT ;  /* 0x000000ff7200720c */ /* 0x000fe20003fc6270 */
[----:B------:R-:W-:Y:S01]  /*5ea0*/  IMAD.HI.U32 R112, R250, R117, RZ ;  /* 0x00000075fa707227 */ /* 0x000fe200078e00ff */
[----:B------:R-:W-:Y:S02]  /*5eb0*/  LOP3.LUT R114, R247, 0xe6, RZ, 0xfc, !PT ;  /* 0x000000e6f7727812 */ /* 0x000fe400078efcff */
[----:B------:R-:W-:Y:S01]  /*5ec0*/  ISETP.GT.U32.AND P5, PT, R2, R108, PT ;  /* 0x0000006c0200720c */ /* 0x000fe20003fa4070 */
[--C-:B------:R-:W-:Y:S01]  /*5ed0*/  @!P3 IMAD.IADD R109, R109, 0x1, -R2.reuse ;  /* 0x000000016d6db824 */ /* 0x100fe200078e0a02 */
[----:B------:R-:W-:Y:S01]  /*5ee0*/  IABS R115, R114 ;  /* 0x0000007200737213 */ /* 0x000fe20000000000 */
[----:B------:R-:W-:-:S02]  /*5ef0*/  @!P1 IMAD.IADD R107, R107, 0x1, -R2 ;  /* 0x000000016b6b9824 */ /* 0x000fc400078e0a02 */
[----:B------:R-:W-:Y:S01]  /*5f00*/  @!P0 IMAD.MOV R106, RZ, RZ, -R106 ;  /* 0x000000ffff6a8224 */ /* 0x000fe200078e0a6a */
[----:B------:R-:W-:Y:S01]  /*5f10*/  ISETP.GT.U32.AND P3, PT, R2, R109, PT ;  /* 0x0000006d0200720c */ /* 0x000fe20003f64070 */
[----:B------:R-:W-:Y:S01]  /*5f20*/  IMAD.HI.U32 R111, R250, R115, RZ ;  /* 0x00000073fa6f7227 */ /* 0x000fe200078e00ff */
[----:B------:R-:W-:Y:S02]  /*5f30*/  ISETP.GT.U32.AND P1, PT, R2, R107, PT ;  /* 0x0000006b0200720c */ /* 0x000fe40003f24070 */
[----:B------:R-:W-:Y:S01]  /*5f40*/  ISETP.GE.AND P0, PT, R110, RZ, PT ;  /* 0x000000ff6e00720c */ /* 0x000fe20003f06270 */
[----:B------:R-:W-:Y:S02]  /*5f50*/  IMAD.MOV R111, RZ, RZ, -R111 ;  /* 0x000000ffff6f7224 */ /* 0x000fe400078e0a6f */
[----:B------:R-:W-:Y:S02]  /*5f60*/  @!P5 IMAD.IADD R108, R108, 0x1, -R2 ;  /* 0x000000016c6cd824 */ /* 0x000fe400078e0a02 */
[----:B------:R-:W-:-:S02]  /*5f70*/  IMAD R111, R2, R111, R115 ;  /* 0x0000006f026f7224 */ /* 0x000fc400078e0273 */
[----:B------:R-:W-:Y:S01]  /*5f80*/  IMAD.HI.U32 R110, R250, R113, RZ ;  /* 0x00000071fa6e7227 */ /* 0x000fe200078e00ff */
[----:B------:R-:W-:-:S03]  /*5f90*/  ISETP.GT.U32.AND P5, PT, R2, R108, PT ;  /* 0x0000006c0200720c */ /* 0x000fc60003fa4070 */
[----:B------:R-:W-:Y:S01]  /*5fa0*/  @!P3 IMAD.IADD R109, R109, 0x1, -R2 ;  /* 0x000000016d6db824 */ /* 0x000fe200078e0a02 */
[----:B------:R-:W-:Y:S01]  /*5fb0*/  ISETP.GT.U32.AND P3, PT, R2, R111, PT ;  /* 0x0000006f0200720c */ /* 0x000fe20003f64070 */
[----:B------:R-:W-:Y:S02]  /*5fc0*/  IMAD.MOV R110, RZ, RZ, -R110 ;  /* 0x000000ffff6e7224 */ /* 0x000fe400078e0a6e */
[----:B------:R-:W-:Y:S01]  /*5fd0*/  @!P1 IMAD.IADD R107, R107, 0x1, -R2 ;  /* 0x000000016b6b9824 */ /* 0x000fe200078e0a02 */
[----:B------:R-:W-:Y:S01]  /*5fe0*/  ISETP.GE.AND P1, PT, R114, RZ, PT ;  /* 0x000000ff7200720c */ /* 0x000fe20003f26270 */
[----:B------:R-:W-:Y:S02]  /*5ff0*/  IMAD.MOV R112, RZ, RZ, -R112 ;  /* 0x000000ffff707224 */ /* 0x000fe400078e0a70 */
[----:B------:R-:W-:Y:S01]  /*6000*/  IMAD R110, R2, R110, R113 ;  /* 0x0000006e026e7224 */ /* 0x000fe200078e0271 */
[----:B------:R-:W-:Y:S01]  /*6010*/  LOP3.LUT R113, R247, 0xea, RZ, 0xfc, !PT ;  /* 0x000000eaf7717812 */ /* 0x000fe200078efcff */
[--C-:B------:R-:W-:Y:S01]  /*6020*/  @!P5 IMAD.IADD R108, R108, 0x1, -R2.reuse ;  /* 0x000000016c6cd824 */ /* 0x100fe200078e0a02 */
[----:B------:R-:W-:Y:S01]  /*6030*/  ISETP.GE.AND P5, PT, R116, RZ, PT ;  /* 0x000000ff7400720c */ /* 0x000fe20003fa6270 */
[C---:B------:R-:W-:Y:S01]  /*6040*/  IMAD R112, R2.reuse, R112, R117 ;  /* 0x0000007002707224 */ /* 0x040fe200078e0275 */
[----:B------:R-:W-:Y:S01]  /*6050*/  IABS R117, R113 ;  /* 0x0000007100757213 */ /* 0x000fe20000000000 */
[----:B------:R-:W-:Y:S01]  /*6060*/  @!P2 IMAD.MOV R107, RZ, RZ, -R107 ;  /* 0x000000ffff6ba224 */ /* 0x000fe200078e0a6b */
[----:B------:R-:W-:Y:S01]  /*6070*/  ISETP.GT.U32.AND P2, PT, R2, R110, PT ;  /* 0x0000006e0200720c */ /* 0x000fe20003f44070 */
[----:B------:R-:W-:-:S02]  /*6080*/  @!P3 IMAD.IADD R111, R111, 0x1, -R2 ;  /* 0x000000016f6fb824 */ /* 0x000fc400078e0a02 */
[----:B------:R-:W-:Y:S01]  /*6090*/  @!P4 IMAD.MOV R108, RZ, RZ, -R108 ;  /* 0x000000ffff6cc224 */ /* 0x000fe200078e0a6c */
[----:B------:R-:W-:Y:S01]  /*60a0*/  ISETP.GE.AND P4, PT, R113, RZ, PT ;  /* 0x000000ff7100720c */ /* 0x000fe20003f86270 */
[----:B------:R-:W-:Y:S01]  /*60b0*/  IMAD.HI.U32 R113, R250, R117, RZ ;  /* 0x00000075fa717227 */ /* 0x000fe200078e00ff */
[----:B------:R-:W-:-:S03]  /*60c0*/  ISETP.GT.U32.AND P3, PT, R2, R111, PT ;  /* 0x0000006f0200720c */ /* 0x000fc60003f64070 */
[----:B------:R-:W-:Y:S01]  /*60d0*/  @!P6 IMAD.MOV R109, RZ, RZ, -R109 ;  /* 0x000000ffff6de224 */ /* 0x000fe200078e0a6d */
[----:B------:R-:W-:Y:S01]  /*60e0*/  ISETP.GT.U32.AND P6, PT, R2, R112, PT ;  /* 0x000000700200720c */ /* 0x000fe20003fc4070 */
[----:B------:R-:W-:-:S04]  /*60f0*/  IMAD.HI.U32 R114, R250, R119, RZ ;  /* 0x00000077fa727227 */ /* 0x000fc800078e00ff */
[----:B------:R-:W-:Y:S02]  /*6100*/  IMAD.MOV R113, RZ, RZ, -R113 ;  /* 0x000000ffff717224 */ /* 0x000fe400078e0a71 */
[----:B------:R-:W-:Y:S02]  /*6110*/  @!P2 IMAD.IADD R110, R110, 0x1, -R2 ;  /* 0x000000016e6ea824 */ /* 0x000fe400078e0a02 */
[----:B------:R-:W-:Y:S02]  /*6120*/  IMAD.MOV R114, RZ, RZ, -R114 ;  /* 0x000000ffff727224 */ /* 0x000fe400078e0a72 */
[C---:B------:R-:W-:Y:S01]  /*6130*/  IMAD R113, R2.reuse, R113, R117 ;  /* 0x0000007102717224 */ /* 0x040fe200078e0275 */
[C---:B------:R-:W-:Y:S01]  /*6140*/  ISETP.GT.U32.AND P2, PT, R2.reuse, R110, PT ;  /* 0x0000006e0200720c */ /* 0x040fe20003f44070 */
[C---:B------:R-:W-:Y:S01]  /*6150*/  IMAD R114, R2.reuse, R114, R119 ;  /* 0x0000007202727224 */ /* 0x040fe200078e0277 */
[----:B------:R-:W-:Y:S01]  /*6160*/  IABS R119, R126 ;  /* 0x0000007e00777213 */ /* 0x000fe20000000000 */
[--C-:B------:R-:W-:Y:S01]  /*6170*/  @!P3 IMAD.IADD R111, R111, 0x1, -R2.reuse ;  /* 0x000000016f6fb824 */ /* 0x100fe200078e0a02 */
[----:B------:R-:W-:Y:S01]  /*6180*/  ISETP.GT.U32.AND P3, PT, R2, R113, PT ;  /* 0x000000710200720c */ /* 0x000fe20003f64070 */
[----:B------:R-:W-:Y:S01]  /*6190*/  @!P6 IMAD.IADD R112, R112, 0x1, -R2 ;  /* 0x000000017070e824 */ /* 0x000fe200078e0a02 */
[----:B------:R-:W-:Y:S01]  /*61a0*/  ISETP.GT.U32.AND P6, PT, R2, R114, PT ;  /* 0x000000720200720c */ /* 0x000fe20003fc4070 */
[----:B------:R-:W-:-:S04]  /*61b0*/  IMAD.HI.U32 R115, R250, R121, RZ ;  /* 0x00000079fa737227 */ /* 0x000fc800078e00ff */
[----:B------:R-:W-:Y:S02]  /*61c0*/  IMAD.MOV R115, RZ, RZ, -R115 ;  /* 0x000000ffff737224 */ /* 0x000fe400078e0a73 */
[----:B------:R-:W-:Y:S01]  /*61d0*/  @!P2 IMAD.IADD R110, R110, 0x1, -R2 ;  /* 0x000000016e6ea824 */ /* 0x000fe200078e0a02 */
[----:B------:R-:W-:Y:S01]  /*61e0*/  ISETP.GE.AND P2, PT, R118, RZ, PT ;  /* 0x000000ff7600720c */ /* 0x000fe20003f46270 */
[----:B------:R-:W-:-:S04]  /*61f0*/  IMAD.HI.U32 R116, R250, R123, RZ ;  /* 0x0000007bfa747227 */ /* 0x000fc800078e00ff */
[--C-:B------:R-:W-:Y:S01]  /*6200*/  @!P3 IMAD.IADD R113, R113, 0x1, -R2.reuse ;  /* 0x000000017171b824 */ /* 0x100fe200078e0a02 */
[C---:B------:R-:W-:Y:S01]  /*6210*/  ISETP.GT.U32.AND P3, PT, R2.reuse, R112, PT ;  /* 0x000000700200720c */ /* 0x040fe20003f64070 */
[----:B------:R-:W-:Y:S01]  /*6220*/  IMAD R115, R2, R115, R121 ;  /* 0x0000007302737224 */ /* 0x000fe200078e0279 */
[----:B------:R-:W-:Y:S01]  /*6230*/  IABS R121, R127 ;  /* 0x0000007f00797213 */ /* 0x000fe20000000000 */
[----:B------:R-:W-:Y:S02]  /*6240*/  @!P6 IMAD.IADD R114, R114, 0x1, -R2 ;  /* 0x000000017272e824 */ /* 0x000fe400078e0a02 */
[----:B------:R-:W-:Y:S01]  /*6250*/  @!P0 IMAD.MOV R110, RZ, RZ, -R110 ;  /* 0x000000ffff6e8224 */ /* 0x000fe200078e0a6e */
[C---:B------:R-:W-:Y:S01]  /*6260*/  ISETP.GT.U32.AND P0, PT, R2.reuse, R113, PT ;  /* 0x000000710200720c */ /* 0x040fe20003f04070 */
[----:B------:R-:W-:Y:S01]  /*6270*/  IMAD.MOV R116, RZ, RZ, -R116 ;  /* 0x000000ffff747224 */ /* 0x000fe200078e0a74 */
[----:B------:R-:W-:Y:S01]  /*6280*/  ISETP.GT.U32.AND P6, PT, R2, R114, PT ;  /* 0x000000720200720c */ /* 0x000fe20003fc4070 */
[----:B------:R-:W-:-:S04]  /*6290*/  IMAD.HI.U32 R117, R250, R119, RZ ;  /* 0x00000077fa757227 */ /* 0x000fc800078e00ff */
[----:B------:R-:W-:Y:S01]  /*62a0*/  IMAD R116, R2, R116, R123 ;  /* 0x0000007402747224 */ /* 0x000fe200078e027b */
[----:B------:R-:W-:Y:S01]  /*62b0*/  IABS R123, R128 ;  /* 0x00000080007b7213 */ /* 0x000fe20000000000 */
[----:B------:R-:W-:-:S04]  /*62c0*/  IMAD.HI.U32 R118, R250, R121, RZ ;  /* 0x00000079fa767227 */ /* 0x000fc800078e00ff */
[----:B------:R-:W-:Y:S02]  /*62d0*/  IMAD.MOV R117, RZ, RZ, -R117 ;  /* 0x000000ffff757224 */ /* 0x000fe400078e0a75 */
[----:B------:R-:W-:Y:S02]  /*62e0*/  IMAD.MOV R118, RZ, RZ, -R118 ;  /* 0x000000ffff767224 */ /* 0x000fe400078e0a76 */
[----:B------:R-:W-:Y:S01]  /*62f0*/  @!P1 IMAD.MOV R111, RZ, RZ, -R111 ;  /* 0x000000ffff6f9224 */ /* 0x000fe200078e0a6f */
[----:B------:R-:W-:Y:S01]  /*6300*/  ISETP.GT.U32.AND P1, PT, R2, R115, PT ;  /* 0x000000730200720c */ /* 0x000fe20003f24070 */
[----:B------:R-:W-:Y:S01]  /*6310*/  @!P3 IMAD.IADD R112, R112, 0x1, -R2 ;  /* 0x000000017070b824 */ /* 0x000fe200078e0a02 */
[C---:B------:R-:W-:Y:S01]  /*6320*/  ISETP.GT.U32.AND P3, PT, R2.reuse, R116, PT ;  /* 0x000000740200720c */ /* 0x040fe20003f64070 */
[C---:B------:R-:W-:Y:S02]  /*6330*/  IMAD R117, R2.reuse, R117, R119 ;  /* 0x0000007502757224 */ /* 0x040fe400078e0277 */
[----:B------:R-:W-:-:S02]  /*6340*/  IMAD R118, R2, R118, R121 ;  /* 0x0000007602767224 */ /* 0x000fc400078e0279 */
[--C-:B------:R-:W-:Y:S01]  /*6350*/  @!P0 IMAD.IADD R113, R113, 0x1, -R2.reuse ;  /* 0x0000000171718824 */ /* 0x100fe200078e0a02 */
[----:B------:R-:W-:Y:S01]  /*6360*/  ISETP.GT.U32.AND P0, PT, R2, R117, PT ;  /* 0x000000750200720c */ /* 0x000fe20003f04070 */
[----:B------:R-:W-:Y:S01]  /*6370*/  @!P6 IMAD.IADD R114, R114, 0x1, -R2 ;  /* 0x000000017272e824 */ /* 0x000fe200078e0a02 */
[----:B------:R-:W-:Y:S01]  /*6380*/  ISETP.GT.U32.AND P6, PT, R2, R118, PT ;  /* 0x000000760200720c */ /* 0x000fe20003fc4070 */
[----:B------:R-:W-:Y:S02]  /*6390*/  @!P5 IMAD.MOV R112, RZ, RZ, -R112 ;  /* 0x000000ffff70d224 */ /* 0x000fe400078e0a70 */
[--C-:B------:R-:W-:Y:S01]  /*63a0*/  @!P1 IMAD.IADD R115, R115, 0x1, -R2.reuse ;  /* 0x0000000173739824 */ /* 0x100fe200078e0a02 */
[----:B------:R-:W-:Y:S01]  /*63b0*/  ISETP.GE.AND P1, PT, R122, RZ, PT ;  /* 0x000000ff7a00720c */ /* 0x000fe20003f26270 */
[----:B------:R-:W-:Y:S01]  /*63c0*/  @!P3 IMAD.IADD R116, R116, 0x1, -R2 ;  /* 0x000000017474b824 */ /* 0x000fe200078e0a02 */
[----:B------:R-:W-:Y:S01]  /*63d0*/  ISETP.GE.AND P3, PT, R124, RZ, PT ;  /* 0x000000ff7c00720c */ /* 0x000fe20003f66270 */
[----:B------:R-:W-:Y:S01]  /*63e0*/  IMAD.HI.U32 R119, R250, R123, RZ ;  /* 0x0000007bfa777227 */ /* 0x000fe200078e00ff */
[----:B------:R-:W-:-:S02]  /*63f0*/  LOP3.LUT R124, R247, 0xfa, RZ, 0xfc, !PT ;  /* 0x000000faf77c7812 */ /* 0x000fc400078efcff */
[C---:B------:R-:W-:Y:S01]  /*6400*/  ISETP.GT.U32.AND P5, PT, R2.reuse, R116, PT ;  /* 0x000000740200720c */ /* 0x040fe20003fa4070 */
[--C-:B------:R-:W-:Y:S01]  /*6410*/  @!P0 IMAD.IADD R117, R117, 0x1, -R2.reuse ;  /* 0x0000000175758824 */ /* 0x100fe200078e0a02 */
[----:B------:R-:W-:Y:S01]  /*6420*/  ISETP.GT.U32.AND P0, PT, R2, R115, PT ;  /* 0x000000730200720c */ /* 0x000fe20003f04070 */
[----:B------:R-:W-:Y:S02]  /*6430*/  @!P6 IMAD.IADD R118, R118, 0x1, -R2 ;  /* 0x000000017676e824 */ /* 0x000fe400078e0a02 */
[----:B------:R-:W-:Y:S01]  /*6440*/  IMAD.MOV R119, RZ, RZ, -R119 ;  /* 0x000000ffff777224 */ /* 0x000fe200078e0a77 */
[C---:B------:R-:W-:Y:S01]  /*6450*/  ISETP.GT.U32.AND P6, PT, R2.reuse, R117, PT ;  /* 0x000000750200720c */ /* 0x040fe20003fc4070 */
[----:B------:R-:W-:Y:S02]  /*6460*/  IMAD.MOV R120, RZ, RZ, -R120 ;  /* 0x000000ffff787224 */ /* 0x000fe400078e0a78 */
[C---:B------:R-:W-:Y:S01]  /*6470*/  IMAD R119, R2.reuse, R119, R123 ;  /* 0x0000007702777224 */ /* 0x040fe200078e027b */
[----:B------:R-:W-:Y:S01]  /*6480*/  IABS R123, R124 ;  /* 0x0000007c007b7213 */ /* 0x000fe20000000000 */
[C---:B------:R-:W-:Y:S01]  /*6490*/  IMAD R120, R2.reuse, R120, R125 ;  /* 0x0000007802787224 */ /* 0x040fe200078e027d */
[----:B------:R-:W-:Y:S01]  /*64a0*/  IABS R125, R130 ;  /* 0x00000082007d7213 */ /* 0x000fe20000000000 */
[----:B------:R-:W-:Y:S01]  /*64b0*/  @!P4 IMAD.MOV R113, RZ, RZ, -R113 ;  /* 0x000000ffff71c224 */ /* 0x000fe200078e0a71 */
[----:B------:R-:W-:Y:S01]  /*64c0*/  ISETP.GT.U32.AND P4, PT, R2, R118, PT ;  /* 0x000000760200720c */ /* 0x000fe20003f84070 */
[--C-:B------:R-:W-:Y:S01]  /*64d0*/  @!P0 IMAD.IADD R115, R115, 0x1, -R2.reuse ;  /* 0x0000000173738824 */ /* 0x100fe200078e0a02 */
[----:B------:R-:W-:Y:S01]  /*64e0*/  ISETP.GE.AND P0, PT, R126, RZ, PT ;  /* 0x000000ff7e00720c */ /* 0x000fe20003f06270 */
[----:B------:R-:W-:Y:S01]  /*64f0*/  @!P5 IMAD.IADD R116, R116, 0x1, -R2 ;  /* 0x000000017474d824 */ /* 0x000fe200078e0a02 */
[----:B------:R-:W-:Y:S01]  /*6500*/  ISETP.GT.U32.AND P5, PT, R2, R120, PT ;  /* 0x000000780200720c */ /* 0x000fe20003fa4070 */
[----:B------:R-:W-:Y:S01]  /*6510*/  IMAD.HI.U32 R121, R250, R123, RZ ;  /* 0x0000007bfa797227 */ /* 0x000fe200078e00ff */
[----:B------:R-:W-:-:S03]  /*6520*/  LOP3.LUT R126, R247, 0x102, RZ, 0xfc, !PT ;  /* 0x00000102f77e7812 */ /* 0x000fc600078efcff */
[----:B------:R-:W-:Y:S01]  /*6530*/  @!P6 IMAD.IADD R117, R117, 0x1, -R2 ;  /* 0x000000017575e824 */ /* 0x000fe200078e0a02 */
[----:B------:R-:W-:Y:S01]  /*6540*/  ISETP.GE.AND P6, PT, R127, RZ, PT ;  /* 0x000000ff7f00720c */ /* 0x000fe20003fc6270 */
[----:B------:R-:W-:-:S04]  /*6550*/  IMAD.HI.U32 R122, R250, R125, RZ ;  /* 0x0000007dfa7a7227 */ /* 0x000fc800078e00ff */
[----:B------:R-:W-:Y:S02]  /*6560*/  IMAD.MOV R121, RZ, RZ, -R121 ;  /* 0x000000ffff797224 */ /* 0x000fe400078e0a79 */
[----:B------:R-:W-:Y:S02]  /*6570*/  IMAD.MOV R122, RZ, RZ, -R122 ;  /* 0x000000ffff7a7224 */ /* 0x000fe400078e0a7a */
[C---:B------:R-:W-:Y:S01]  /*6580*/  IMAD R121, R2.reuse, R121, R123 ;  /* 0x0000007902797224 */ /* 0x040fe200078e027b */
[C---:B------:R-:W-:Y:S01]  /*6590*/  LOP3.LUT R123, R247.reuse, 0xfe, RZ, 0xfc, !PT ;  /* 0x000000fef77b7812 */ /* 0x040fe200078efcff */
[----:B------:R-:W-:Y:S01]  /*65a0*/  @!P2 IMAD.MOV R114, RZ, RZ, -R114 ;  /* 0x000000ffff72a224 */ /* 0x000fe200078e0a72 */
[----:B------:R-:W-:Y:S01]  /*65b0*/  ISETP.GT.U32.AND P2, PT, R2, R119, PT ;  /* 0x000000770200720c */ /* 0x000fe20003f44070 */
[--C-:B------:R-:W-:Y:S01]  /*65c0*/  @!P4 IMAD.IADD R118, R118, 0x1, -R2.reuse ;  /* 0x000000017676c824 */ /* 0x100fe200078e0a02 */
[----:B------:R-:W-:Y:S01]  /*65d0*/  ISETP.GE.AND P4, PT, R128, RZ, PT ;  /* 0x000000ff8000720c */ /* 0x000fe20003f86270 */
[----:B------:R-:W-:Y:S01]  /*65e0*/  @!P5 IMAD.IADD R120, R120, 0x1, -R2 ;  /* 0x000000017878d824 */ /* 0x000fe200078e0a02 */
[----:B------:R-:W-:Y:S01]  /*65f0*/  LOP3.LUT R128, R247, 0x106, RZ, 0xfc, !PT ;  /* 0x00000106f7807812 */ /* 0x000fe200078efcff */
        /* <DEDUP_REMOVED lines=9> */
[----:B------:R-:W-:Y:S01]  /*6690*/  ISETP.GE.AND P2, PT, R129, RZ, PT ;  /* 0x000000ff8100720c */ /* 0x000fe20003f46270 */
[----:B------:R-:W-:Y:S01]  /*66a0*/  @!P3 IMAD.MOV R116, RZ, RZ, -R116 ;  /* 0x000000ffff74b224 */ /* 0x000fe200078e0a74 */
[----:B------:R-:W-:Y:S01]  /*66b0*/  ISETP.GE.AND P3, PT, R124, RZ, PT ;  /* 0x000000ff7c00720c */ /* 0x000fe20003f66270 */
[----:B------:R-:W-:Y:S01]  /*66c0*/  IMAD.HI.U32 R162, R250, R169, RZ ;  /* 0x000000a9faa27227 */ /* 0x000fe200078e00ff */
[----:B------:R-:W-:-:S02]  /*66d0*/  ISETP.GT.U32.AND P1, PT, R2, R119, PT ;  /* 0x000000770200720c */ /* 0x000fc40003f24070 */
[----:B------:R-:W-:Y:S01]  /*66e0*/  LOP3.LUT R124, R247, 0x100, RZ, 0xfc, !PT ;  /* 0x00000100f77c7812 */ /* 0x000fe200078efcff */
[--C-:B------:R-:W-:Y:S01]  /*66f0*/  @!P0 IMAD.IADD R121, R121, 0x1, -R2.reuse ;  /* 0x0000000179798824 */ /* 0x100fe200078e0a02 */
[----:B------:R-:W-:Y:S01]  /*6700*/  IABS R131, R128 ;  /* 0x0000008000837213 */ /* 0x000fe20000000000 */
[--C-:B------:R-:W-:Y:S01]  /*6710*/  @!P5 IMAD.IADD R120, R120, 0x1, -R2.reuse ;  /* 0x000000017878d824 */ /* 0x100fe200078e0a02 */
[----:B------:R-:W-:Y:S01]  /*6720*/  ISETP.GE.AND P5, PT, R123, RZ, PT ;  /* 0x000000ff7b00720c */ /* 0x000fe20003fa6270 */
[----:B------:R-:W-:Y:S01]  /*6730*/  @!P6 IMAD.IADD R122, R122, 0x1, -R2 ;  /* 0x000000017a7ae824 */ /* 0x000fe200078e0a02 */
[----:B------:R-:W-:Y:S01]  /*6740*/  ISETP.GT.U32.AND P6, PT, R2, R121, PT ;  /* 0x000000790200720c */ /* 0x000fe20003fc4070 */
[----:B------:R-:W-:Y:S01]  /*6750*/  IMAD.HI.U32 R123, R250, R125, RZ ;  /* 0x0000007dfa7b7227 */ /* 0x000fe200078e00ff */
[----:B------:R-:W-:Y:S02]  /*6760*/  IABS R127, R124 ;  /* 0x0000007c007f7213 */ /* 0x000fe40000000000 */
[----:B------:R-:W-:Y:S01]  /*6770*/  ISETP.GE.AND P0, PT, R124, RZ, PT ;  /* 0x000000ff7c00720c */ /* 0x000fe20003f06270 */
[----:B------:R-:W-:-:S02]  /*6780*/  IMAD.MOV R123, RZ, RZ, -R123 ;  /* 0x000000ffff7b7224 */ /* 0x000fc400078e0a7b */
[----:B------:R-:W-:-:S04]  /*6790*/  IMAD.HI.U32 R124, R250, R127, RZ ;  /* 0x0000007ffa7c7227 */ /* 0x000fc800078e00ff */
[----:B------:R-:W-:Y:S01]  /*67a0*/  IMAD R123, R2, R123, R125 ;  /* 0x0000007b027b7224 */ /* 0x000fe200078e027d */
[----:B------:R-:W-:Y:S01]  /*67b0*/  LOP3.LUT R125, R247, 0x104, RZ, 0xfc, !PT ;  /* 0x00000104f77d7812 */ /* 0x000fe200078efcff */
[--C-:B------:R-:W-:Y:S01]  /*67c0*/  @!P1 IMAD.IADD R119, R119, 0x1, -R2.reuse ;  /* 0x0000000177779824 */ /* 0x100fe200078e0a02 */
[----:B------:R-:W-:Y:S01]  /*67d0*/  ISETP.GE.AND P1, PT, R130, RZ, PT ;  /* 0x000000ff8200720c */ /* 0x000fe20003f26270 */
[----:B------:R-:W-:Y:S01]  /*67e0*/  @!P6 IMAD.IADD R121, R121, 0x1, -R2 ;  /* 0x000000017979e824 */ /* 0x000fe200078e0a02 */
[C---:B------:R-:W-:Y:S01]  /*67f0*/  ISETP.GT.U32.AND P6, PT, R2.reuse, R123, PT ;  /* 0x0000007b0200720c */ /* 0x040fe20003fc4070 */
[----:B------:R-:W-:Y:S01]  /*6800*/  IMAD.MOV R124, RZ, RZ, -R124 ;  /* 0x000000ffff7c7224 */ /* 0x000fe200078e0a7c */
[----:B------:R-:W-:Y:S01]  /*6810*/  IABS R129, R125 ;  /* 0x0000007d00817213 */ /* 0x000fe20000000000 */
[----:B------:R-:W-:Y:S01]  /*6820*/  @!P4 IMAD.MOV R119, RZ, RZ, -R119 ;  /* 0x000000ffff77c224 */ /* 0x000fe200078e0a77 */
[C---:B------:R-:W-:Y:S01]  /*6830*/  ISETP.GT.U32.AND P4, PT, R2.reuse, R122, PT ;  /* 0x0000007a0200720c */ /* 0x040fe20003f84070 */
[----:B------:R-:W-:-:S02]  /*6840*/  IMAD R124, R2, R124, R127 ;  /* 0x0000007c027c7224 */ /* 0x000fc400078e027f */
[----:B------:R-:W-:Y:S01]  /*6850*/  @!P2 IMAD.MOV R120, RZ, RZ, -R120 ;  /* 0x000000ffff78a224 */ /* 0x000fe200078e0a78 */
[----:B------:R-:W-:Y:S01]  /*6860*/  ISETP.GE.AND P2, PT, R126, RZ, PT ;  /* 0x000000ff7e00720c */ /* 0x000fe20003f46270 */
[----:B------:R-:W-:Y:S01]  /*6870*/  @!P3 IMAD.MOV R121, RZ, RZ, -R121 ;  /* 0x000000ffff79b224 */ /* 0x000fe200078e0a79 */
[----:B------:R-:W-:Y:S01]  /*6880*/  IABS R126, R126 ;  /* 0x0000007e007e7213 */ /* 0x000fe20000000000 */
[----:B------:R-:W-:Y:S01]  /*6890*/  IMAD.MOV R162, RZ, RZ, -R162 ;  /* 0x000000ffffa27224 */ /* 0x000fe200078e0aa2 */
[----:B------:R-:W-:Y:S01]  /*68a0*/  ISETP.GT.U32.AND P3, PT, R2, R124, PT ;  /* 0x0000007c0200720c */ /* 0x000fe20003f64070 */
[----:B------:R-:W-:Y:S02]  /*68b0*/  @!P6 IMAD.IADD R123, R123, 0x1, -R2 ;  /* 0x000000017b7be824 */ /* 0x000fe400078e0a02 */
[----:B------:R-:W-:Y:S02]  /*68c0*/  IMAD.MOV.U32 R127, RZ, RZ, R126 ;  /* 0x000000ffff7f7224 */ /* 0x000fe400078e007e */
[----:B------:R-:W-:Y:S01]  /*68d0*/  @!P4 IMAD.IADD R122, R122, 0x1, -R2 ;  /* 0x000000017a7ac824 */ /* 0x000fe200078e0a02 */
[----:B------:R-:W-:Y:S01]  /*68e0*/  ISETP.GE.AND P4, PT, R125, RZ, PT ;  /* 0x000000ff7d00720c */ /* 0x000fe20003f86270 */
[----:B------:R-:W-:Y:S01]  /*68f0*/  IMAD.HI.U32 R125, R250, R127, RZ ;  /* 0x0000007ffa7d7227 */ /* 0x000fe200078e00ff */
[----:B------:R-:W-:-:S03]  /*6900*/  ISETP.GT.U32.AND P6, PT, R2, R123, PT ;  /* 0x0000007b0200720c */ /* 0x000fc60003fc4070 */
[----:B------:R-:W-:Y:S02]  /*6910*/  IMAD.MOV R125, RZ, RZ, -R125 ;  /* 0x000000ffff7d7224 */ /* 0x000fe400078e0a7d */
[----:B------:R-:W-:Y:S02]  /*6920*/  @!P3 IMAD.IADD R124, R124, 0x1, -R2 ;  /* 0x000000017c7cb824 */ /* 0x000fe400078e0a02 */
[----:B------:R-:W-:Y:S02]  /*6930*/  IMAD R125, R2, R125, R127 ;  /* 0x0000007d027d7224 */ /* 0x000fe400078e027f */
[----:B------:R-:W-:Y:S01]  /*6940*/  IMAD.HI.U32 R127, R250, R131, RZ ;  /* 0x00000083fa7f7227 */ /* 0x000fe200078e00ff */
[----:B------:R-:W-:-:S03]  /*6950*/  ISETP.GT.U32.AND P3, PT, R2, R124, PT ;  /* 0x0000007c0200720c */ /* 0x000fc60003f64070 */
[----:B------:R-:W-:Y:S01]  /*6960*/  @!P1 IMAD.MOV R122, RZ, RZ, -R122 ;  /* 0x000000ffff7a9224 */ /* 0x000fe200078e0a7a */
[----:B------:R-:W-:Y:S01]  /*6970*/  ISETP.GE.AND P1, PT, R128, RZ, PT ;  /* 0x000000ff8000720c */ /* 0x000fe20003f26270 */
[----:B------:R-:W-:Y:S01]  /*6980*/  @!P6 IMAD.IADD R123, R123, 0x1, -R2 ;  /* 0x000000017b7be824 */ /* 0x000fe200078e0a02 */
[----:B------:R-:W-:Y:S01]  /*6990*/  ISETP.GT.U32.AND P6, PT, R2, R125, PT ;  /* 0x0000007d0200720c */ /* 0x000fe20003fc4070 */
[----:B------:R-:W-:-:S04]  /*69a0*/  IMAD.HI.U32 R128, R250, R133, RZ ;  /* 0x00000085fa807227 */ /* 0x000fc800078e00ff */
[----:B------:R-:W-:Y:S02]  /*69b0*/  IMAD.MOV R127, RZ, RZ, -R127 ;  /* 0x000000ffff7f7224 */ /* 0x000fe400078e0a7f */
[----:B------:R-:W-:Y:S02]  /*69c0*/  IMAD.MOV R128, RZ, RZ, -R128 ;  /* 0x000000ffff807224 */ /* 0x000fe400078e0a80 */
[C---:B------:R-:W-:Y:S01]  /*69d0*/  IMAD R127, R2.reuse, R127, R131 ;  /* 0x0000007f027f7224 */ /* 0x040fe200078e0283 */
[----:B------:R-:W-:Y:S01]  /*69e0*/  IABS R131, R136 ;  /* 0x0000008800837213 */ /* 0x000fe20000000000 */
[----:B------:R-:W-:Y:S01]  /*69f0*/  IMAD R128, R2, R128, R133 ;  /* 0x0000008002807224 */ /* 0x000fe200078e0285 */
[----:B------:R-:W-:Y:S01]  /*6a00*/  IABS R133, R138 ;  /* 0x0000008a00857213 */ /* 0x000fe20000000000 */
[--C-:B------:R-:W-:Y:S01]  /*6a10*/  @!P3 IMAD.IADD R124, R124, 0x1, -R2.reuse ;  /* 0x000000017c7cb824 */ /* 0x100fe200078e0a02 */
[C---:B------:R-:W-:Y:S01]  /*6a20*/  ISETP.GT.U32.AND P3, PT, R2.reuse, R127, PT ;  /* 0x0000007f0200720c */ /* 0x040fe20003f64070 */
[----:B------:R-:W-:Y:S01]  /*6a30*/  @!P6 IMAD.IADD R125, R125, 0x1, -R2 ;  /* 0x000000017d7de824 */ /* 0x000fe200078e0a02 */
[----:B------:R-:W-:Y:S01]  /*6a40*/  ISETP.GT.U32.AND P6, PT, R2, R128, PT ;  /* 0x000000800200720c */ /* 0x000fe20003fc4070 */
[----:B------:R-:W-:-:S04]  /*6a50*/  IMAD.HI.U32 R126, R250, R129, RZ ;  /* 0x00000081fa7e7227 */ /* 0x000fc800078e00ff */
[----:B------:R-:W-:Y:S02]  /*6a60*/  IMAD.MOV R126, RZ, RZ, -R126 ;  /* 0x000000ffff7e7224 */ /* 0x000fe400078e0a7e */
[----:B------:R-:W-:Y:S02]  /*6a70*/  @!P5 IMAD.MOV R123, RZ, RZ, -R123 ;  /* 0x000000ffff7bd224 */ /* 0x000fe400078e0a7b */
[----:B------:R-:W-:Y:S02]  /*6a80*/  IMAD R126, R2, R126, R129 ;  /* 0x0000007e027e7224 */ /* 0x000fe400078e0281 */
[--C-:B------:R-:W-:Y:S02]  /*6a90*/  @!P3 IMAD.IADD R127, R127, 0x1, -R2.reuse ;  /* 0x000000017f7fb824 */ /* 0x100fe400078e0a02 */
[----:B------:R-:W-:Y:S01]  /*6aa0*/  @!P6 IMAD.IADD R128, R128, 0x1, -R2 ;  /* 0x000000018080e824 */ /* 0x000fe200078e0a02 */
[----:B------:R-:W-:Y:S01]  /*6ab0*/  ISETP.GT.U32.AND P5, PT, R2, R126, PT ;  /* 0x0000007e0200720c */ /* 0x000fe20003fa4070 */
[----:B------:R-:W-:Y:S01]  /*6ac0*/  IMAD.HI.U32 R130, R250, R131, RZ ;  /* 0x00000083fa827227 */ /* 0x000fe200078e00ff */
[----:B------:R-:W-:-:S03]  /*6ad0*/  ISETP.GT.U32.AND P6, PT, R2, R127, PT ;  /* 0x0000007f0200720c */ /* 0x000fc60003fc4070 */
[----:B------:R-:W-:Y:S02]  /*6ae0*/  IMAD.MOV R130, RZ, RZ, -R130 ;  /* 0x000000ffff827224 */ /* 0x000fe400078e0a82 */
[----:B------:R-:W-:-:S04]  /*6af0*/  IMAD.HI.U32 R129, R250, R135, RZ ;  /* 0x00000087fa817227 */ /* 0x000fc800078e00ff */
[----:B------:R-:W-:Y:S02]  /*6b00*/  IMAD R130, R2, R130, R131 ;  /* 0x0000008202827224 */ /* 0x000fe400078e0283 */
[--C-:B------:R-:W-:Y:S01]  /*6b10*/  @!P5 IMAD.IADD R126, R126, 0x1, -R2.reuse ;  /* 0x000000017e7ed824 */ /* 0x100fe200078e0a02 */
[C---:B------:R-:W-:Y:S01]  /*6b20*/  ISETP.GT.U32.AND P5, PT, R2.reuse, R125, PT ;  /* 0x0000007d0200720c */ /* 0x040fe20003fa4070 */
[----:B------:R-:W-:Y:S01]  /*6b30*/  @!P6 IMAD.IADD R127, R127, 0x1, -R2 ;  /* 0x000000017f7fe824 */ /* 0x000fe200078e0a02 */
[C---:B------:R-:W-:Y:S01]  /*6b40*/  ISETP.GT.U32.AND P6, PT, R2.reuse, R130, PT ;  /* 0x000000820200720c */ /* 0x040fe20003fc4070 */
[----:B------:R-:W-:Y:S01]  /*6b50*/  IMAD.MOV R129, RZ, RZ, -R129 ;  /* 0x000000ffff817224 */ /* 0x000fe200078e0a81 */
[----:B------:R-:W-:Y:S01]  /*6b60*/  ISETP.GT.U32.AND P3, PT, R2, R126, PT ;  /* 0x0000007e0200720c */ /* 0x000fe20003f64070 */
[----:B------:R-:W-:-:S04]  /*6b70*/  IMAD.HI.U32 R131, R250, R133, RZ ;  /* 0x00000085fa837227 */ /* 0x000fc800078e00ff */
[C---:B------:R-:W-:Y:S01]  /*6b80*/  IMAD R129, R2.reuse, R129, R135 ;  /* 0x0000008102817224 */ /* 0x040fe200078e0287 */
[----:B------:R-:W-:Y:S01]  /*6b90*/  IABS R135, R139 ;  /* 0x0000008b00877213 */ /* 0x000fe20000000000 */
[----:B------:R-:W-:Y:S02]  /*6ba0*/  IMAD.MOV R131, RZ, RZ, -R131 ;  /* 0x000000ffff837224 */ /* 0x000fe400078e0a83 */
[--C-:B------:R-:W-:Y:S01]  /*6bb0*/  @!P5 IMAD.IADD R125, R125, 0x1, -R2.reuse ;  /* 0x000000017d7dd824 */ /* 0x100fe200078e0a02 */
[----:B------:R-:W-:Y:S01]  /*6bc0*/  ISETP.GT.U32.AND P5, PT, R2, R129, PT ;  /* 0x000000810200720c */ /* 0x000fe20003fa4070 */
[----:B------:R-:W-:Y:S02]  /*6bd0*/  @!P6 IMAD.IADD R130, R130, 0x1, -R2 ;  /* 0x000000018282e824 */ /* 0x000fe400078e0a02 */
[----:B------:R-:W-:Y:S02]  /*6be0*/  IMAD R131, R2, R131, R133 ;  /* 0x0000008302837224 */ /* 0x000fe400078e0285 */
[----:B------:R-:W-:Y:S01]  /*6bf0*/  IMAD.HI.U32 R133, R250, R137, RZ ;  /* 0x00000089fa857227 */ /* 0x000fe200078e00ff */
[----:B------:R-:W-:-:S03]  /*6c00*/  ISETP.GT.U32.AND P6, PT, R2, R130, PT ;  /* 0x000000820200720c */ /* 0x000fc60003fc4070 */
[----:B------:R-:W-:Y:S02]  /*6c10*/  IMAD.MOV R133, RZ, RZ, -R133 ;  /* 0x000000ffff857224 */ /* 0x000fe400078e0a85 */
[----:B------:R-:W-:Y:S01]  /*6c20*/  @!P0 IMAD.MOV R124, RZ, RZ, -R124 ;  /* 0x000000ffff7c8224 */ /* 0x000fe200078e0a7c */
[----:B------:R-:W-:Y:S01]  /*6c30*/  ISETP.GT.U32.AND P0, PT, R2, R128, PT ;  /* 0x000000800200720c */ /* 0x000fe20003f04070 */
[--C-:B------:R-:W-:Y:S01]  /*6c40*/  @!P5 IMAD.IADD R129, R129, 0x1, -R2.reuse ;  /* 0x000000018181d824 */ /* 0x100fe200078e0a02 */
[----:B------:R-:W-:Y:S01]  /*6c50*/  ISETP.GE.AND P5, PT, R136, RZ, PT ;  /* 0x000000ff8800720c */ /* 0x000fe20003fa6270 */
[C---:B------:R-:W-:Y:S01]  /*6c60*/  IMAD R133, R2.reuse, R133, R137 ;  /* 0x0000008502857224 */ /* 0x040fe200078e0289 */
[----:B------:R-:W-:Y:S01]  /*6c70*/  LOP3.LUT R136, R247, 0x114, RZ, 0xfc, !PT ;  /* 0x00000114f7887812 */ /* 0x000fe200078efcff */
[----:B------:R-:W-:Y:S01]  /*6c80*/  @!P2 IMAD.MOV R125, RZ, RZ, -R125 ;  /* 0x000000ffff7da224 */ /* 0x000fe200078e0a7d */
[----:B------:R-:W-:Y:S01]  /*6c90*/  ISETP.GT.U32.AND P2, PT, R2, R129, PT ;  /* 0x000000810200720c */ /* 0x000fe20003f44070 */
[--C-:B------:R-:W-:Y:S01]  /*6ca0*/  @!P3 IMAD.IADD R126, R126, 0x1, -R2.reuse ;  /* 0x000000017e7eb824 */ /* 0x100fe200078e0a02 */
[----:B------:R-:W-:Y:S01]  /*6cb0*/  ISETP.GE.AND P3, PT, R132, RZ, PT ;  /* 0x000000ff8400720c */ /* 0x000fe20003f66270 */
[----:B------:R-:W-:Y:S01]  /*6cc0*/  @!P6 IMAD.IADD R130, R130, 0x1, -R2 ;  /* 0x000000018282e824 */ /* 0x000fe200078e0a02 */
[C---:B------:R-:W-:Y:S01]  /*6cd0*/  ISETP.GT.U32.AND P6, PT, R2.reuse, R133, PT ;  /* 0x000000850200720c */ /* 0x040fe20003fc4070 */
[----:B------:R-:W-:Y:S01]  /*6ce0*/  @!P4 IMAD.MOV R126, RZ, RZ, -R126 ;  /* 0x000000ffff7ec224 */ /* 0x000fe200078e0a7e */
[----:B------:R-:W-:Y:S01]  /*6cf0*/  ISETP.GT.U32.AND P4, PT, R2, R131, PT ;  /* 0x000000830200720c */ /* 0x000fe20003f84070 */
[----:B------:R-:W-:Y:S01]  /*6d00*/  IMAD.HI.U32 R132, R250, R135, RZ ;  /* 0x00000087fa847227 */ /* 0x000fe200078e00ff */
[----:B------:R-:W-:-:S03]  /*6d10*/  IABS R137, R136 ;  /* 0x0000008800897213 */ /* 0x000fc60000000000 */
[----:B------:R-:W-:Y:S01]  /*6d20*/  @!P0 IMAD.IADD R128, R128, 0x1, -R2 ;  /* 0x0000000180808824 */ /* 0x000fe200078e0a02 */
[----:B------:R-:W-:Y:S01]  /*6d30*/  ISETP.GE.AND P0, PT, R134, RZ, PT ;  /* 0x000000ff8600720c */ /* 0x000fe20003f06270 */
[----:B------:R-:W-:Y:S01]  /*6d40*/  @!P1 IMAD.MOV R127, RZ, RZ, -R127 ;  /* 0x000000ffff7f9224 */ /* 0x000fe200078e0a7f */
[----:B------:R-:W-:Y:S01]  /*6d50*/  ISETP.GE.AND P1, PT, R138, RZ, PT ;  /* 0x000000ff8a00720c */ /* 0x000fe20003f26270 */
[----:B------:R-:W-:Y:S01]  /*6d60*/  IMAD.MOV R132, RZ, RZ, -R132 ;  /* 0x000000ffff847224 */ /* 0x000fe200078e0a84 */
[----:B------:R-:W-:Y:S01]  /*6d70*/  LOP3.LUT R138, R247, 0x116, RZ, 0xfc, !PT ;  /* 0x00000116f78a7812 */ /* 0x000fe200078efcff */
[--C-:B------:R-:W-:Y:S01]  /*6d80*/  @!P2 IMAD.IADD R129, R129, 0x1, -R2.reuse ;  /* 0x000000018181a824 */ /* 0x100fe200078e0a02 */
[----:B------:R-:W-:Y:S01]  /*6d90*/  ISETP.GE.AND P2, PT, R139, RZ, PT ;  /* 0x000000ff8b00720c */ /* 0x000fe20003f46270 */
[----:B------:R-:W-:Y:S01]  /*6da0*/  @!P6 IMAD.IADD R133, R133, 0x1, -R2 ;  /* 0x000000018585e824 */ /* 0x000fe200078e0a02 */
[----:B------:R-:W-:Y:S01]  /*6db0*/  IABS R139, R138 ;  /* 0x0000008a008b7213 */ /* 0x000fe20000000000 */
[----:B------:R-:W-:-:S02]  /*6dc0*/  IMAD R132, R2, R132, R135 ;  /* 0x0000008402847224 */ /* 0x000fc400078e0287 */
[----:B------:R-:W-:Y:S01]  /*6dd0*/  @!P4 IMAD.IADD R131, R131, 0x1, -R2 ;  /* 0x000000018383c824 */ /* 0x000fe200078e0a02 */
[C---:B------:R-:W-:Y:S01]  /*6de0*/  ISETP.GT.U32.AND P6, PT, R2.reuse, R133, PT ;  /* 0x000000850200720c */ /* 0x040fe20003fc4070 */
[----:B------:R-:W-:Y:S01]  /*6df0*/  @!P3 IMAD.MOV R128, RZ, RZ, -R128 ;  /* 0x000000ffff80b224 */ /* 0x000fe200078e0a80 */
[----:B------:R-:W-:Y:S01]  /*6e00*/  ISETP.GT.U32.AND P3, PT, R2, R132, PT ;  /* 0x000000840200720c */ /* 0x000fe20003f64070 */
[----:B------:R-:W-:Y:S01]  /*6e10*/  IMAD.HI.U32 R135, R250, R139, RZ ;  /* 0x0000008bfa877227 */ /* 0x000fe200078e00ff */
[----:B------:R-:W-:Y:S02]  /*6e20*/  ISETP.GE.AND P4, PT, R140, RZ, PT ;  /* 0x000000ff8c00720c */ /* 0x000fe40003f86270 */
[----:B------:R-:W-:Y:S01]  /*6e30*/  LOP3.LUT R140, R247, 0x118, RZ, 0xfc, !PT ;  /* 0x00000118f78c7812 */ /* 0x000fe200078efcff */
[----:B------:R-:W-:Y:S01]  /*6e40*/  @!P0 IMAD.MOV R129, RZ, RZ, -R129 ;  /* 0x000000ffff818224 */ /* 0x000fe200078e0a81 */
[----:B------:R-:W-:Y:S01]  /*6e50*/  ISETP.GT.U32.AND P0, PT, R2, R131, PT ;  /* 0x000000830200720c */ /* 0x000fe20003f04070 */
[----:B------:R-:W-:Y:S01]  /*6e60*/  IMAD.HI.U32 R134, R250, R137, RZ ;  /* 0x00000089fa867227 */ /* 0x000fe200078e00ff */
[----:B------:R-:W-:-:S03]  /*6e70*/  IABS R141, R140 ;  /* 0x0000008c008d7213 */ /* 0x000fc60000000000 */
[----:B------:R-:W-:Y:S02]  /*6e80*/  IMAD.MOV R135, RZ, RZ, -R135 ;  /* 0x000000ffff877224 */ /* 0x000fe400078e0a87 */
[----:B------:R-:W-:Y:S02]  /*6e90*/  IMAD.MOV R134, RZ, RZ, -R134 ;  /* 0x000000ffff867224 */ /* 0x000fe400078e0a86 */
[C---:B------:R-:W-:Y:S01]  /*6ea0*/  IMAD R135, R2.reuse, R135, R139 ;  /* 0x0000008702877224 */ /* 0x040fe200078e028b */
[----:B------:R-:W-:Y:S01]  /*6eb0*/  IABS R139, R144 ;  /* 0x00000090008b7213 */ /* 0x000fe20000000000 */
[C---:B------:R-:W-:Y:S02]  /*6ec0*/  IMAD R134, R2.reuse, R134, R137 ;  /* 0x0000008602867224 */ /* 0x040fe400078e0289 */
[--C-:B------:R-:W-:Y:S01]  /*6ed0*/  @!P6 IMAD.IADD R133, R133, 0x1, -R2.reuse ;  /* 0x000000018585e824 */ /* 0x100fe200078e0a02 */
[----:B------:R-:W-:Y:S01]  /*6ee0*/  ISETP.GT.U32.AND P6, PT, R2, R135, PT ;  /* 0x000000870200720c */ /* 0x000fe20003fc4070 */
[----:B------:R-:W-:-:S02]  /*6ef0*/  @!P3 IMAD.IADD R132, R132, 0x1, -R2 ;  /* 0x000000018484b824 */ /* 0x000fc400078e0a02 */
[----:B------:R-:W-:Y:S01]  /*6f00*/  @!P0 IMAD.IADD R131, R131, 0x1, -R2 ;  /* 0x0000000183838824 */ /* 0x000fe200078e0a02 */
[C---:B------:R-:W-:Y:S01]  /*6f10*/  ISETP.GT.U32.AND P0, PT, R2.reuse, R134, PT ;  /* 0x000000860200720c */ /* 0x040fe20003f04070 */
[----:B------:R-:W-:Y:S01]  /*6f20*/  @!P5 IMAD.MOV R130, RZ, RZ, -R130 ;  /* 0x000000ffff82d224 */ /* 0x000fe200078e0a82 */
[----:B------:R-:W-:Y:S01]  /*6f30*/  ISETP.GT.U32.AND P3, PT, R2, R132, PT ;  /* 0x000000840200720c */ /* 0x000fe20003f64070 */
[----:B------:R-:W-:Y:S02]  /*6f40*/  @!P1 IMAD.MOV R131, RZ, RZ, -R131 ;  /* 0x000000ffff839224 */ /* 0x000fe400078e0a83 */
[----:B------:R-:W-:-:S04]  /*6f50*/  IMAD.HI.U32 R137, R250, R143, RZ ;  /* 0x0000008ffa897227 */ /* 0x000fc800078e00ff */
[--C-:B------:R-:W-:Y:S02]  /*6f60*/  @!P6 IMAD.IADD R135, R135, 0x1, -R2.reuse ;  /* 0x000000018787e824 */ /* 0x100fe400078e0a02 */
[----:B------:R-:W-:Y:S02]  /*6f70*/  IMAD.MOV R137, RZ, RZ, -R137 ;  /* 0x000000ffff897224 */ /* 0x000fe400078e0a89 */
[--C-:B------:R-:W-:Y:S01]  /*6f80*/  @!P0 IMAD.IADD R134, R134, 0x1, -R2.reuse ;  /* 0x0000000186868824 */ /* 0x100fe200078e0a02 */
[----:B------:R-:W-:Y:S01]  /*6f90*/  ISETP.GE.AND P0, PT, R138, RZ, PT ;  /* 0x000000ff8a00720c */ /* 0x000fe20003f06270 */
[----:B------:R-:W-:Y:S01]  /*6fa0*/  @!P3 IMAD.IADD R132, R132, 0x1, -R2 ;  /* 0x000000018484b824 */ /* 0x000fe200078e0a02 */
[----:B------:R-:W-:Y:S01]  /*6fb0*/  ISETP.GT.U32.AND P1, PT, R2, R135, PT ;  /* 0x000000870200720c */ /* 0x000fe20003f24070 */
[----:B------:R-:W-:Y:S01]  /*6fc0*/  IMAD.HI.U32 R138, R250, R139, RZ ;  /* 0x0000008bfa8a7227 */ /* 0x000fe200078e00ff */
[----:B------:R-:W-:Y:S02]  /*6fd0*/  ISETP.GE.AND P3, PT, R136, RZ, PT ;  /* 0x000000ff8800720c */ /* 0x000fe40003f66270 */
[----:B------:R-:W-:Y:S01]  /*6fe0*/  ISETP.GT.U32.AND P5, PT, R2, R134, PT ;  /* 0x000000860200720c */ /* 0x000fe20003fa4070 */
[----:B------:R-:W-:-:S04]  /*6ff0*/  IMAD.HI.U32 R136, R250, R141, RZ ;  /* 0x0000008dfa887227 */ /* 0x000fc800078e00ff */
[----:B------:R-:W-:Y:S02]  /*7000*/  IMAD.MOV R138, RZ, RZ, -R138 ;  /* 0x000000ffff8a7224 */ /* 0x000fe400078e0a8a */
[----:B------:R-:W-:Y:S02]  /*7010*/  IMAD.MOV R136, RZ, RZ, -R136 ;  /* 0x000000ffff887224 */ /* 0x000fe400078e0a88 */
[C---:B------:R-:W-:Y:S02]  /*7020*/  IMAD R138, R2.reuse, R138, R139 ;  /* 0x0000008a028a7224 */ /* 0x040fe400078e028b */
[C---:B------:R-:W-:Y:S01]  /*7030*/  IMAD R136, R2.reuse, R136, R141 ;  /* 0x0000008802887224 */ /* 0x040fe200078e028d */
[----:B------:R-:W-:Y:S01]  /*7040*/  IABS R141, R146 ;  /* 0x00000092008d7213 */ /* 0x000fe20000000000 */
[--C-:B------:R-:W-:Y:S01]  /*7050*/  @!P1 IMAD.IADD R135, R135, 0x1, -R2.reuse ;  /* 0x0000000187879824 */ /* 0x100fe200078e0a02 */
[C---:B------:R-:W-:Y:S01]  /*7060*/  ISETP.GT.U32.AND P1, PT, R2.reuse, R138, PT ;  /* 0x0000008a0200720c */ /* 0x040fe20003f24070 */
[C---:B------:R-:W-:Y:S01]  /*7070*/  IMAD R137, R2.reuse, R137, R143 ;  /* 0x0000008902897224 */ /* 0x040fe200078e028f */
[----:B------:R-:W-:Y:S01]  /*7080*/  ISETP.GT.U32.AND P6, PT, R2, R136, PT ;  /* 0x000000880200720c */ /* 0x000fe20003fc4070 */
[----:B------:R-:W-:Y:S01]  /*7090*/  @!P5 IMAD.IADD R134, R134, 0x1, -R2 ;  /* 0x000000018686d824 */ /* 0x000fe200078e0a02 */
[----:B------:R-:W-:Y:S01]  /*70a0*/  ISETP.GE.AND P5, PT, R142, RZ, PT ;  /* 0x000000ff8e00720c */ /* 0x000fe20003fa6270 */
[----:B------:R-:W-:Y:S01]  /*70b0*/  @!P4 IMAD.MOV R133, RZ, RZ, -R133 ;  /* 0x000000ffff85c224 */ /* 0x000fe200078e0a85 */
[----:B------:R-:W-:Y:S01]  /*70c0*/  LOP3.LUT R142, R247, 0x120, RZ, 0xfc, !PT ;  /* 0x00000120f78e7812 */ /* 0x000fe200078efcff */
[----:B------:R-:W-:Y:S01]  /*70d0*/  @!P2 IMAD.MOV R132, RZ, RZ, -R132 ;  /* 0x000000ffff84a224 */ /* 0x000fe200078e0a84 */
[----:B------:R-:W-:Y:S01]  /*70e0*/  ISETP.GT.U32.AND P4, PT, R2, R137, PT ;  /* 0x000000890200720c */ /* 0x000fe20003f84070 */
[----:B------:R-:W-:Y:S01]  /*70f0*/  @!P3 IMAD.MOV R134, RZ, RZ, -R134 ;  /* 0x000000ffff86b224 */ /* 0x000fe200078e0a86 */
[----:B------:R-:W-:Y:S01]  /*7100*/  IABS R143, R142 ;  /* 0x0000008e008f7213 */ /* 0x000fe20000000000 */
[----:B------:R-:W-:Y:S01]  /*7110*/  IMAD.HI.U32 R139, R250, R141, RZ ;  /* 0x0000008dfa8b7227 */ /* 0x000fe200078e00ff */
[----:B------:R-:W-:-:S03]  /*7120*/  ISETP.GE.AND P2, PT, R140, RZ, PT ;  /* 0x000000ff8c00720c */ /* 0x000fc60003f46270 */
[--C-:B------:R-:W-:Y:S02]  /*7130*/  @!P1 IMAD.IADD R138, R138, 0x1, -R2.reuse ;  /* 0x000000018a8a9824 */ /* 0x100fe400078e0a02 */
[----:B------:R-:W-:Y:S01]  /*7140*/  @!P6 IMAD.IADD R136, R136, 0x1, -R2 ;  /* 0x000000018888e824 */ /* 0x000fe200078e0a02 */
[----:B------:R-:W-:Y:S01]  /*7150*/  ISETP.GE.AND P6, PT, R144, RZ, PT ;  /* 0x000000ff9000720c */ /* 0x000fe20003fc6270 */
[----:B------:R-:W-:Y:S01]  /*7160*/  IMAD.HI.U32 R140, R250, R143, RZ ;  /* 0x0000008ffa8c7227 */ /* 0x000fe200078e00ff */
[C---:B------:R-:W-:Y:S02]  /*7170*/  ISETP.GT.U32.AND P1, PT, R2.reuse, R138, PT ;  /* 0x0000008a0200720c */ /* 0x040fe40003f24070 */
[----:B------:R-:W-:Y:S01]  /*7180*/  ISETP.GT.U32.AND P3, PT, R2, R136, PT ;  /* 0x000000880200720c */ /* 0x000fe20003f64070 */
[----:B------:R-:W-:Y:S01]  /*7190*/  IMAD.MOV R140, RZ, RZ, -R140 ;  /* 0x000000ffff8c7224 */ /* 0x000fe200078e0a8c */
[----:B------:R-:W-:Y:S01]  /*71a0*/  LOP3.LUT R144, R247, 0x122, RZ, 0xfc, !PT ;  /* 0x00000122f7907812 */ /* 0x000fe200078efcff */
[----:B------:R-:W-:-:S02]  /*71b0*/  IMAD.MOV R139, RZ, RZ, -R139 ;  /* 0x000000ffff8b7224 */ /* 0x000fc400078e0a8b */
[--C-:B------:R-:W-:Y:S01]  /*71c0*/  @!P4 IMAD.IADD R137, R137, 0x1, -R2.reuse ;  /* 0x000000018989c824 */ /* 0x100fe200078e0a02 */
[----:B------:R-:W-:Y:S01]  /*71d0*/  IABS R145, R144 ;  /* 0x0000009000917213 */ /* 0x000fe20000000000 */
[C---:B------:R-:W-:Y:S02]  /*71e0*/  IMAD R140, R2.reuse, R140, R143 ;  /* 0x0000008c028c7224 */ /* 0x040fe400078e028f */
[C---:B------:R-:W-:Y:S01]  /*71f0*/  IMAD R139, R2.reuse, R139, R141 ;  /* 0x0000008b028b7224 */ /* 0x040fe200078e028d */
[----:B------:R-:W-:Y:S01]  /*7200*/  ISETP.GT.U32.AND P4, PT, R2, R137, PT ;  /* 0x000000890200720c */ /* 0x000fe20003f84070 */
[--C-:B------:R-:W-:Y:S01]  /*7210*/  @!P1 IMAD.IADD R138, R138, 0x1, -R2.reuse ;  /* 0x000000018a8a9824 */ /* 0x100fe200078e0a02 */
[----:B------:R-:W-:Y:S01]  /*7220*/  ISETP.GT.U32.AND P1, PT, R2, R140, PT ;  /* 0x0000008c0200720c */ /* 0x000fe20003f24070 */
[----:B------:R-:W-:Y:S01]  /*7230*/  @!P3 IMAD.IADD R136, R136, 0x1, -R2 ;  /* 0x000000018888b824 */ /* 0x000fe200078e0a02 */
[----:B------:R-:W-:Y:S01]  /*7240*/  ISETP.GT.U32.AND P3, PT, R2, R139, PT ;  /* 0x0000008b0200720c */ /* 0x000fe20003f64070 */
[----:B------:R-:W-:Y:S01]  /*7250*/  @!P0 IMAD.MOV R135, RZ, RZ, -R135 ;  /* 0x000000ffff878224 */ /* 0x000fe200078e0a87 */
        /* <DEDUP_REMOVED lines=8> */
[----:B------:R-:W-:Y:S01]  /*72e0*/  IABS R142, R148 ;  /* 0x00000094008e7213 */ /* 0x000fe20000000000 */
[----:B------:R-:W-:Y:S02]  /*72f0*/  @!P3 IMAD.IADD R139, R139, 0x1, -R2 ;  /* 0x000000018b8bb824 */ /* 0x000fe400078e0a02 */
[C---:B------:R-:W-:Y:S01]  /*7300*/  IMAD R141, R2.reuse, R141, R145 ;  /* 0x0000008d028d7224 */ /* 0x040fe200078e0291 */
[C---:B------:R-:W-:Y:S01]  /*7310*/  ISETP.GT.U32.AND P1, PT, R2.reuse, R140, PT ;  /* 0x0000008c0200720c */ /* 0x040fe20003f24070 */
[----:B------:R-:W-:Y:S01]  /*7320*/  IMAD.MOV.U32 R145, RZ, RZ, R142 ;  /* 0x000000ffff917224 */ /* 0x000fe200078e008e */
[----:B------:R-:W-:Y:S01]  /*7330*/  ISETP.GT.U32.AND P3, PT, R2, R139, PT ;  /* 0x0000008b0200720c */ /* 0x000fe20003f64070 */
[----:B------:R-:W-:-:S04]  /*7340*/  IMAD.HI.U32 R142, R250, R147, RZ ;  /* 0x00000093fa8e7227 */ /* 0x000fc800078e00ff */
[----:B------:R-:W-:Y:S02]  /*7350*/  IMAD.MOV R142, RZ, RZ, -R142 ;  /* 0x000000ffff8e7224 */ /* 0x000fe400078e0a8e */
[----:B------:R-:W-:-:S04]  /*7360*/  IMAD.HI.U32 R143, R250, R145, RZ ;  /* 0x00000091fa8f7227 */ /* 0x000fc800078e00ff */
[----:B------:R-:W-:Y:S02]  /*7370*/  IMAD R142, R2, R142, R147 ;  /* 0x0000008e028e7224 */ /* 0x000fe400078e0293 */
[----:B------:R-:W-:Y:S02]  /*7380*/  IMAD.MOV R143, RZ, RZ, -R143 ;  /* 0x000000ffff8f7224 */ /* 0x000fe400078e0a8f */
[--C-:B------:R-:W-:Y:S01]  /*7390*/  @!P1 IMAD.IADD R140, R140, 0x1, -R2.reuse ;  /* 0x000000018c8c9824 */ /* 0x100fe200078e0a02 */
[----:B------:R-:W-:Y:S01]  /*73a0*/  ISETP.GT.U32.AND P1, PT, R2, R142, PT ;  /* 0x0000008e0200720c */ /* 0x000fe20003f24070 */
[----:B------:R-:W-:Y:S01]  /*73b0*/  @!P3 IMAD.IADD R139, R139, 0x1, -R2 ;  /* 0x000000018b8bb824 */ /* 0x000fe200078e0a02 */
[----:B------:R-:W-:Y:S01]  /*73c0*/  ISETP.GE.AND P3, PT, R148, RZ, PT ;  /* 0x000000ff9400720c */ /* 0x000fe20003f66270 */
[C---:B------:R-:W-:Y:S01]  /*73d0*/  IMAD R143, R2.reuse, R143, R145 ;  /* 0x0000008f028f7224 */ /* 0x040fe200078e0291 */
[C---:B------:R-:W-:Y:S01]  /*73e0*/  LOP3.LUT R148, R247.reuse, 0x12c, RZ, 0xfc, !PT ;  /* 0x0000012cf7947812 */ /* 0x040fe200078efcff */
[----:B------:R-:W-:Y:S01]  /*73f0*/  @!P0 IMAD.MOV R139, RZ, RZ, -R139 ;  /* 0x000000ffff8b8224 */ /* 0x000fe200078e0a8b */
[C---:B------:R-:W-:Y:S01]  /*7400*/  LOP3.LUT R145, R247.reuse, 0x12a, RZ, 0xfc, !PT ;  /* 0x0000012af7917812 */ /* 0x040fe200078efcff */
[----:B------:R-:W-:Y:S01]  /*7410*/  @!P5 IMAD.MOV R137, RZ, RZ, -R137 ;  /* 0x000000ffff89d224 */ /* 0x000fe200078e0a89 */
[C---:B------:R-:W-:Y:S01]  /*7420*/  ISETP.GT.U32.AND P0, PT, R2.reuse, R143, PT ;  /* 0x0000008f0200720c */ /* 0x040fe20003f04070 */
[----:B------:R-:W-:Y:S01]  /*7430*/  @!P6 IMAD.MOV R138, RZ, RZ, -R138 ;  /* 0x000000ffff8ae224 */ /* 0x000fe200078e0a8a */
[----:B------:R-:W-:Y:S01]  /*7440*/  ISETP.GT.U32.AND P5, PT, R2, R141, PT ;  /* 0x0000008d0200720c */ /* 0x000fe20003fa4070 */
[----:B------:R-:W-:Y:S01]  /*7450*/  @!P2 IMAD.MOV R136, RZ, RZ, -R136 ;  /* 0x000000ffff88a224 */ /* 0x000fe200078e0a88 */
[----:B------:R-:W-:Y:S01]  /*7460*/  ISETP.GE.AND P6, PT, R146, RZ, PT ;  /* 0x000000ff9200720c */ /* 0x000fe20003fc6270 */
[----:B------:R-:W-:Y:S01]  /*7470*/  @!P1 IMAD.IADD R142, R142, 0x1, -R2 ;  /* 0x000000018e8e9824 */ /* 0x000fe200078e0a02 */
[----:B------:R-:W-:Y:S01]  /*7480*/  LOP3.LUT R146, R247, 0x128, RZ, 0xfc, !PT ;  /* 0x00000128f7927812 */ /* 0x000fe200078efcff */
[----:B------:R-:W-:Y:S01]  /*7490*/  @!P4 IMAD.MOV R140, RZ, RZ, -R140 ;  /* 0x000000ffff8cc224 */ /* 0x000fe200078e0a8c */
[----:B------:R-:W-:Y:S01]  /*74a0*/  ISETP.GE.AND P2, PT, R144, RZ, PT ;  /* 0x000000ff9000720c */ /* 0x000fe20003f46270 */
[----:B------:R-:W-:Y:S01]  /*74b0*/  IMAD R162, R2, R162, R169 ;  /* 0x000000a202a27224 */ /* 0x000fe200078e02a9 */
[----:B------:R-:W-:Y:S01]  /*74c0*/  IABS R147, R146 ;  /* 0x0000009200937213 */ /* 0x000fe20000000000 */
[----:B------:R-:W-:Y:S01]  /*74d0*/  IMAD.HI.U32 R234, R250, R233, RZ ;  /* 0x000000e9faea7227 */ /* 0x000fe200078e00ff */
[----:B------:R-:W-:-:S02]  /*74e0*/  ISETP.GT.U32.AND P1, PT, R2, R142, PT ;  /* 0x0000008e0200720c */ /* 0x000fc40003f24070 */
[----:B------:R-:W-:Y:S01]  /*74f0*/  IABS R151, R148 ;  /* 0x0000009400977213 */ /* 0x000fe20000000000 */
[----:B------:R-:W-:Y:S01]  /*7500*/  IMAD.HI.U32 R144, R250, R147, RZ ;  /* 0x00000093fa907227 */ /* 0x000fe200078e00ff */
[----:B------:R-:W-:Y:S02]  /*7510*/  ISETP.GE.AND P4, PT, R146, RZ, PT ;  /* 0x000000ff9200720c */ /* 0x000fe40003f86270 */
[----:B------:R-:W-:Y:S01]  /*7520*/  IABS R149, R145 ;  /* 0x0000009100957213 */ /* 0x000fe20000000000 */
[--C-:B------:R-:W-:Y:S02]  /*7530*/  @!P0 IMAD.IADD R143, R143, 0x1, -R2.reuse ;  /* 0x000000018f8f8824 */ /* 0x100fe400078e0a02 */
[----:B------:R-:W-:Y:S02]  /*7540*/  @!P5 IMAD.IADD R141, R141, 0x1, -R2 ;  /* 0x000000018d8dd824 */ /* 0x000fe400078e0a02 */
[----:B------:R-:W-:Y:S01]  /*7550*/  IMAD.MOV R144, RZ, RZ, -R144 ;  /* 0x000000ffff907224 */ /* 0x000fe200078e0a90 */
[----:B------:R-:W-:Y:S01]  /*7560*/  ISETP.GT.U32.AND P0, PT, R2, R143, PT ;  /* 0x0000008f0200720c */ /* 0x000fe20003f04070 */
[----:B------:R-:W-:Y:S01]  /*7570*/  IMAD.HI.U32 R146, R250, R151, RZ ;  /* 0x00000097fa927227 */ /* 0x000fe200078e00ff */
[----:B------:R-:W-:-:S03]  /*7580*/  ISETP.GT.U32.AND P5, PT, R2, R141, PT ;  /* 0x0000008d0200720c */ /* 0x000fc60003fa4070 */
[----:B------:R-:W-:Y:S01]  /*7590*/  IMAD R144, R2, R144, R147 ;  /* 0x0000009002907224 */ /* 0x000fe200078e0293 */
[----:B------:R-:W-:Y:S01]  /*75a0*/  LOP3.LUT R147, R247, 0x12e, RZ, 0xfc, !PT ;  /* 0x0000012ef7937812 */ /* 0x000fe200078efcff */
[----:B------:R-:W-:Y:S02]  /*75b0*/  @!P1 IMAD.IADD R142, R142, 0x1, -R2 ;  /* 0x000000018e8e9824 */ /* 0x000fe400078e0a02 */
[----:B------:R-:W-:Y:S01]  /*75c0*/  IMAD.MOV R146, RZ, RZ, -R146 ;  /* 0x000000ffff927224 */ /* 0x000fe200078e0a92 */
[C---:B------:R-:W-:Y:S01]  /*75d0*/  ISETP.GT.U32.AND P1, PT, R2.reuse, R144, PT ;  /* 0x000000900200720c */ /* 0x040fe20003f24070 */
[----:B------:R-:W-:Y:S02]  /*75e0*/  @!P6 IMAD.MOV R142, RZ, RZ, -R142 ;  /* 0x000000ffff8ee224 */ /* 0x000fe400078e0a8e */
[C---:B------:R-:W-:Y:S01]  /*75f0*/  IMAD R146, R2.reuse, R146, R151 ;  /* 0x0000009202927224 */ /* 0x040fe200078e0297 */
[----:B------:R-:W-:Y:S01]  /*7600*/  IABS R151, R147 ;  /* 0x0000009300977213 */ /* 0x000fe20000000000 */
[--C-:B------:R-:W-:Y:S01]  /*7610*/  @!P0 IMAD.IADD R143, R143, 0x1, -R2.reuse ;  /* 0x000000018f8f8824 */ /* 0x100fe200078e0a02 */
[----:B------:R-:W-:Y:S01]  /*7620*/  ISETP.GE.AND P0, PT, R147, RZ, PT ;  /* 0x000000ff9300720c */ /* 0x000fe20003f06270 */
[----:B------:R-:W-:Y:S01]  /*7630*/  @!P5 IMAD.IADD R141, R141, 0x1, -R2 ;  /* 0x000000018d8dd824 */ /* 0x000fe200078e0a02 */
[----:B------:R-:W-:Y:S01]  /*7640*/  ISETP.GE.AND P5, PT, R145, RZ, PT ;  /* 0x000000ff9100720c */ /* 0x000fe20003fa6270 */
[----:B------:R-:W-:Y:S01]  /*7650*/  @!P3 IMAD.MOV R143, RZ, RZ, -R143 ;  /* 0x000000ffff8fb224 */ /* 0x000fe200078e0a8f */
[----:B------:R-:W-:Y:S01]  /*7660*/  ISETP.GT.U32.AND P3, PT, R2, R146, PT ;  /* 0x000000920200720c */ /* 0x000fe20003f64070 */
[----:B------:R-:W-:-:S04]  /*7670*/  IMAD.HI.U32 R145, R250, R149, RZ ;  /* 0x00000095fa917227 */ /* 0x000fc800078e00ff */
[--C-:B------:R-:W-:Y:S02]  /*7680*/  @!P1 IMAD.IADD R144, R144, 0x1, -R2.reuse ;  /* 0x0000000190909824 */ /* 0x100fe400078e0a02 */
[----:B------:R-:W-:Y:S02]  /*7690*/  IMAD.MOV R145, RZ, RZ, -R145 ;  /* 0x000000ffff917224 */ /* 0x000fe400078e0a91 */
[----:B------:R-:W-:Y:S01]  /*76a0*/  @!P2 IMAD.MOV R141, RZ, RZ, -R141 ;  /* 0x000000ffff8da224 */ /* 0x000fe200078e0a8d */
[C---:B------:R-:W-:Y:S01]  /*76b0*/  ISETP.GT.U32.AND P1, PT, R2.reuse, R144, PT ;  /* 0x000000900200720c */ /* 0x040fe20003f24070 */
[----:B------:R-:W-:Y:S01]  /*76c0*/  IMAD R145, R2, R145, R149 ;  /* 0x0000009102917224 */ /* 0x000fe200078e0295 */
[----:B------:R-:W-:Y:S01]  /*76d0*/  ISETP.GE.AND P2, PT, R148, RZ, PT ;  /* 0x000000ff9400720c */ /* 0x000fe20003f46270 */
[----:B------:R-:W-:Y:S02]  /*76e0*/  @!P3 IMAD.IADD R146, R146, 0x1, -R2 ;  /* 0x000000019292b824 */ /* 0x000fe400078e0a02 */
[----:B------:R-:W-:Y:S01]  /*76f0*/  IMAD.HI.U32 R148, R250, R153, RZ ;  /* 0x00000099fa947227 */ /* 0x000fe200078e00ff */
[----:B------:R-:W-:-:S02]  /*7700*/  ISETP.GT.U32.AND P6, PT, R2, R145, PT ;  /* 0x000000910200720c */ /* 0x000fc40003fc4070 */
[----:B------:R-:W-:Y:S01]  /*7710*/  ISETP.GT.U32.AND P3, PT, R2, R146, PT ;  /* 0x000000920200720c */ /* 0x000fe20003f64070 */
[----:B------:R-:W-:Y:S02]  /*7720*/  IMAD.MOV R148, RZ, RZ, -R148 ;  /* 0x000000ffff947224 */ /* 0x000fe400078e0a94 */
[----:B------:R-:W-:-:S04]  /*7730*/  IMAD.HI.U32 R147, R250, R151, RZ ;  /* 0x00000097fa937227 */ /* 0x000fc800078e00ff */
[----:B------:R-:W-:Y:S01]  /*7740*/  @!P1 IMAD.IADD R144, R144, 0x1, -R2 ;  /* 0x0000000190909824 */ /* 0x000fe200078e0a02 */
[----:B------:R-:W-:Y:S01]  /*7750*/  ISETP.GE.AND P1, PT, R150, RZ, PT ;  /* 0x000000ff9600720c */ /* 0x000fe20003f26270 */
[----:B------:R-:W-:-:S04]  /*7760*/  IMAD.HI.U32 R150, R250, R157, RZ ;  /* 0x0000009dfa967227 */ /* 0x000fc800078e00ff */
[----:B------:R-:W-:Y:S02]  /*7770*/  @!P6 IMAD.IADD R145, R145, 0x1, -R2 ;  /* 0x000000019191e824 */ /* 0x000fe400078e0a02 */
[----:B------:R-:W-:Y:S02]  /*7780*/  IMAD.MOV R150, RZ, RZ, -R150 ;  /* 0x000000ffff967224 */ /* 0x000fe400078e0a96 */
[----:B------:R-:W-:Y:S01]  /*7790*/  @!P3 IMAD.IADD R146, R146, 0x1, -R2 ;  /* 0x000000019292b824 */ /* 0x000fe200078e0a02 */
[C---:B------:R-:W-:Y:S01]  /*77a0*/  ISETP.GT.U32.AND P6, PT, R2.reuse, R145, PT ;  /* 0x000000910200720c */ /* 0x040fe20003fc4070 */
[C---:B------:R-:W-:Y:S01]  /*77b0*/  IMAD R150, R2.reuse, R150, R157 ;  /* 0x0000009602967224 */ /* 0x040fe200078e029d */
[----:B------:R-:W-:Y:S01]  /*77c0*/  IABS R157, R159 ;  /* 0x0000009f009d7213 */ /* 0x000fe20000000000 */
[C---:B------:R-:W-:Y:S01]  /*77d0*/  IMAD R148, R2.reuse, R148, R153 ;  /* 0x0000009402947224 */ /* 0x040fe200078e0299 */
[----:B------:R-:W-:Y:S01]  /*77e0*/  IABS R153, R156 ;  /* 0x0000009c00997213 */ /* 0x000fe20000000000 */
[----:B------:R-:W-:Y:S01]  /*77f0*/  @!P2 IMAD.MOV R146, RZ, RZ, -R146 ;  /* 0x000000ffff92a224 */ /* 0x000fe200078e0a92 */
[----:B------:R-:W-:Y:S01]  /*7800*/  ISETP.GT.U32.AND P2, PT, R2, R150, PT ;  /* 0x000000960200720c */ /* 0x000fe20003f44070 */
[----:B------:R-:W-:-:S02]  /*7810*/  IMAD.MOV R147, RZ, RZ, -R147 ;  /* 0x000000ffff937224 */ /* 0x000fc400078e0a93 */
[----:B------:R-:W-:-:S04]  /*7820*/  IMAD.HI.U32 R149, R250, R155, RZ ;  /* 0x0000009bfa957227 */ /* 0x000fc800078e00ff */
[----:B------:R-:W-:Y:S01]  /*7830*/  @!P4 IMAD.MOV R144, RZ, RZ, -R144 ;  /* 0x000000ffff90c224 */ /* 0x000fe200078e0a90 */
[C---:B------:R-:W-:Y:S01]  /*7840*/  ISETP.GT.U32.AND P4, PT, R2.reuse, R148, PT ;  /* 0x000000940200720c */ /* 0x040fe20003f84070 */
[C---:B------:R-:W-:Y:S02]  /*7850*/  IMAD R147, R2.reuse, R147, R151 ;  /* 0x0000009302937224 */ /* 0x040fe400078e0297 */
[----:B------:R-:W-:Y:S02]  /*7860*/  IMAD.MOV R149, RZ, RZ, -R149 ;  /* 0x000000ffff957224 */ /* 0x000fe400078e0a95 */
[--C-:B------:R-:W-:Y:S01]  /*7870*/  @!P6 IMAD.IADD R145, R145, 0x1, -R2.reuse ;  /* 0x000000019191e824 */ /* 0x100fe200078e0a02 */
[C---:B------:R-:W-:Y:S01]  /*7880*/  ISETP.GT.U32.AND P6, PT, R2.reuse, R147, PT ;  /* 0x000000930200720c */ /* 0x040fe20003fc4070 */
[----:B------:R-:W-:Y:S01]  /*7890*/  IMAD R149, R2, R149, R155 ;  /* 0x0000009502957224 */ /* 0x000fe200078e029b */
[----:B------:R-:W-:Y:S01]  /*78a0*/  IABS R155, R158 ;  /* 0x0000009e009b7213 */ /* 0x000fe20000000000 */
[----:B------:R-:W-:-:S02]  /*78b0*/  @!P2 IMAD.IADD R150, R150, 0x1, -R2 ;  /* 0x000000019696a824 */ /* 0x000fc400078e0a02 */
[----:B------:R-:W-:Y:S01]  /*78c0*/  @!P5 IMAD.MOV R145, RZ, RZ, -R145 ;  /* 0x000000ffff91d224 */ /* 0x000fe200078e0a91 */
[----:B------:R-:W-:Y:S01]  /*78d0*/  ISETP.GT.U32.AND P3, PT, R2, R149, PT ;  /* 0x000000950200720c */ /* 0x000fe20003f64070 */
[--C-:B------:R-:W-:Y:S01]  /*78e0*/  @!P4 IMAD.IADD R148, R148, 0x1, -R2.reuse ;  /* 0x000000019494c824 */ /* 0x100fe200078e0a02 */
[----:B------:R-:W-:Y:S01]  /*78f0*/  ISETP.GE.AND P5, PT, R152, RZ, PT ;  /* 0x000000ff9800720c */ /* 0x000fe20003fa6270 */
[----:B------:R-:W-:Y:S01]  /*7900*/  IMAD.HI.U32 R152, R250, R155, RZ ;  /* 0x0000009bfa987227 */ /* 0x000fe200078e00ff */
[C---:B------:R-:W-:Y:S02]  /*7910*/  ISETP.GT.U32.AND P2, PT, R2.reuse, R150, PT ;  /* 0x000000960200720c */ /* 0x040fe40003f44070 */
[----:B------:R-:W-:Y:S01]  /*7920*/  ISETP.GT.U32.AND P4, PT, R2, R148, PT ;  /* 0x000000940200720c */ /* 0x000fe20003f84070 */
[----:B------:R-:W-:Y:S02]  /*7930*/  @!P6 IMAD.IADD R147, R147, 0x1, -R2 ;  /* 0x000000019393e824 */ /* 0x000fe400078e0a02 */
[----:B------:R-:W-:-:S03]  /*7940*/  IMAD.HI.U32 R151, R250, R153, RZ ;  /* 0x00000099fa977227 */ /* 0x000fc600078e00ff */
[C---:B------:R-:W-:Y:S01]  /*7950*/  ISETP.GT.U32.AND P6, PT, R2.reuse, R147, PT ;  /* 0x000000930200720c */ /* 0x040fe20003fc4070 */
[----:B------:R-:W-:Y:S02]  /*7960*/  IMAD.MOV R152, RZ, RZ, -R152 ;  /* 0x000000ffff987224 */ /* 0x000fe400078e0a98 */
[----:B------:R-:W-:Y:S02]  /*7970*/  IMAD.MOV R151, RZ, RZ, -R151 ;  /* 0x000000ffff977224 */ /* 0x000fe400078e0a97 */
[--C-:B------:R-:W-:Y:S02]  /*7980*/  @!P3 IMAD.IADD R149, R149, 0x1, -R2.reuse ;  /* 0x000000019595b824 */ /* 0x100fe400078e0a02 */
[C---:B------:R-:W-:Y:S01]  /*7990*/  IMAD R152, R2.reuse, R152, R155 ;  /* 0x0000009802987224 */ /* 0x040fe200078e029b */
[----:B------:R-:W-:Y:S01]  /*79a0*/  LOP3.LUT R155, R247, 0x13e, RZ, 0xfc, !PT ;  /* 0x0000013ef79b7812 */ /* 0x000fe200078efcff */
[C---:B------:R-:W-:Y:S01]  /*79b0*/  IMAD R151, R2.reuse, R151, R153 ;  /* 0x0000009702977224 */ /* 0x040fe200078e0299 */
[----:B------:R-:W-:Y:S01]  /*79c0*/  ISETP.GT.U32.AND P3, PT, R2, R149, PT ;  /* 0x000000950200720c */ /* 0x000fe20003f64070 */
[--C-:B------:R-:W-:Y:S01]  /*79d0*/  @!P2 IMAD.IADD R150, R150, 0x1, -R2.reuse ;  /* 0x000000019696a824 */ /* 0x100fe200078e0a02 */
[----:B------:R-:W-:Y:S01]  /*79e0*/  ISETP.GT.U32.AND P2, PT, R2, R152, PT ;  /* 0x000000980200720c */ /* 0x000fe20003f44070 */
[----:B------:R-:W-:Y:S01]  /*79f0*/  @!P4 IMAD.IADD R148, R148, 0x1, -R2 ;  /* 0x000000019494c824 */ /* 0x000fe200078e0a02 */
[----:B------:R-:W-:Y:S01]  /*7a00*/  ISETP.GT.U32.AND P4, PT, R2, R151, PT ;  /* 0x000000970200720c */ /* 0x000fe20003f84070 */
[----:B------:R-:W-:-:S04]  /*7a10*/  IMAD.HI.U32 R153, R250, R157, RZ ;  /* 0x0000009dfa997227 */ /* 0x000fc800078e00ff */
[--C-:B------:R-:W-:Y:S01]  /*7a20*/  @!P6 IMAD.IADD R147, R147, 0x1, -R2.reuse ;  /* 0x000000019393e824 */ /* 0x100fe200078e0a02 */
[----:B------:R-:W-:Y:S01]  /*7a30*/  ISETP.GE.AND P6, PT, R154, RZ, PT ;  /* 0x000000ff9a00720c */ /* 0x000fe20003fc6270 */
[----:B------:R-:W-:Y:S01]  /*7a40*/  IMAD.MOV R153, RZ, RZ, -R153 ;  /* 0x000000ffff997224 */ /* 0x000fe200078e0a99 */
[----:B------:R-:W-:Y:S01]  /*7a50*/  LOP3.LUT R154, R247, 0x13c, RZ, 0xfc, !PT ;  /* 0x0000013cf79a7812 */ /* 0x000fe200078efcff */
[--C-:B------:R-:W-:Y:S01]  /*7a60*/  @!P3 IMAD.IADD R149, R149, 0x1, -R2.reuse ;  /* 0x000000019595b824 */ /* 0x100fe200078e0a02 */
[----:B------:R-:W-:Y:S01]  /*7a70*/  ISETP.GE.AND P3, PT, R159, RZ, PT ;  /* 0x000000ff9f00720c */ /* 0x000fe20003f66270 */
[----:B------:R-:W-:Y:S01]  /*7a80*/  IMAD R153, R2, R153, R157 ;  /* 0x0000009902997224 */ /* 0x000fe200078e029d */
[----:B------:R-:W-:Y:S01]  /*7a90*/  IABS R157, R154 ;  /* 0x0000009a009d7213 */ /* 0x000fe20000000000 */
[--C-:B------:R-:W-:Y:S01]  /*7aa0*/  @!P2 IMAD.IADD R152, R152, 0x1, -R2.reuse ;  /* 0x000000019898a824 */ /* 0x100fe200078e0a02 */
[----:B------:R-:W-:Y:S01]  /*7ab0*/  IABS R159, R155 ;  /* 0x0000009b009f7213 */ /* 0x000fe20000000000 */
[----:B------:R-:W-:-:S02]  /*7ac0*/  @!P4 IMAD.IADD R151, R151, 0x1, -R2 ;  /* 0x000000019797c824 */ /* 0x000fc400078e0a02 */
[----:B------:R-:W-:Y:S01]  /*7ad0*/  @!P5 IMAD.MOV R149, RZ, RZ, -R149 ;  /* 0x000000ffff95d224 */ /* 0x000fe200078e0a95 */
[----:B------:R-:W-:Y:S01]  /*7ae0*/  ISETP.GE.AND P5, PT, R154, RZ, PT ;  /* 0x000000ff9a00720c */ /* 0x000fe20003fa6270 */
[----:B------:R-:W-:Y:S01]  /*7af0*/  IMAD.HI.U32 R154, R250, R157, RZ ;  /* 0x0000009dfa9a7227 */ /* 0x000fe200078e00ff */
[C---:B------:R-:W-:Y:S02]  /*7b00*/  ISETP.GT.U32.AND P2, PT, R2.reuse, R152, PT ;  /* 0x000000980200720c */ /* 0x040fe40003f44070 */
[----:B------:R-:W-:Y:S01]  /*7b10*/  ISETP.GT.U32.AND P4, PT, R2, R151, PT ;  /* 0x000000970200720c */ /* 0x000fe20003f84070 */
[----:B------:R-:W-:Y:S02]  /*7b20*/  IMAD.MOV R154, RZ, RZ, -R154 ;  /* 0x000000ffff9a7224 */ /* 0x000fe400078e0a9a */
[----:B------:R-:W-:Y:S01]  /*7b30*/  @!P0 IMAD.MOV R147, RZ, RZ, -R147 ;  /* 0x000000ffff938224 */ /* 0x000fe200078e0a93 */
[----:B------:R-:W-:Y:S01]  /*7b40*/  ISETP.GE.AND P0, PT, R156, RZ, PT ;  /* 0x000000ff9c00720c */ /* 0x000fe20003f06270 */
[----:B------:R-:W-:Y:S01]  /*7b50*/  @!P6 IMAD.MOV R150, RZ, RZ, -R150 ;  /* 0x000000ffff96e224 */ /* 0x000fe200078e0a96 */
[----:B------:R-:W-:Y:S01]  /*7b60*/  ISETP.GE.AND P6, PT, R155, RZ, PT ;  /* 0x000000ff9b00720c */ /* 0x000fe20003fc6270 */
[----:B------:R-:W-:-:S04]  /*7b70*/  IMAD.HI.U32 R155, R250, R159, RZ ;  /* 0x0000009ffa9b7227 */ /* 0x000fc800078e00ff */
[----:B------:R-:W-:Y:S02]  /*7b80*/  IMAD R154, R2, R154, R157 ;  /* 0x0000009a029a7224 */ /* 0x000fe400078e029d */
[----:B------:R-:W-:Y:S02]  /*7b90*/  IMAD.MOV R155, RZ, RZ, -R155 ;  /* 0x000000ffff9b7224 */ /* 0x000fe400078e0a9b */
[--C-:B------:R-:W-:Y:S01]  /*7ba0*/  @!P2 IMAD.IADD R152, R152, 0x1, -R2.reuse ;  /* 0x000000019898a824 */ /* 0x100fe200078e0a02 */
[C---:B------:R-:W-:Y:S01]  /*7bb0*/  ISETP.GT.U32.AND P2, PT, R2.reuse, R154, PT ;  /* 0x0000009a0200720c */ /* 0x040fe20003f44070 */
[----:B------:R-:W-:Y:S01]  /*7bc0*/  @!P4 IMAD.IADD R151, R151, 0x1, -R2 ;  /* 0x000000019797c824 */ /* 0x000fe200078e0a02 */
[C---:B------:R-:W-:Y:S01]  /*7bd0*/  ISETP.GT.U32.AND P4, PT, R2.reuse, R153, PT ;  /* 0x000000990200720c */ /* 0x040fe20003f84070 */
[----:B------:R-:W-:Y:S02]  /*7be0*/  IMAD R155, R2, R155, R159 ;  /* 0x0000009b029b7224 */ /* 0x000fe400078e029f */
[----:B------:R-:W-:-:S02]  /*7bf0*/  @!P0 IMAD.MOV R151, RZ, RZ, -R151 ;  /* 0x000000ffff978224 */ /* 0x000fc400078e0a97 */
[----:B------:R-:W-:Y:S01]  /*7c00*/  @!P1 IMAD.MOV R148, RZ, RZ, -R148 ;  /* 0x000000ffff949224 */ /* 0x000fe200078e0a94 */
[----:B------:R-:W-:Y:S01]  /*7c10*/  ISETP.GT.U32.AND P0, PT, R2, R155, PT ;  /* 0x0000009b0200720c */ /* 0x000fe20003f04070 */
[----:B------:R-:W-:Y:S01]  /*7c20*/  IMAD.HI.U32 R157, R250, R163, RZ ;  /* 0x000000a3fa9d7227 */ /* 0x000fe200078e00ff */
[----:B------:R-:W-:Y:S02]  /*7c30*/  ISETP.GE.AND P1, PT, R158, RZ, PT ;  /* 0x000000ff9e00720c */ /* 0x000fe40003f26270 */
[----:B------:R-:W-:Y:S01]  /*7c40*/  LOP3.LUT R158, R247, 0x140, RZ, 0xfc, !PT ;  /* 0x00000140f79e7812 */ /* 0x000fe200078efcff */
[--C-:B------:R-:W-:Y:S02]  /*7c50*/  @!P2 IMAD.IADD R154, R154, 0x1, -R2.reuse ;  /* 0x000000019a9aa824 */ /* 0x100fe400078e0a02 */
[----:B------:R-:W-:Y:S01]  /*7c60*/  IMAD.MOV R157, RZ, RZ, -R157 ;  /* 0x000000ffff9d7224 */ /* 0x000fe200078e0a9d */
[----:B------:R-:W-:Y:S01]  /*7c70*/  IABS R161, R158 ;  /* 0x0000009e00a17213 */ /* 0x000fe20000000000 */
[----:B------:R-:W-:Y:S01]  /*7c80*/  @!P4 IMAD.IADD R153, R153, 0x1, -R2 ;  /* 0x000000019999c824 */ /* 0x000fe200078e0a02 */
[C---:B------:R-:W-:Y:S01]  /*7c90*/  ISETP.GT.U32.AND P2, PT, R2.reuse, R154, PT ;  /* 0x0000009a0200720c */ /* 0x040fe20003f44070 */
[----:B------:R-:W-:Y:S01]  /*7ca0*/  IMAD R157, R2, R157, R163 ;  /* 0x0000009d029d7224 */ /* 0x000fe200078e02a3 */
[----:B------:R-:W-:Y:S01]  /*7cb0*/  IABS R163, R166 ;  /* 0x000000a600a37213 */ /* 0x000fe20000000000 */
[----:B------:R-:W-:Y:S01]  /*7cc0*/  IMAD.HI.U32 R156, R250, R161, RZ ;  /* 0x000000a1fa9c7227 */ /* 0x000fe200078e00ff */
[----:B------:R-:W-:-:S03]  /*7cd0*/  ISETP.GT.U32.AND P4, PT, R2, R153, PT ;  /* 0x000000990200720c */ /* 0x000fc60003f84070 */
[----:B------:R-:W-:Y:S02]  /*7ce0*/  @!P0 IMAD.IADD R155, R155, 0x1, -R2 ;  /* 0x000000019b9b8824 */ /* 0x000fe400078e0a02 */
[----:B------:R-:W-:Y:S02]  /*7cf0*/  IMAD.MOV R156, RZ, RZ, -R156 ;  /* 0x000000ffff9c7224 */ /* 0x000fe400078e0a9c */
[----:B------:R-:W-:Y:S01]  /*7d00*/  @!P1 IMAD.MOV R152, RZ, RZ, -R152 ;  /* 0x000000ffff989224 */ /* 0x000fe200078e0a98 */
[C---:B------:R-:W-:Y:S01]  /*7d10*/  ISETP.GT.U32.AND P0, PT, R2.reuse, R155, PT ;  /* 0x0000009b0200720c */ /* 0x040fe20003f04070 */
[----:B------:R-:W-:Y:S01]  /*7d20*/  IMAD R156, R2, R156, R161 ;  /* 0x0000009c029c7224 */ /* 0x000fe200078e02a1 */
[----:B------:R-:W-:Y:S01]  /*7d30*/  IABS R161, R164 ;  /* 0x000000a400a17213 */ /* 0x000fe20000000000 */
[----:B------:R-:W-:Y:S01]  /*7d40*/  @!P2 IMAD.IADD R154, R154, 0x1, -R2 ;  /* 0x000000019a9aa824 */ /* 0x000fe200078e0a02 */
[----:B------:R-:W-:Y:S01]  /*7d50*/  ISETP.GE.AND P1, PT, R158, RZ, PT ;  /* 0x000000ff9e00720c */ /* 0x000fe20003f26270 */
[----:B------:R-:W-:Y:S01]  /*7d60*/  IMAD.HI.U32 R159, R250, R163, RZ ;  /* 0x000000a3fa9f7227 */ /* 0x000fe200078e00ff */
[----:B------:R-:W-:-:S03]  /*7d70*/  ISETP.GT.U32.AND P2, PT, R2, R156, PT ;  /* 0x0000009c0200720c */ /* 0x000fc60003f44070 */
[----:B------:R-:W-:-:S04]  /*7d80*/  IMAD.HI.U32 R158, R250, R161, RZ ;  /* 0x000000a1fa9e7227 */ /* 0x000fc800078e00ff */
[----:B------:R-:W-:Y:S02]  /*7d90*/  IMAD.MOV R158, RZ, RZ, -R158 ;  /* 0x000000ffff9e7224 */ /* 0x000fe400078e0a9e */
[--C-:B------:R-:W-:Y:S01]  /*7da0*/  @!P0 IMAD.IADD R155, R155, 0x1, -R2.reuse ;  /* 0x000000019b9b8824 */ /* 0x100fe200078e0a02 */
[C---:B------:R-:W-:Y:S01]  /*7db0*/  ISETP.GT.U32.AND P0, PT, R2.reuse, R157, PT ;  /* 0x0000009d0200720c */ /* 0x040fe20003f04070 */
[----:B------:R-:W-:Y:S02]  /*7dc0*/  IMAD R158, R2, R158, R161 ;  /* 0x0000009e029e7224 */ /* 0x000fe400078e02a1 */
[----:B------:R-:W-:Y:S02]  /*7dd0*/  IMAD.MOV R159, RZ, RZ, -R159 ;  /* 0x000000ffff9f7224 */ /* 0x000fe400078e0a9f */
[----:B------:R-:W-:Y:S01]  /*7de0*/  @!P2 IMAD.IADD R156, R156, 0x1, -R2 ;  /* 0x000000019c9ca824 */ /* 0x000fe200078e0a02 */
[C---:B------:R-:W-:Y:S01]  /*7df0*/  ISETP.GT.U32.AND P2, PT, R2.reuse, R158, PT ;  /* 0x0000009e0200720c */ /* 0x040fe20003f44070 */
[----:B------:R-:W-:-:S02]  /*7e00*/  IMAD R159, R2, R159, R163 ;  /* 0x0000009f029f7224 */ /* 0x000fc400078e02a3 */
[----:B------:R-:W-:Y:S01]  /*7e10*/  @!P4 IMAD.IADD R153, R153, 0x1, -R2 ;  /* 0x000000019999c824 */ /* 0x000fe200078e0a02 */
[----:B------:R-:W-:Y:S01]  /*7e20*/  ISETP.GE.AND P4, PT, R160, RZ, PT ;  /* 0x000000ffa000720c */ /* 0x000fe20003f86270 */
[----:B------:R-:W-:-:S04]  /*7e30*/  IMAD.HI.U32 R160, R250, R165, RZ ;  /* 0x000000a5faa07227 */ /* 0x000fc800078e00ff */
[----:B------:R-:W-:Y:S01]  /*7e40*/  @!P0 IMAD.IADD R157, R157, 0x1, -R2 ;  /* 0x000000019d9d8824 */ /* 0x000fe200078e0a02 */
[----:B------:R-:W-:Y:S01]  /*7e50*/  ISETP.GT.U32.AND P0, PT, R2, R159, PT ;  /* 0x0000009f0200720c */ /* 0x000fe20003f04070 */
[----:B------:R-:W-:Y:S02]  /*7e60*/  IMAD.MOV R160, RZ, RZ, -R160 ;  /* 0x000000ffffa07224 */ /* 0x000fe400078e0aa0 */
[----:B------:R-:W-:Y:S01]  /*7e70*/  @!P2 IMAD.IADD R158, R158, 0x1, -R2 ;  /* 0x000000019e9ea824 */ /* 0x000fe200078e0a02 */
[C---:B------:R-:W-:Y:S01]  /*7e80*/  ISETP.GT.U32.AND P2, PT, R2.reuse, R156, PT ;  /* 0x0000009c0200720c */ /* 0x040fe20003f44070 */
[----:B------:R-:W-:Y:S02]  /*7e90*/  @!P5 IMAD.MOV R154, RZ, RZ, -R154 ;  /* 0x000000ffff9ad224 */ /* 0x000fe400078e0a9a */
[C---:B------:R-:W-:Y:S01]  /*7ea0*/  IMAD R160, R2.reuse, R160, R165 ;  /* 0x000000a002a07224 */ /* 0x040fe200078e02a5 */
[C---:B------:R-:W-:Y:S01]  /*7eb0*/  ISETP.GT.U32.AND P5, PT, R2.reuse, R158, PT ;  /* 0x0000009e0200720c */ /* 0x040fe20003fa4070 */
[----:B------:R-:W-:Y:S01]  /*7ec0*/  @!P3 IMAD.MOV R153, RZ, RZ, -R153 ;  /* 0x000000ffff99b224 */ /* 0x000fe200078e0a99 */
[C---:B------:R-:W-:Y:S01]  /*7ed0*/  ISETP.GT.U32.AND P3, PT, R2.reuse, R157, PT ;  /* 0x0000009d0200720c */ /* 0x040fe20003f64070 */
[----:B------:R-:W-:Y:S01]  /*7ee0*/  @!P6 IMAD.MOV R155, RZ, RZ, -R155 ;  /* 0x000000ffff9be224 */ /* 0x000fe200078e0a9b */
[----:B------:R-:W-:Y:S01]  /*7ef0*/  ISETP.GT.U32.AND P6, PT, R2, R160, PT ;  /* 0x000000a00200720c */ /* 0x000fe20003fc4070 */
[----:B------:R-:W-:Y:S01]  /*7f00*/  @!P0 IMAD.IADD R159, R159, 0x1, -R2 ;  /* 0x000000019f9f8824 */ /* 0x000fe200078e0a02 */
[----:B------:R-:W-:Y:S01]  /*7f10*/  IABS R165, R172 ;  /* 0x000000ac00a57213 */ /* 0x000fe20000000000 */
[----:B------:R-:W-:-:S03]  /*7f20*/  IMAD.HI.U32 R161, R250, R167, RZ ;  /* 0x000000a7faa17227 */ /* 0x000fc600078e00ff */
[----:B------:R-:W-:Y:S01]  /*7f30*/  ISETP.GT.U32.AND P0, PT, R2, R159, PT ;  /* 0x0000009f0200720c */ /* 0x000fe20003f04070 */
[----:B------:R-:W-:Y:S02]  /*7f40*/  IMAD.MOV R161, RZ, RZ, -R161 ;  /* 0x000000ffffa17224 */ /* 0x000fe400078e0aa1 */
[--C-:B------:R-:W-:Y:S01]  /*7f50*/  @!P5 IMAD.IADD R158, R158, 0x1, -R2.reuse ;  /* 0x000000019e9ed824 */ /* 0x100fe200078e0a02 */
[C---:B------:R-:W-:Y:S01]  /*7f60*/  ISETP.GT.U32.AND P5, PT, R2.reuse, R162, PT ;  /* 0x000000a20200720c */ /* 0x040fe20003fa4070 */
[----:B------:R-:W-:Y:S01]  /*7f70*/  IMAD R161, R2, R161, R167 ;  /* 0x000000a102a17224 */ /* 0x000fe200078e02a7 */
[----:B------:R-:W-:Y:S01]  /*7f80*/  IABS R167, R173 ;  /* 0x000000ad00a77213 */ /* 0x000fe20000000000 */
[--C-:B------:R-:W-:Y:S02]  /*7f90*/  @!P2 IMAD.IADD R156, R156, 0x1, -R2.reuse ;  /* 0x000000019c9ca824 */ /* 0x100fe400078e0a02 */
[--C-:B------:R-:W-:Y:S01]  /*7fa0*/  @!P3 IMAD.IADD R157, R157, 0x1, -R2.reuse ;  /* 0x000000019d9db824 */ /* 0x100fe200078e0a02 */
[----:B------:R-:W-:Y:S01]  /*7fb0*/  ISETP.GE.AND P3, PT, R164, RZ, PT ;  /* 0x000000ffa400720c */ /* 0x000fe20003f66270 */
[--C-:B------:R-:W-:Y:S01]  /*7fc0*/  @!P6 IMAD.IADD R160, R160, 0x1, -R2.reuse ;  /* 0x00000001a0a0e824 */ /* 0x100fe200078e0a02 */
[----:B------:R-:W-:Y:S01]  /*7fd0*/  ISETP.GT.U32.AND P2, PT, R2, R161, PT ;  /* 0x000000a10200720c */ /* 0x000fe20003f44070 */
[----:B------:R-:W-:Y:S01]  /*7fe0*/  @!P0 IMAD.IADD R159, R159, 0x1, -R2 ;  /* 0x000000019f9f8824 */ /* 0x000fe200078e0a02 */
[----:B------:R-:W-:Y:S01]  /*7ff0*/  ISETP.GE.AND P0, PT, R166, RZ, PT ;  /* 0x000000ffa600720c */ /* 0x000fe20003f06270 */
[----:B------:R-:W-:Y:S01]  /*8000*/  IMAD.HI.U32 R163, R250, R165, RZ ;  /* 0x000000a5faa37227 */ /* 0x000fe200078e00ff */
[----:B------:R-:W-:-:S02]  /*8010*/  LOP3.LUT R166, R247, 0x152, RZ, 0xfc, !PT ;  /* 0x00000152f7a67812 */ /* 0x000fc400078efcff */
[----:B------:R-:W-:Y:S01]  /*8020*/  ISETP.GE.AND P6, PT, R168, RZ, PT ;  /* 0x000000ffa800720c */ /* 0x000fe20003fc6270 */
[----:B------:R-:W-:Y:S01]  /*8030*/  IMAD.HI.U32 R164, R250, R167, RZ ;  /* 0x000000a7faa47227 */ /* 0x000fe200078e00ff */
[----:B------:R-:W-:-:S03]  /*8040*/  LOP3.LUT R168, R247, 0x154, RZ, 0xfc, !PT ;  /* 0x00000154f7a87812 */ /* 0x000fc600078efcff */
[----:B------:R-:W-:Y:S01]  /*8050*/  @!P1 IMAD.MOV R156, RZ, RZ, -R156 ;  /* 0x000000ffff9c9224 */ /* 0x000fe200078e0a9c */
[----:B------:R-:W-:Y:S01]  /*8060*/  ISETP.GT.U32.AND P1, PT, R2, R160, PT ;  /* 0x000000a00200720c */ /* 0x000fe20003f24070 */
[----:B------:R-:W-:Y:S01]  /*8070*/  IMAD.MOV R163, RZ, RZ, -R163 ;  /* 0x000000ffffa37224 */ /* 0x000fe200078e0aa3 */
[----:B------:R-:W-:Y:S01]  /*8080*/  IABS R169, R168 ;  /* 0x000000a800a97213 */ /* 0x000fe20000000000 */
[----:B------:R-:W-:Y:S02]  /*8090*/  IMAD.MOV R164, RZ, RZ, -R164 ;  /* 0x000000ffffa47224 */ /* 0x000fe400078e0aa4 */
[----:B------:R-:W-:Y:S02]  /*80a0*/  @!P5 IMAD.IADD R162, R162, 0x1, -R2 ;  /* 0x00000001a2a2d824 */ /* 0x000fe400078e0a02 */
[C---:B------:R-:W-:Y:S02]  /*80b0*/  IMAD R163, R2.reuse, R163, R165 ;  /* 0x000000a302a37224 */ /* 0x040fe400078e02a5 */
[C---:B------:R-:W-:Y:S01]  /*80c0*/  IMAD R164, R2.reuse, R164, R167 ;  /* 0x000000a402a47224 */ /* 0x040fe200078e02a7 */
[----:B------:R-:W-:Y:S01]  /*80d0*/  IABS R167, R166 ;  /* 0x000000a600a77213 */ /* 0x000fe20000000000 */
[----:B------:R-:W-:Y:S01]  /*80e0*/  @!P4 IMAD.MOV R157, RZ, RZ, -R157 ;  /* 0x000000ffff9dc224 */ /* 0x000fe200078e0a9d */
[C---:B------:R-:W-:Y:S01]  /*80f0*/  ISETP.GT.U32.AND P4, PT, R2.reuse, R162, PT ;  /* 0x000000a20200720c */ /* 0x040fe20003f84070 */
[----:B------:R-:W-:Y:S01]  /*8100*/  @!P3 IMAD.MOV R158, RZ, RZ, -R158 ;  /* 0x000000ffff9eb224 */ /* 0x000fe200078e0a9e */
[----:B------:R-:W-:Y:S01]  /*8110*/  ISETP.GT.U32.AND P3, PT, R2, R163, PT ;  /* 0x000000a30200720c */ /* 0x000fe20003f64070 */
[----:B------:R-:W-:Y:S01]  /*8120*/  @!P0 IMAD.MOV R159, RZ, RZ, -R159 ;  /* 0x000000ffff9f8224 */ /* 0x000fe200078e0a9f */
[----:B------:R-:W-:Y:S01]  /*8130*/  ISETP.GE.AND P0, PT, R171, RZ, PT ;  /* 0x000000ffab00720c */ /* 0x000fe20003f06270 */
[----:B------:R-:W-:Y:S01]  /*8140*/  @!P2 IMAD.IADD R161, R161, 0x1, -R2 ;  /* 0x00000001a1a1a824 */ /* 0x000fe200078e0a02 */
[----:B------:R-:W-:Y:S01]  /*8150*/  ISETP.GE.AND P2, PT, R170, RZ, PT ;  /* 0x000000ffaa00720c */ /* 0x000fe20003f46270 */
[----:B------:R-:W-:Y:S01]  /*8160*/  IMAD.HI.U32 R165, R250, R167, RZ ;  /* 0x000000a7faa57227 */ /* 0x000fe200078e00ff */
[----:B------:R-:W-:-:S02]  /*8170*/  LOP3.LUT R170, R247, 0x15a, RZ, 0xfc, !PT ;  /* 0x0000015af7aa7812 */ /* 0x000fc400078efcff */
[----:B------:R-:W-:Y:S01]  /*8180*/  ISETP.GT.U32.AND P5, PT, R2, R161, PT ;  /* 0x000000a10200720c */ /* 0x000fe20003fa4070 */
[--C-:B------:R-:W-:Y:S01]  /*8190*/  @!P1 IMAD.IADD R160, R160, 0x1, -R2.reuse ;  /* 0x00000001a0a09824 */ /* 0x100fe200078e0a02 */
[----:B------:R-:W-:Y:S01]  /*81a0*/  ISETP.GT.U32.AND P1, PT, R2, R164, PT ;  /* 0x000000a40200720c */ /* 0x000fe20003f24070 */
[----:B------:R-:W-:Y:S01]  /*81b0*/  IMAD.MOV R165, RZ, RZ, -R165 ;  /* 0x000000ffffa57224 */ /* 0x000fe200078e0aa5 */
[----:B------:R-:W-:Y:S01]  /*81c0*/  IABS R175, R170 ;  /* 0x000000aa00af7213 */ /* 0x000fe20000000000 */
[--C-:B------:R-:W-:Y:S01]  /*81d0*/  @!P4 IMAD.IADD R162, R162, 0x1, -R2.reuse ;  /* 0x00000001a2a2c824 */ /* 0x100fe200078e0a02 */
[----:B------:R-:W-:Y:S01]  /*81e0*/  ISETP.GE.AND P4, PT, R173, RZ, PT ;  /* 0x000000ffad00720c */ /* 0x000fe20003f86270 */
[----:B------:R-:W-:Y:S01]  /*81f0*/  IMAD R165, R2, R165, R167 ;  /* 0x000000a502a57224 */ /* 0x000fe200078e02a7 */
[----:B------:R-:W-:Y:S01]  /*8200*/  LOP3.LUT R167, R247, 0x156, RZ, 0xfc, !PT ;  /* 0x00000156f7a77812 */ /* 0x000fe200078efcff */
[----:B------:R-:W-:Y:S01]  /*8210*/  @!P3 IMAD.IADD R163, R163, 0x1, -R2 ;  /* 0x00000001a3a3b824 */ /* 0x000fe200078e0a02 */
[----:B------:R-:W-:Y:S01]  /*8220*/  ISETP.GE.AND P3, PT, R166, RZ, PT ;  /* 0x000000ffa600720c */ /* 0x000fe20003f66270 */
[----:B------:R-:W-:Y:S01]  /*8230*/  @!P0 IMAD.MOV R162, RZ, RZ, -R162 ;  /* 0x000000ffffa28224 */ /* 0x000fe200078e0aa2 */
[----:B------:R-:W-:Y:S01]  /*8240*/  ISETP.GT.U32.AND P0, PT, R2, R165, PT ;  /* 0x000000a50200720c */ /* 0x000fe20003f04070 */
        /* <DEDUP_REMOVED lines=8> */
[----:B------:R-:W-:Y:S01]  /*82d0*/  LOP3.LUT R172, R247, 0x15c, RZ, 0xfc, !PT ;  /* 0x0000015cf7ac7812 */ /* 0x000fe200078efcff */
[----:B------:R-:W-:Y:S02]  /*82e0*/  IMAD.MOV R166, RZ, RZ, -R166 ;  /* 0x000000ffffa67224 */ /* 0x000fe400078e0aa6 */
[--C-:B------:R-:W-:Y:S02]  /*82f0*/  @!P0 IMAD.IADD R165, R165, 0x1, -R2.reuse ;  /* 0x00000001a5a58824 */ /* 0x100fe400078e0a02 */
[----:B------:R-:W-:Y:S02]  /*8300*/  IMAD R166, R2, R166, R169 ;  /* 0x000000a602a67224 */ /* 0x000fe400078e02a9 */
[----:B------:R-:W-:Y:S01]  /*8310*/  @!P1 IMAD.IADD R163, R163, 0x1, -R2 ;  /* 0x00000001a3a39824 */ /* 0x000fe200078e0a02 */
[----:B------:R-:W-:Y:S01]  /*8320*/  ISETP.GE.AND P1, PT, R167, RZ, PT ;  /* 0x000000ffa700720c */ /* 0x000fe20003f26270 */
[----:B------:R-:W-:Y:S01]  /*8330*/  IMAD.HI.U32 R167, R250, R171, RZ ;  /* 0x000000abfaa77227 */ /* 0x000fe200078e00ff */
[----:B------:R-:W-:-:S03]  /*8340*/  ISETP.GT.U32.AND P0, PT, R2, R165, PT ;  /* 0x000000a50200720c */ /* 0x000fc60003f04070 */
[----:B------:R-:W-:Y:S01]  /*8350*/  @!P2 IMAD.IADD R164, R164, 0x1, -R2 ;  /* 0x00000001a4a4a824 */ /* 0x000fe200078e0a02 */
[----:B------:R-:W-:Y:S01]  /*8360*/  ISETP.GT.U32.AND P2, PT, R2, R166, PT ;  /* 0x000000a60200720c */ /* 0x000fe20003f44070 */
[----:B------:R-:W-:Y:S02]  /*8370*/  IMAD.MOV R167, RZ, RZ, -R167 ;  /* 0x000000ffffa77224 */ /* 0x000fe400078e0aa7 */
[----:B------:R-:W-:Y:S01]  /*8380*/  @!P6 IMAD.MOV R160, RZ, RZ, -R160 ;  /* 0x000000ffffa0e224 */ /* 0x000fe200078e0aa0 */
[----:B------:R-:W-:Y:S01]  /*8390*/  ISETP.GE.AND P6, PT, R168, RZ, PT ;  /* 0x000000ffa800720c */ /* 0x000fe20003fc6270 */
[----:B------:R-:W-:Y:S01]  /*83a0*/  IMAD R167, R2, R167, R171 ;  /* 0x000000a702a77224 */ /* 0x000fe200078e02ab */
[----:B------:R-:W-:Y:S01]  /*83b0*/  LOP3.LUT R168, R247, 0x158, RZ, 0xfc, !PT ;  /* 0x00000158f7a87812 */ /* 0x000fe200078efcff */
[----:B------:R-:W-:Y:S01]  /*83c0*/  IMAD.HI.U32 R169, R250, R175, RZ ;  /* 0x000000affaa97227 */ /* 0x000fe200078e00ff */
[----:B------:R-:W-:Y:S02]  /*83d0*/  IABS R171, R172 ;  /* 0x000000ac00ab7213 */ /* 0x000fe40000000000 */
[----:B------:R-:W-:Y:S01]  /*83e0*/  IABS R173, R168 ;  /* 0x000000a800ad7213 */ /* 0x000fe20000000000 */
[--C-:B------:R-:W-:Y:S01]  /*83f0*/  @!P0 IMAD.IADD R165, R165, 0x1, -R2.reuse ;  /* 0x00000001a5a58824 */ /* 0x100fe200078e0a02 */
[----:B------:R-:W-:Y:S01]  /*8400*/  ISETP.GT.U32.AND P0, PT, R2, R167, PT ;  /* 0x000000a70200720c */ /* 0x000fe20003f04070 */
[----:B------:R-:W-:-:S02]  /*8410*/  @!P2 IMAD.IADD R166, R166, 0x1, -R2 ;  /* 0x00000001a6a6a824 */ /* 0x000fc400078e0a02 */
[----:B------:R-:W-:Y:S01]  /*8420*/  @!P5 IMAD.MOV R163, RZ, RZ, -R163 ;  /* 0x000000ffffa3d224 */ /* 0x000fe200078e0aa3 */
[----:B------:R-:W-:Y:S01]  /*8430*/  ISETP.GE.AND P5, PT, R168, RZ, PT ;  /* 0x000000ffa800720c */ /* 0x000fe20003fa6270 */
[----:B------:R-:W-:Y:S01]  /*8440*/  IMAD.MOV R169, RZ, RZ, -R169 ;  /* 0x000000ffffa97224 */ /* 0x000fe200078e0aa9 */
[----:B------:R-:W-:Y:S01]  /*8450*/  ISETP.GT.U32.AND P2, PT, R2, R166, PT ;  /* 0x000000a60200720c */ /* 0x000fe20003f44070 */
[----:B------:R-:W-:-:S04]  /*8460*/  IMAD.HI.U32 R168, R250, R173, RZ ;  /* 0x000000adfaa87227 */ /* 0x000fc800078e00ff */
[C---:B------:R-:W-:Y:S01]  /*8470*/  IMAD R169, R2.reuse, R169, R175 ;  /* 0x000000a902a97224 */ /* 0x040fe200078e02af */
[----:B------:R-:W-:Y:S01]  /*8480*/  IABS R175, R174 ;  /* 0x000000ae00af7213 */ /* 0x000fe20000000000 */
[----:B------:R-:W-:Y:S02]  /*8490*/  @!P0 IMAD.IADD R167, R167, 0x1, -R2 ;  /* 0x00000001a7a78824 */ /* 0x000fe400078e0a02 */
[----:B------:R-:W-:Y:S01]  /*84a0*/  IMAD.MOV R168, RZ, RZ, -R168 ;  /* 0x000000ffffa87224 */ /* 0x000fe200078e0aa8 */
[----:B------:R-:W-:Y:S01]  /*84b0*/  ISETP.GT.U32.AND P0, PT, R2, R169, PT ;  /* 0x000000a90200720c */ /* 0x000fe20003f04070 */
[----:B------:R-:W-:Y:S01]  /*84c0*/  @!P4 IMAD.MOV R164, RZ, RZ, -R164 ;  /* 0x000000ffffa4c224 */ /* 0x000fe200078e0aa4 */
[----:B------:R-:W-:Y:S01]  /*84d0*/  ISETP.GE.AND P4, PT, R170, RZ, PT ;  /* 0x000000ffaa00720c */ /* 0x000fe20003f86270 */
[----:B------:R-:W-:Y:S01]  /*84e0*/  @!P3 IMAD.MOV R165, RZ, RZ, -R165 ;  /* 0x000000ffffa5b224 */ /* 0x000fe200078e0aa5 */
[C---:B------:R-:W-:Y:S01]  /*84f0*/  ISETP.GT.U32.AND P3, PT, R2.reuse, R167, PT ;  /* 0x000000a70200720c */ /* 0x040fe20003f64070 */
[----:B------:R-:W-:-:S02]  /*8500*/  IMAD R168, R2, R168, R173 ;  /* 0x000000a802a87224 */ /* 0x000fc400078e02ad */
[----:B------:R-:W-:-:S04]  /*8510*/  IMAD.HI.U32 R170, R250, R171, RZ ;  /* 0x000000abfaaa7227 */ /* 0x000fc800078e00ff */
[----:B------:R-:W-:Y:S01]  /*8520*/  @!P2 IMAD.IADD R166, R166, 0x1, -R2 ;  /* 0x00000001a6a6a824 */ /* 0x000fe200078e0a02 */
[C---:B------:R-:W-:Y:S01]  /*8530*/  ISETP.GT.U32.AND P2, PT, R2.reuse, R168, PT ;  /* 0x000000a80200720c */ /* 0x040fe20003f44070 */
[----:B------:R-:W-:Y:S02]  /*8540*/  IMAD.MOV R170, RZ, RZ, -R170 ;  /* 0x000000ffffaa7224 */ /* 0x000fe400078e0aaa */
[--C-:B------:R-:W-:Y:S02]  /*8550*/  @!P0 IMAD.IADD R169, R169, 0x1, -R2.reuse ;  /* 0x00000001a9a98824 */ /* 0x100fe400078e0a02 */
[C---:B------:R-:W-:Y:S02]  /*8560*/  IMAD R170, R2.reuse, R170, R171 ;  /* 0x000000aa02aa7224 */ /* 0x040fe400078e02ab */
[----:B------:R-:W-:Y:S01]  /*8570*/  @!P3 IMAD.IADD R167, R167, 0x1, -R2 ;  /* 0x00000001a7a7b824 */ /* 0x000fe200078e0a02 */
[----:B------:R-:W-:Y:S01]  /*8580*/  ISETP.GT.U32.AND P0, PT, R2, R169, PT ;  /* 0x000000a90200720c */ /* 0x000fe20003f04070 */
[----:B------:R-:W-:Y:S01]  /*8590*/  IMAD.HI.U32 R171, R250, R175, RZ ;  /* 0x000000affaab7227 */ /* 0x000fe200078e00ff */
[----:B------:R-:W-:-:S03]  /*85a0*/  ISETP.GT.U32.AND P3, PT, R2, R170, PT ;  /* 0x000000aa0200720c */ /* 0x000fc60003f64070 */
[----:B------:R-:W-:Y:S01]  /*85b0*/  @!P6 IMAD.MOV R166, RZ, RZ, -R166 ;  /* 0x000000ffffa6e224 */ /* 0x000fe200078e0aa6 */
[----:B------:R-:W-:Y:S01]  /*85c0*/  ISETP.GE.AND P6, PT, R172, RZ, PT ;  /* 0x000000ffac00720c */ /* 0x000fe20003fc6270 */
[----:B------:R-:W-:Y:S02]  /*85d0*/  @!P2 IMAD.IADD R168, R168, 0x1, -R2 ;  /* 0x00000001a8a8a824 */ /* 0x000fe400078e0a02 */
[----:B------:R-:W-:-:S03]  /*85e0*/  IMAD.HI.U32 R172, R250, R177, RZ ;  /* 0x000000b1faac7227 */ /* 0x000fc600078e00ff */
[C---:B------:R-:W-:Y:S01]  /*85f0*/  ISETP.GT.U32.AND P2, PT, R2.reuse, R168, PT ;  /* 0x000000a80200720c */ /* 0x040fe20003f44070 */
[----:B------:R-:W-:Y:S02]  /*8600*/  IMAD.MOV R171, RZ, RZ, -R171 ;  /* 0x000000ffffab7224 */ /* 0x000fe400078e0aab */
[----:B------:R-:W-:Y:S02]  /*8610*/  IMAD.MOV R172, RZ, RZ, -R172 ;  /* 0x000000ffffac7224 */ /* 0x000fe400078e0aac */
[C---:B------:R-:W-:Y:S01]  /*8620*/  IMAD R171, R2.reuse, R171, R175 ;  /* 0x000000ab02ab7224 */ /* 0x040fe200078e02af */
[----:B------:R-:W-:Y:S01]  /*8630*/  IABS R175, R180 ;  /* 0x000000b400af7213 */ /* 0x000fe20000000000 */
[----:B------:R-:W-:Y:S02]  /*8640*/  IMAD R172, R2, R172, R177 ;  /* 0x000000ac02ac7224 */ /* 0x000fe400078e02b1 */
[----:B------:R-:W-:Y:S01]  /*8650*/  @!P3 IMAD.IADD R170, R170, 0x1, -R2 ;  /* 0x00000001aaaab824 */ /* 0x000fe200078e0a02 */
[----:B------:R-:W-:Y:S01]  /*8660*/  ISETP.GT.U32.AND P3, PT, R2, R171, PT ;  /* 0x000000ab0200720c */ /* 0x000fe20003f64070 */
[----:B------:R-:W-:-:S04]  /*8670*/  IMAD.HI.U32 R173, R250, R179, RZ ;  /* 0x000000b3faad7227 */ /* 0x000fc800078e00ff */
[----:B------:R-:W-:Y:S01]  /*8680*/  @!P1 IMAD.MOV R167, RZ, RZ, -R167 ;  /* 0x000000ffffa79224 */ /* 0x000fe200078e0aa7 */
[C---:B------:R-:W-:Y:S01]  /*8690*/  ISETP.GT.U32.AND P1, PT, R2.reuse, R170, PT ;  /* 0x000000aa0200720c */ /* 0x040fe20003f24070 */
[--C-:B------:R-:W-:Y:S01]  /*86a0*/  @!P0 IMAD.IADD R169, R169, 0x1, -R2.reuse ;  /* 0x00000001a9a98824 */ /* 0x100fe200078e0a02 */
[----:B------:R-:W-:Y:S01]  /*86b0*/  ISETP.GT.U32.AND P0, PT, R2, R172, PT ;  /* 0x000000ac0200720c */ /* 0x000fe20003f04070 */
[----:B------:R-:W-:Y:S02]  /*86c0*/  IMAD.MOV R173, RZ, RZ, -R173 ;  /* 0x000000ffffad7224 */ /* 0x000fe400078e0aad */
[----:B------:R-:W-:Y:S01]  /*86d0*/  @!P2 IMAD.IADD R168, R168, 0x1, -R2 ;  /* 0x00000001a8a8a824 */ /* 0x000fe200078e0a02 */
[----:B------:R-:W-:Y:S01]  /*86e0*/  ISETP.GE.AND P2, PT, R174, RZ, PT ;  /* 0x000000ffae00720c */ /* 0x000fe20003f46270 */
[----:B------:R-:W-:Y:S02]  /*86f0*/  IMAD R173, R2, R173, R179 ;  /* 0x000000ad02ad7224 */ /* 0x000fe400078e02b3 */
[----:B------:R-:W-:Y:S01]  /*8700*/  @!P5 IMAD.MOV R168, RZ, RZ, -R168 ;  /* 0x000000ffffa8d224 */ /* 0x000fe200078e0aa8 */
[----:B------:R-:W-:Y:S01]  /*8710*/  ISETP.GE.AND P5, PT, R176, RZ, PT ;  /* 0x000000ffb000720c */ /* 0x000fe20003fa6270 */
[----:B------:R-:W-:Y:S01]  /*8720*/  @!P4 IMAD.MOV R169, RZ, RZ, -R169 ;  /* 0x000000ffffa9c224 */ /* 0x000fe200078e0aa9 */
[----:B------:R-:W-:Y:S01]  /*8730*/  LOP3.LUT R176, R247, 0x166, RZ, 0xfc, !PT ;  /* 0x00000166f7b07812 */ /* 0x000fe200078efcff */
[----:B------:R-:W-:Y:S01]  /*8740*/  @!P3 IMAD.IADD R171, R171, 0x1, -R2 ;  /* 0x00000001ababb824 */ /* 0x000fe200078e0a02 */
[----:B------:R-:W-:Y:S01]  /*8750*/  ISETP.GT.U32.AND P4, PT, R2, R173, PT ;  /* 0x000000ad0200720c */ /* 0x000fe20003f84070 */
[----:B------:R-:W-:Y:S01]  /*8760*/  IMAD.HI.U32 R174, R250, R175, RZ ;  /* 0x000000affaae7227 */ /* 0x000fe200078e00ff */
[----:B------:R-:W-:-:S02]  /*8770*/  IABS R177, R176 ;  /* 0x000000b000b17213 */ /* 0x000fc40000000000 */
[----:B------:R-:W-:Y:S01]  /*8780*/  ISETP.GE.AND P3, PT, R180, RZ, PT ;  /* 0x000000ffb400720c */ /* 0x000fe20003f66270 */
[--C-:B------:R-:W-:Y:S01]  /*8790*/  @!P1 IMAD.IADD R170, R170, 0x1, -R2.reuse ;  /* 0x00000001aaaa9824 */ /* 0x100fe200078e0a02 */
[C---:B------:R-:W-:Y:S01]  /*87a0*/  LOP3.LUT R180, R247.reuse, 0x16a, RZ, 0xfc, !PT ;  /* 0x0000016af7b47812 */ /* 0x040fe200078efcff */
[----:B------:R-:W-:Y:S01]  /*87b0*/  @!P0 IMAD.IADD R172, R172, 0x1, -R2 ;  /* 0x00000001acac8824 */ /* 0x000fe200078e0a02 */
[C---:B------:R-:W-:Y:S01]  /*87c0*/  ISETP.GT.U32.AND P0, PT, R2.reuse, R171, PT ;  /* 0x000000ab0200720c */ /* 0x040fe20003f04070 */
[----:B------:R-:W-:Y:S01]  /*87d0*/  IMAD.MOV R174, RZ, RZ, -R174 ;  /* 0x000000ffffae7224 */ /* 0x000fe200078e0aae */
[----:B------:R-:W-:Y:S01]  /*87e0*/  IABS R181, R180 ;  /* 0x000000b400b57213 */ /* 0x000fe20000000000 */
[----:B------:R-:W-:Y:S01]  /*87f0*/  @!P6 IMAD.MOV R170, RZ, RZ, -R170 ;  /* 0x000000ffffaae224 */ /* 0x000fe200078e0aaa */
[C---:B------:R-:W-:Y:S01]  /*8800*/  ISETP.GT.U32.AND P6, PT, R2.reuse, R172, PT ;  /* 0x000000ac0200720c */ /* 0x040fe20003fc4070 */
[----:B------:R-:W-:Y:S01]  /*8810*/  IMAD R174, R2, R174, R175 ;  /* 0x000000ae02ae7224 */ /* 0x000fe200078e02af */
[----:B------:R-:W-:Y:S01]  /*8820*/  ISETP.GE.AND P1, PT, R178, RZ, PT ;  /* 0x000000ffb200720c */ /* 0x000fe20003f26270 */
[----:B------:R-:W-:Y:S01]  /*8830*/  IMAD.HI.U32 R175, R250, R177, RZ ;  /* 0x000000b1faaf7227 */ /* 0x000fe200078e00ff */
[----:B------:R-:W-:-:S03]  /*8840*/  LOP3.LUT R178, R247, 0x168, RZ, 0xfc, !PT ;  /* 0x00000168f7b27812 */ /* 0x000fc600078efcff */
[--C-:B------:R-:W-:Y:S01]  /*8850*/  @!P4 IMAD.IADD R173, R173, 0x1, -R2.reuse ;  /* 0x00000001adadc824 */ /* 0x100fe200078e0a02 */
[----:B------:R-:W-:Y:S01]  /*8860*/  IABS R179, R178 ;  /* 0x000000b200b37213 */ /* 0x000fe20000000000 */
[----:B------:R-:W-:Y:S02]  /*8870*/  IMAD.MOV R175, RZ, RZ, -R175 ;  /* 0x000000ffffaf7224 */ /* 0x000fe400078e0aaf */
[--C-:B------:R-:W-:Y:S01]  /*8880*/  @!P0 IMAD.IADD R171, R171, 0x1, -R2.reuse ;  /* 0x00000001abab8824 */ /* 0x100fe200078e0a02 */
[C---:B------:R-:W-:Y:S01]  /*8890*/  ISETP.GT.U32.AND P4, PT, R2.reuse, R173, PT ;  /* 0x000000ad0200720c */ /* 0x040fe20003f84070 */
[C---:B------:R-:W-:Y:S01]  /*88a0*/  IMAD R175, R2.reuse, R175, R177 ;  /* 0x000000af02af7224 */ /* 0x040fe200078e02b1 */
[----:B------:R-:W-:Y:S01]  /*88b0*/  ISETP.GT.U32.AND P0, PT, R2, R174, PT ;  /* 0x000000ae0200720c */ /* 0x000fe20003f04070 */
[----:B------:R-:W-:Y:S02]  /*88c0*/  @!P6 IMAD.IADD R172, R172, 0x1, -R2 ;  /* 0x00000001acace824 */ /* 0x000fe400078e0a02 */
[----:B------:R-:W-:Y:S01]  /*88d0*/  IMAD.HI.U32 R177, R250, R181, RZ ;  /* 0x000000b5fab17227 */ /* 0x000fe200078e00ff */
[----:B------:R-:W-:-:S03]  /*88e0*/  ISETP.GT.U32.AND P6, PT, R2, R175, PT ;  /* 0x000000af0200720c */ /* 0x000fc60003fc4070 */
[----:B------:R-:W-:Y:S02]  /*88f0*/  IMAD.MOV R177, RZ, RZ, -R177 ;  /* 0x000000ffffb17224 */ /* 0x000fe400078e0ab1 */
[----:B------:R-:W-:Y:S02]  /*8900*/  @!P5 IMAD.MOV R172, RZ, RZ, -R172 ;  /* 0x000000ffffacd224 */ /* 0x000fe400078e0aac */
[--C-:B------:R-:W-:Y:S01]  /*8910*/  @!P4 IMAD.IADD R173, R173, 0x1, -R2.reuse ;  /* 0x00000001adadc824 */ /* 0x100fe200078e0a02 */
[----:B------:R-:W-:Y:S01]  /*8920*/  ISETP.GE.AND P4, PT, R176, RZ, PT ;  /* 0x000000ffb000720c */ /* 0x000fe20003f86270 */
[--C-:B------:R-:W-:Y:S01]  /*8930*/  @!P0 IMAD.IADD R174, R174, 0x1, -R2.reuse ;  /* 0x00000001aeae8824 */ /* 0x100fe200078e0a02 */
[----:B------:R-:W-:Y:S01]  /*8940*/  ISETP.GE.AND P0, PT, R178, RZ, PT ;  /* 0x000000ffb200720c */ /* 0x000fe20003f06270 */
[C---:B------:R-:W-:Y:S01]  /*8950*/  IMAD R177, R2.reuse, R177, R181 ;  /* 0x000000b102b17224 */ /* 0x040fe200078e02b5 */
[----:B------:R-:W-:Y:S01]  /*8960*/  IABS R181, R184 ;  /* 0x000000b800b57213 */ /* 0x000fe20000000000 */
[----:B------:R-:W-:Y:S01]  /*8970*/  @!P6 IMAD.IADD R175, R175, 0x1, -R2 ;  /* 0x00000001afafe824 */ /* 0x000fe200078e0a02 */
[C---:B------:R-:W-:Y:S01]  /*8980*/  ISETP.GT.U32.AND P6, PT, R2.reuse, R174, PT ;  /* 0x000000ae0200720c */ /* 0x040fe20003fc4070 */
[----:B------:R-:W-:Y:S01]  /*8990*/  @!P1 IMAD.MOV R173, RZ, RZ, -R173 ;  /* 0x000000ffffad9224 */ /* 0x000fe200078e0aad */
[----:B------:R-:W-:Y:S01]  /*89a0*/  ISETP.GT.U32.AND P1, PT, R2, R177, PT ;  /* 0x000000b10200720c */ /* 0x000fe20003f24070 */
[----:B------:R-:W-:-:S04]  /*89b0*/  IMAD.HI.U32 R176, R250, R179, RZ ;  /* 0x000000b3fab07227 */ /* 0x000fc800078e00ff */
[----:B------:R-:W-:-:S04]  /*89c0*/  IMAD.HI.U32 R178, R250, R183, RZ ;  /* 0x000000b7fab27227 */ /* 0x000fc800078e00ff */
[----:B------:R-:W-:Y:S02]  /*89d0*/  IMAD.MOV R176, RZ, RZ, -R176 ;  /* 0x000000ffffb07224 */ /* 0x000fe400078e0ab0 */
[----:B------:R-:W-:Y:S02]  /*89e0*/  IMAD.MOV R178, RZ, RZ, -R178 ;  /* 0x000000ffffb27224 */ /* 0x000fe400078e0ab2 */
[C---:B------:R-:W-:Y:S02]  /*89f0*/  IMAD R176, R2.reuse, R176, R179 ;  /* 0x000000b002b07224 */ /* 0x040fe400078e02b3 */
[----:B------:R-:W-:Y:S01]  /*8a00*/  IMAD R178, R2, R178, R183 ;  /* 0x000000b202b27224 */ /* 0x000fe200078e02b7 */
[----:B------:R-:W-:Y:S01]  /*8a10*/  IABS R183, R186 ;  /* 0x000000ba00b77213 */ /* 0x000fe20000000000 */
[--C-:B------:R-:W-:Y:S01]  /*8a20*/  @!P6 IMAD.IADD R174, R174, 0x1, -R2.reuse ;  /* 0x00000001aeaee824 */ /* 0x100fe200078e0a02 */
[----:B------:R-:W-:Y:S01]  /*8a30*/  ISETP.GT.U32.AND P5, PT, R2, R176, PT ;  /* 0x000000b00200720c */ /* 0x000fe20003fa4070 */
[----:B------:R-:W-:Y:S01]  /*8a40*/  @!P1 IMAD.IADD R177, R177, 0x1, -R2 ;  /* 0x00000001b1b19824 */ /* 0x000fe200078e0a02 */
[----:B------:R-:W-:Y:S01]  /*8a50*/  ISETP.GE.AND P6, PT, R180, RZ, PT ;  /* 0x000000ffb400720c */ /* 0x000fe20003fc6270 */
[----:B------:R-:W-:-:S02]  /*8a60*/  @!P3 IMAD.MOV R174, RZ, RZ, -R174 ;  /* 0x000000ffffaeb224 */ /* 0x000fc400078e0aae */
[----:B------:R-:W-:Y:S01]  /*8a70*/  IMAD.HI.U32 R180, R250, R183, RZ ;  /* 0x000000b7fab47227 */ /* 0x000fe200078e00ff */
[----:B------:R-:W-:-:S03]  /*8a80*/  ISETP.GT.U32.AND P3, PT, R2, R177, PT ;  /* 0x000000b10200720c */ /* 0x000fc60003f64070 */
[----:B------:R-:W-:Y:S02]  /*8a90*/  IMAD.MOV R180, RZ, RZ, -R180 ;  /* 0x000000ffffb47224 */ /* 0x000fe400078e0ab4 */
[----:B------:R-:W-:Y:S01]  /*8aa0*/  @!P2 IMAD.MOV R171, RZ, RZ, -R171 ;  /* 0x000000ffffaba224 */ /* 0x000fe200078e0aab */
[C---:B------:R-:W-:Y:S01]  /*8ab0*/  ISETP.GT.U32.AND P2, PT, R2.reuse, R175, PT ;  /* 0x000000af0200720c */ /* 0x040fe20003f44070 */
[----:B------:R-:W-:Y:S01]  /*8ac0*/  IMAD R180, R2, R180, R183 ;  /* 0x000000b402b47224 */ /* 0x000fe200078e02b7 */
[----:B------:R-:W-:Y:S01]  /*8ad0*/  IABS R183, R190 ;  /* 0x000000be00b77213 */ /* 0x000fe20000000000 */
[----:B------:R-:W-:Y:S01]  /*8ae0*/  @!P5 IMAD.IADD R176, R176, 0x1, -R2 ;  /* 0x00000001b0b0d824 */ /* 0x000fe200078e0a02 */
[----:B------:R-:W-:Y:S01]  /*8af0*/  ISETP.GE.AND P5, PT, R182, RZ, PT ;  /* 0x000000ffb600720c */ /* 0x000fe20003fa6270 */
[----:B------:R-:W-:-:S03]  /*8b00*/  IMAD.HI.U32 R179, R250, R181, RZ ;  /* 0x000000b5fab37227 */ /* 0x000fc600078e00ff */
[C---:B------:R-:W-:Y:S01]  /*8b10*/  ISETP.GT.U32.AND P1, PT, R2.reuse, R176, PT ;  /* 0x000000b00200720c */ /* 0x040fe20003f24070 */
[--C-:B------:R-:W-:Y:S01]  /*8b20*/  @!P3 IMAD.IADD R177, R177, 0x1, -R2.reuse ;  /* 0x00000001b1b1b824 */ /* 0x100fe200078e0a02 */
[C---:B------:R-:W-:Y:S01]  /*8b30*/  ISETP.GT.U32.AND P3, PT, R2.reuse, R180, PT ;  /* 0x000000b40200720c */ /* 0x040fe20003f64070 */
[----:B------:R-:W-:Y:S02]  /*8b40*/  IMAD.MOV R179, RZ, RZ, -R179 ;  /* 0x000000ffffb37224 */ /* 0x000fe400078e0ab3 */
[----:B------:R-:W-:Y:S01]  /*8b50*/  @!P2 IMAD.IADD R175, R175, 0x1, -R2 ;  /* 0x00000001afafa824 */ /* 0x000fe200078e0a02 */
[C---:B------:R-:W-:Y:S01]  /*8b60*/  ISETP.GT.U32.AND P2, PT, R2.reuse, R178, PT ;  /* 0x000000b20200720c */ /* 0x040fe20003f44070 */
[----:B------:R-:W-:Y:S02]  /*8b70*/  IMAD R179, R2, R179, R181 ;  /* 0x000000b302b37224 */ /* 0x000fe400078e02b5 */
[----:B------:R-:W-:-:S04]  /*8b80*/  IMAD.HI.U32 R182, R250, R187, RZ ;  /* 0x000000bbfab67227 */ /* 0x000fc800078e00ff */
[--C-:B------:R-:W-:Y:S01]  /*8b90*/  @!P1 IMAD.IADD R176, R176, 0x1, -R2.reuse ;  /* 0x00000001b0b09824 */ /* 0x100fe200078e0a02 */
[----:B------:R-:W-:Y:S01]  /*8ba0*/  ISETP.GT.U32.AND P1, PT, R2, R179, PT ;  /* 0x000000b30200720c */ /* 0x000fe20003f24070 */
[----:B------:R-:W-:Y:S02]  /*8bb0*/  @!P3 IMAD.IADD R180, R180, 0x1, -R2 ;  /* 0x00000001b4b4b824 */ /* 0x000fe400078e0a02 */
[----:B------:R-:W-:-:S03]  /*8bc0*/  IMAD.HI.U32 R181, R250, R185, RZ ;  /* 0x000000b9fab57227 */ /* 0x000fc600078e00ff */
[----:B------:R-:W-:Y:S01]  /*8bd0*/  ISETP.GT.U32.AND P3, PT, R2, R180, PT ;  /* 0x000000b40200720c */ /* 0x000fe20003f64070 */
[----:B------:R-:W-:Y:S02]  /*8be0*/  @!P2 IMAD.IADD R178, R178, 0x1, -R2 ;  /* 0x00000001b2b2a824 */ /* 0x000fe400078e0a02 */
[----:B------:R-:W-:Y:S02]  /*8bf0*/  IMAD.MOV R182, RZ, RZ, -R182 ;  /* 0x000000ffffb67224 */ /* 0x000fe400078e0ab6 */
[----:B------:R-:W-:Y:S01]  /*8c00*/  IMAD.MOV R181, RZ, RZ, -R181 ;  /* 0x000000ffffb57224 */ /* 0x000fe200078e0ab5 */
[C---:B------:R-:W-:Y:S01]  /*8c10*/  ISETP.GT.U32.AND P2, PT, R2.reuse, R178, PT ;  /* 0x000000b20200720c */ /* 0x040fe20003f44070 */
[C---:B------:R-:W-:Y:S02]  /*8c20*/  IMAD R182, R2.reuse, R182, R187 ;  /* 0x000000b602b67224 */ /* 0x040fe400078e02bb */
[----:B------:R-:W-:Y:S02]  /*8c30*/  IMAD R181, R2, R181, R185 ;  /* 0x000000b502b57224 */ /* 0x000fe400078e02b9 */
[----:B------:R-:W-:-:S02]  /*8c40*/  IMAD.MOV.U32 R185, RZ, RZ, R183 ;  /* 0x000000ffffb97224 */ /* 0x000fc400078e00b7 */
[--C-:B------:R-:W-:Y:S01]  /*8c50*/  @!P1 IMAD.IADD R179, R179, 0x1, -R2.reuse ;  /* 0x00000001b3b39824 */ /* 0x100fe200078e0a02 */
[----:B------:R-:W-:Y:S01]  /*8c60*/  ISETP.GE.AND P1, PT, R186, RZ, PT ;  /* 0x000000ffba00720c */ /* 0x000fe20003f26270 */
[----:B------:R-:W-:Y:S01]  /*8c70*/  @!P3 IMAD.IADD R180, R180, 0x1, -R2 ;  /* 0x00000001b4b4b824 */ /* 0x000fe200078e0a02 */
[----:B------:R-:W-:Y:S01]  /*8c80*/  ISETP.GT.U32.AND P3, PT, R2, R182, PT ;  /* 0x000000b60200720c */ /* 0x000fe20003f64070 */
[----:B------:R-:W-:Y:S01]  /*8c90*/  IMAD.HI.U32 R183, R250, R185, RZ ;  /* 0x000000b9fab77227 */ /* 0x000fe200078e00ff */
[----:B------:R-:W-:-:S03]  /*8ca0*/  LOP3.LUT R186, R247, 0x178, RZ, 0xfc, !PT ;  /* 0x00000178f7ba7812 */ /* 0x000fc600078efcff */
[----:B------:R-:W-:Y:S01]  /*8cb0*/  @!P4 IMAD.MOV R175, RZ, RZ, -R175 ;  /* 0x000000ffffafc224 */ /* 0x000fe200078e0aaf */
[----:B------:R-:W-:Y:S01]  /*8cc0*/  ISETP.GT.U32.AND P4, PT, R2, R179, PT ;  /* 0x000000b30200720c */ /* 0x000fe20003f84070 */
[----:B------:R-:W-:Y:S02]  /*8cd0*/  IMAD.MOV R183, RZ, RZ, -R183 ;  /* 0x000000ffffb77224 */ /* 0x000fe400078e0ab7 */
[----:B------:R-:W-:Y:S01]  /*8ce0*/  @!P2 IMAD.IADD R178, R178, 0x1, -R2 ;  /* 0x00000001b2b2a824 */ /* 0x000fe200078e0a02 */
[----:B------:R-:W-:Y:S01]  /*8cf0*/  ISETP.GE.AND P2, PT, R184, RZ, PT ;  /* 0x000000ffb800720c */ /* 0x000fe20003f46270 */
[----:B------:R-:W-:Y:S01]  /*8d00*/  @!P0 IMAD.MOV R176, RZ, RZ, -R176 ;  /* 0x000000ffffb08224 */ /* 0x000fe200078e0ab0 */
[C---:B------:R-:W-:Y:S01]  /*8d10*/  ISETP.GT.U32.AND P0, PT, R2.reuse, R181, PT ;  /* 0x000000b50200720c */ /* 0x040fe20003f04070 */
[----:B------:R-:W-:Y:S01]  /*8d20*/  IMAD R183, R2, R183, R185 ;  /* 0x000000b702b77224 */ /* 0x000fe200078e02b9 */
[----:B------:R-:W-:Y:S01]  /*8d30*/  IABS R184, R186 ;  /* 0x000000ba00b87213 */ /* 0x000fe20000000000 */
[----:B------:R-:W-:-:S02]  /*8d40*/  @!P1 IMAD.MOV R180, RZ, RZ, -R180 ;  /* 0x000000ffffb49224 */ /* 0x000fc400078e0ab4 */
[----:B------:R-:W-:Y:S01]  /*8d50*/  @!P3 IMAD.IADD R182, R182, 0x1, -R2 ;  /* 0x00000001b6b6b824 */ /* 0x000fe200078e0a02 */
[C---:B------:R-:W-:Y:S01]  /*8d60*/  ISETP.GT.U32.AND P1, PT, R2.reuse, R183, PT ;  /* 0x000000b70200720c */ /* 0x040fe20003f24070 */
[----:B------:R-:W-:Y:S02]  /*8d70*/  IMAD.MOV.U32 R185, RZ, RZ, R184 ;  /* 0x000000ffffb97224 */ /* 0x000fe400078e00b8 */
[--C-:B------:R-:W-:Y:S01]  /*8d80*/  @!P4 IMAD.IADD R179, R179, 0x1, -R2.reuse ;  /* 0x00000001b3b3c824 */ /* 0x100fe200078e0a02 */
[----:B------:R-:W-:Y:S01]  /*8d90*/  ISETP.GT.U32.AND P3, PT, R2, R182, PT ;  /* 0x000000b60200720c */ /* 0x000fe20003f64070 */
[----:B------:R-:W-:Y:S01]  /*8da0*/  IMAD.HI.U32 R184, R250, R185, RZ ;  /* 0x000000b9fab87227 */ /* 0x000fe200078e00ff */
[----:B------:R-:W-:Y:S02]  /*8db0*/  ISETP.GE.AND P4, PT, R190, RZ, PT ;  /* 0x000000ffbe00720c */ /* 0x000fe40003f86270 */
[----:B------:R-:W-:Y:S01]  /*8dc0*/  LOP3.LUT R190, R247, 0x17e, RZ, 0xfc, !PT ;  /* 0x0000017ef7be7812 */ /* 0x000fe200078efcff */
[----:B------:R-:W-:-:S02]  /*8dd0*/  @!P0 IMAD.IADD R181, R181, 0x1, -R2 ;  /* 0x00000001b5b58824 */ /* 0x000fc400078e0a02 */
[----:B------:R-:W-:Y:S01]  /*8de0*/  @!P2 IMAD.MOV R179, RZ, RZ, -R179 ;  /* 0x000000ffffb3a224 */ /* 0x000fe200078e0ab3 */
[----:B------:R-:W-:Y:S01]  /*8df0*/  ISETP.GE.AND P2, PT, R186, RZ, PT ;  /* 0x000000ffba00720c */ /* 0x000fe20003f46270 */
[----:B------:R-:W-:Y:S01]  /*8e00*/  IMAD.MOV R184, RZ, RZ, -R184 ;  /* 0x000000ffffb87224 */ /* 0x000fe200078e0ab8 */
[----:B------:R-:W-:Y:S01]  /*8e10*/  LOP3.LUT R186, R247, 0x17a, RZ, 0xfc, !PT ;  /* 0x0000017af7ba7812 */ /* 0x000fe200078efcff */
[--C-:B------:R-:W-:Y:S01]  /*8e20*/  @!P1 IMAD.IADD R183, R183, 0x1, -R2.reuse ;  /* 0x00000001b7b79824 */ /* 0x100fe200078e0a02 */
[C---:B------:R-:W-:Y:S01]  /*8e30*/  ISETP.GT.U32.AND P0, PT, R2.reuse, R181, PT ;  /* 0x000000b50200720c */ /* 0x040fe20003f04070 */
[----:B------:R-:W-:Y:S01]  /*8e40*/  IMAD R184, R2, R184, R185 ;  /* 0x000000b802b87224 */ /* 0x000fe200078e02b9 */
[----:B------:R-:W-:Y:S01]  /*8e50*/  IABS R187, R186 ;  /* 0x000000ba00bb7213 */ /* 0x000fe20000000000 */
[----:B------:R-:W-:Y:S01]  /*8e60*/  @!P6 IMAD.MOV R177, RZ, RZ, -R177 ;  /* 0x000000ffffb1e224 */ /* 0x000fe200078e0ab1 */
[----:B------:R-:W-:Y:S01]  /*8e70*/  ISETP.GE.AND P6, PT, R188, RZ, PT ;  /* 0x000000ffbc00720c */ /* 0x000fe20003fc6270 */
[----:B------:R-:W-:Y:S01]  /*8e80*/  @!P3 IMAD.IADD R182, R182, 0x1, -R2 ;  /* 0x00000001b6b6b824 */ /* 0x000fe200078e0a02 */
[----:B------:R-:W-:Y:S01]  /*8e90*/  ISETP.GT.U32.AND P1, PT, R2, R183, PT ;  /* 0x000000b70200720c */ /* 0x000fe20003f24070 */
[----:B------:R-:W-:Y:S01]  /*8ea0*/  IMAD.HI.U32 R185, R250, R187, RZ ;  /* 0x000000bbfab97227 */ /* 0x000fe200078e00ff */
[----:B------:R-:W-:-:S02]  /*8eb0*/  ISETP.GT.U32.AND P3, PT, R2, R184, PT ;  /* 0x000000b80200720c */ /* 0x000fc40003f64070 */
[----:B------:R-:W-:Y:S01]  /*8ec0*/  LOP3.LUT R188, R247, 0x17c, RZ, 0xfc, !PT ;  /* 0x0000017cf7bc7812 */ /* 0x000fe200078efcff */
[----:B------:R-:W-:Y:S01]  /*8ed0*/  @!P5 IMAD.MOV R178, RZ, RZ, -R178 ;  /* 0x000000ffffb2d224 */ /* 0x000fe200078e0ab2 */
[----:B------:R-:W-:Y:S01]  /*8ee0*/  ISETP.GE.AND P5, PT, R189, RZ, PT ;  /* 0x000000ffbd00720c */ /* 0x000fe20003fa6270 */
[----:B------:R-:W-:Y:S01]  /*8ef0*/  IMAD.MOV R185, RZ, RZ, -R185 ;  /* 0x000000ffffb97224 */ /* 0x000fe200078e0ab9 */
[----:B------:R-:W-:Y:S01]  /*8f00*/  IABS R189, R188 ;  /* 0x000000bc00bd7213 */ /* 0x000fe20000000000 */
[----:B------:R-:W-:Y:S01]  /*8f10*/  @!P0 IMAD.IADD R181, R181, 0x1, -R2 ;  /* 0x00000001b5b58824 */ /* 0x000fe200078e0a02 */
[----:B------:R-:W-:Y:S01]  /*8f20*/  ISETP.GE.AND P0, PT, R186, RZ, PT ;  /* 0x000000ffba00720c */ /* 0x000fe20003f06270 */
[----:B------:R-:W-:Y:S01]  /*8f30*/  IMAD R185, R2, R185, R187 ;  /* 0x000000b902b97224 */ /* 0x000fe200078e02bb */
[----:B------:R-:W-:Y:S01]  /*8f40*/  IABS R191, R190 ;  /* 0x000000be00bf7213 */ /* 0x000fe20000000000 */
[----:B------:R-:W-:-:S04]  /*8f50*/  IMAD.HI.U32 R186, R250, R189, RZ ;  /* 0x000000bdfaba7227 */ /* 0x000fc800078e00ff */
[--C-:B------:R-:W-:Y:S01]  /*8f60*/  @!P1 IMAD.IADD R183, R183, 0x1, -R2.reuse ;  /* 0x00000001b7b79824 */ /* 0x100fe200078e0a02 */
[----:B------:R-:W-:Y:S01]  /*8f70*/  ISETP.GT.U32.AND P1, PT, R2, R185, PT ;  /* 0x000000b90200720c */ /* 0x000fe20003f24070 */
[----:B------:R-:W-:Y:S02]  /*8f80*/  @!P3 IMAD.IADD R184, R184, 0x1, -R2 ;  /* 0x00000001b8b8b824 */ /* 0x000fe400078e0a02 */
[----:B------:R-:W-:Y:S02]  /*8f90*/  IMAD.MOV R186, RZ, RZ, -R186 ;  /* 0x000000ffffba7224 */ /* 0x000fe400078e0aba */
[----:B------:R-:W-:Y:S01]  /*8fa0*/  IMAD.HI.U32 R187, R250, R191, RZ ;  /* 0x000000bffabb7227 */ /* 0x000fe200078e00ff */
[----:B------:R-:W-:-:S03]  /*8fb0*/  ISETP.GT.U32.AND P3, PT, R2, R184, PT ;  /* 0x000000b80200720c */ /* 0x000fc60003f64070 */
[C---:B------:R-:W-:Y:S02]  /*8fc0*/  IMAD R186, R2.reuse, R186, R189 ;  /* 0x000000ba02ba7224 */ /* 0x040fe400078e02bd */
[----:B------:R-:W-:Y:S02]  /*8fd0*/  @!P4 IMAD.MOV R183, RZ, RZ, -R183 ;  /* 0x000000ffffb7c224 */ /* 0x000fe400078e0ab7 */
[----:B------:R-:W-:Y:S01]  /*8fe0*/  IMAD.MOV R187, RZ, RZ, -R187 ;  /* 0x000000ffffbb7224 */ /* 0x000fe200078e0abb */
[C---:B------:R-:W-:Y:S01]  /*8ff0*/  ISETP.GT.U32.AND P4, PT, R2.reuse, R186, PT ;  /* 0x000000ba0200720c */ /* 0x040fe20003f84070 */
[--C-:B------:R-:W-:Y:S02]  /*9000*/  @!P1 IMAD.IADD R185, R185, 0x1, -R2.reuse ;  /* 0x00000001b9b99824 */ /* 0x100fe400078e0a02 */
[----:B------:R-:W-:Y:S02]  /*9010*/  IMAD R187, R2, R187, R191 ;  /* 0x000000bb02bb7224 */ /* 0x000fe400078e02bf */
[----:B------:R-:W-:Y:S01]  /*9020*/  @!P3 IMAD.IADD R184, R184, 0x1, -R2 ;  /* 0x00000001b8b8b824 */ /* 0x000fe200078e0a02 */
[----:B------:R-:W-:Y:S01]  /*9030*/  ISETP.GT.U32.AND P1, PT, R2, R185, PT ;  /* 0x000000b90200720c */ /* 0x000fe20003f24070 */
[----:B------:R-:W-:Y:S01]  /*9040*/  IMAD.HI.U32 R189, R250, R193, RZ ;  /* 0x000000c1fabd7227 */ /* 0x000fe200078e00ff */
[----:B------:R-:W-:-:S03]  /*9050*/  ISETP.GT.U32.AND P3, PT, R2, R187, PT ;  /* 0x000000bb0200720c */ /* 0x000fc60003f64070 */
[----:B------:R-:W-:Y:S01]  /*9060*/  @!P5 IMAD.MOV R182, RZ, RZ, -R182 ;  /* 0x000000ffffb6d224 */ /* 0x000fe200078e0ab6 */
[----:B------:R-:W-:Y:S01]  /*9070*/  ISETP.GE.AND P5, PT, R190, RZ, PT ;  /* 0x000000ffbe00720c */ /* 0x000fe20003fa6270 */
[--C-:B------:R-:W-:Y:S01]  /*9080*/  @!P4 IMAD.IADD R186, R186, 0x1, -R2.reuse ;  /* 0x00000001babac824 */ /* 0x100fe200078e0a02 */
[----:B------:R-:W-:Y:S01]  /*9090*/  LOP3.LUT R190, R247, 0x180, RZ, 0xfc, !PT ;  /* 0x00000180f7be7812 */ /* 0x000fe200078efcff */
[----:B------:R-:W-:Y:S02]  /*90a0*/  IMAD.MOV R189, RZ, RZ, -R189 ;  /* 0x000000ffffbd7224 */ /* 0x000fe400078e0abd */
[----:B------:R-:W-:Y:S01]  /*90b0*/  @!P6 IMAD.MOV R181, RZ, RZ, -R181 ;  /* 0x000000ffffb5e224 */ /* 0x000fe200078e0ab5 */
[----:B------:R-:W-:Y:S01]  /*90c0*/  ISETP.GT.U32.AND P4, PT, R2, R186, PT ;  /* 0x000000ba0200720c */ /* 0x000fe20003f84070 */
[--C-:B------:R-:W-:Y:S01]  /*90d0*/  @!P1 IMAD.IADD R185, R185, 0x1, -R2.reuse ;  /* 0x00000001b9b99824 */ /* 0x100fe200078e0a02 */
[----:B------:R-:W-:Y:S01]  /*90e0*/  ISETP.GE.AND P6, PT, R188, RZ, PT ;  /* 0x000000ffbc00720c */ /* 0x000fe20003fc6270 */
[----:B------:R-:W-:Y:S01]  /*90f0*/  @!P3 IMAD.IADD R187, R187, 0x1, -R2 ;  /* 0x00000001bbbbb824 */ /* 0x000fe200078e0a02 */
[----:B------:R-:W-:Y:S01]  /*9100*/  IABS R191, R190 ;  /* 0x000000be00bf7213 */ /* 0x000fe20000000000 */
[----:B------:R-:W-:Y:S01]  /*9110*/  IMAD R189, R2, R189, R193 ;  /* 0x000000bd02bd7224 */ /* 0x000fe200078e02c1 */
[----:B------:R-:W-:Y:S01]  /*9120*/  ISETP.GE.AND P1, PT, R192, RZ, PT ;  /* 0x000000ffc000720c */ /* 0x000fe20003f26270 */
[----:B------:R-:W-:Y:S01]  /*9130*/  @!P0 IMAD.MOV R185, RZ, RZ, -R185 ;  /* 0x000000ffffb98224 */ /* 0x000fe200078e0ab9 */
[----:B------:R-:W-:Y:S01]  /*9140*/  ISETP.GT.U32.AND P3, PT, R2, R187, PT ;  /* 0x000000bb0200720c */ /* 0x000fe20003f64070 */
[----:B------:R-:W-:Y:S01]  /*9150*/  IMAD.HI.U32 R188, R250, R191, RZ ;  /* 0x000000bffabc7227 */ /* 0x000fe200078e00ff */
[----:B------:R-:W-:-:S03]  /*9160*/  ISETP.GT.U32.AND P0, PT, R2, R189, PT ;  /* 0x000000bd0200720c */ /* 0x000fc60003f04070 */
[----:B------:R-:W-:Y:S01]  /*9170*/  @!P2 IMAD.MOV R184, RZ, RZ, -R184 ;  /* 0x000000ffffb8a224 */ /* 0x000fe200078e0ab8 */
[----:B------:R-:W-:Y:S01]  /*9180*/  ISETP.GE.AND P2, PT, R190, RZ, PT ;  /* 0x000000ffbe00720c */ /* 0x000fe20003f46270 */
[----:B------:R-:W-:Y:S02]  /*9190*/  IMAD.MOV R188, RZ, RZ, -R188 ;  /* 0x000000ffffbc7224 */ /* 0x000fe400078e0abc */
[----:B------:R-:W-:Y:S02]  /*91a0*/  @!P4 IMAD.IADD R186, R186, 0x1, -R2 ;  /* 0x00000001babac824 */ /* 0x000fe400078e0a02 */
[----:B------:R-:W-:-:S04]  /*91b0*/  IMAD.HI.U32 R190, R250, R195, RZ ;  /* 0x000000c3fabe7227 */ /* 0x000fc800078e00ff */
[----:B------:R-:W-:Y:S01]  /*91c0*/  IMAD R188, R2, R188, R191 ;  /* 0x000000bc02bc7224 */ /* 0x000fe200078e02bf */
[C---:B------:R-:W-:Y:S01]  /*91d0*/  LOP3.LUT R191, R247.reuse, 0x186, RZ, 0xfc, !PT ;  /* 0x00000186f7bf7812 */ /* 0x040fe200078efcff */
[----:B------:R-:W-:Y:S01]  /*91e0*/  @!P6 IMAD.MOV R186, RZ, RZ, -R186 ;  /* 0x000000ffffbae224 */ /* 0x000fe200078e0aba */
[----:B------:R-:W-:Y:S01]  /*91f0*/  ISETP.GE.AND P6, PT, R194, RZ, PT ;  /* 0x000000ffc200720c */ /* 0x000fe20003fc6270 */
[----:B------:R-:W-:Y:S01]  /*9200*/  IMAD.MOV R190, RZ, RZ, -R190 ;  /* 0x000000ffffbe7224 */ /* 0x000fe200078e0abe */
[----:B------:R-:W-:Y:S01]  /*9210*/  LOP3.LUT R194, R247, 0x188, RZ, 0xfc, !PT ;  /* 0x00000188f7c27812 */ /* 0x000fe200078efcff */
[--C-:B------:R-:W-:Y:S01]  /*9220*/  @!P3 IMAD.IADD R187, R187, 0x1, -R2.reuse ;  /* 0x00000001bbbbb824 */ /* 0x100fe200078e0a02 */
[C---:B------:R-:W-:Y:S01]  /*9230*/  ISETP.GT.U32.AND P4, PT, R2.reuse, R188, PT ;  /* 0x000000bc0200720c */ /* 0x040fe20003f84070 */
[C---:B------:R-:W-:Y:S01]  /*9240*/  IMAD R190, R2.reuse, R190, R195 ;  /* 0x000000be02be7224 */ /* 0x040fe200078e02c3 */
[----:B------:R-:W-:Y:S01]  /*9250*/  IABS R195, R194 ;  /* 0x000000c200c37213 */ /* 0x000fe20000000000 */
[----:B------:R-:W-:Y:S01]  /*9260*/  @!P0 IMAD.IADD R189, R189, 0x1, -R2 ;  /* 0x00000001bdbd8824 */ /* 0x000fe200078e0a02 */
[----:B------:R-:W-:Y:S01]  /*9270*/  IABS R193, R191 ;  /* 0x000000bf00c17213 */ /* 0x000fe20000000000 */
[----:B------:R-:W-:Y:S01]  /*9280*/  @!P5 IMAD.MOV R187, RZ, RZ, -R187 ;  /* 0x000000ffffbbd224 */ /* 0x000fe200078e0abb */
[----:B------:R-:W-:Y:S01]  /*9290*/  ISETP.GT.U32.AND P3, PT, R2, R190, PT ;  /* 0x000000be0200720c */ /* 0x000fe20003f64070 */
[----:B------:R-:W-:Y:S01]  /*92a0*/  IMAD.HI.U32 R192, R250, R195, RZ ;  /* 0x000000c3fac07227 */ /* 0x000fe200078e00ff */
[----:B------:R-:W-:-:S03]  /*92b0*/  ISETP.GT.U32.AND P5, PT, R2, R189, PT ;  /* 0x000000bd0200720c */ /* 0x000fc60003fa4070 */
[----:B------:R-:W-:Y:S02]  /*92c0*/  IMAD.MOV R192, RZ, RZ, -R192 ;  /* 0x000000ffffc07224 */ /* 0x000fe400078e0ac0 */
[----:B------:R-:W-:Y:S01]  /*92d0*/  @!P4 IMAD.IADD R188, R188, 0x1, -R2 ;  /* 0x00000001bcbcc824 */ /* 0x000fe200078e0a02 */
[----:B------:R-:W-:Y:S01]  /*92e0*/  ISETP.GE.AND P4, PT, R191, RZ, PT ;  /* 0x000000ffbf00720c */ /* 0x000fe20003f86270 */
[----:B------:R-:W-:Y:S02]  /*92f0*/  IMAD R192, R2, R192, R195 ;  /* 0x000000c002c07224 */ /* 0x000fe400078e02c3 */
[----:B------:R-:W-:Y:S01]  /*9300*/  IMAD.HI.U32 R191, R250, R193, RZ ;  /* 0x000000c1fabf7227 */ /* 0x000fe200078e00ff */
[----:B------:R-:W-:-:S03]  /*9310*/  ISETP.GT.U32.AND P0, PT, R2, R188, PT ;  /* 0x000000bc0200720c */ /* 0x000fc60003f04070 */
[--C-:B------:R-:W-:Y:S02]  /*9320*/  @!P3 IMAD.IADD R190, R190, 0x1, -R2.reuse ;  /* 0x00000001bebeb824 */ /* 0x100fe400078e0a02 */
[--C-:B------:R-:W-:Y:S01]  /*9330*/  @!P5 IMAD.IADD R189, R189, 0x1, -R2.reuse ;  /* 0x00000001bdbdd824 */ /* 0x100fe200078e0a02 */
[C---:B------:R-:W-:Y:S01]  /*9340*/  ISETP.GT.U32.AND P5, PT, R2.reuse, R192, PT ;  /* 0x000000c00200720c */ /* 0x040fe20003fa4070 */
[----:B------:R-:W-:Y:S01]  /*9350*/  IMAD.MOV R191, RZ, RZ, -R191 ;  /* 0x000000ffffbf7224 */ /* 0x000fe200078e0abf */
[C---:B------:R-:W-:Y:S01]  /*9360*/  ISETP.GT.U32.AND P3, PT, R2.reuse, R190, PT ;  /* 0x000000be0200720c */ /* 0x040fe20003f64070 */
[----:B------:R-:W-:Y:S02]  /*9370*/  @!P1 IMAD.MOV R189, RZ, RZ, -R189 ;  /* 0x000000ffffbd9224 */ /* 0x000fe400078e0abd */
[----:B------:R-:W-:Y:S02]  /*9380*/  IMAD R191, R2, R191, R193 ;  /* 0x000000bf02bf7224 */ /* 0x000fe400078e02c1 */
[----:B------:R-:W-:-:S02]  /*9390*/  @!P0 IMAD.IADD R188, R188, 0x1, -R2 ;  /* 0x00000001bcbc8824 */ /* 0x000fc400078e0a02 */
[----:B------:R-:W-:Y:S01]  /*93a0*/  IMAD.HI.U32 R193, R250, R197, RZ ;  /* 0x000000c5fac17227 */ /* 0x000fe200078e00ff */
[----:B------:R-:W-:-:S03]  /*93b0*/  ISETP.GT.U32.AND P0, PT, R2, R191, PT ;  /* 0x000000bf0200720c */ /* 0x000fc60003f04070 */
[--C-:B------:R-:W-:Y:S02]  /*93c0*/  @!P5 IMAD.IADD R192, R192, 0x1, -R2.reuse ;  /* 0x00000001c0c0d824 */ /* 0x100fe400078e0a02 */
[----:B------:R-:W-:Y:S01]  /*93d0*/  @!P3 IMAD.IADD R190, R190, 0x1, -R2 ;  /* 0x00000001bebeb824 */ /* 0x000fe200078e0a02 */
[----:B------:R-:W-:Y:S01]  /*93e0*/  ISETP.GE.AND P3, PT, R194, RZ, PT ;  /* 0x000000ffc200720c */ /* 0x000fe20003f66270 */
[----:B------:R-:W-:Y:S01]  /*93f0*/  IMAD.HI.U32 R194, R250, R199, RZ ;  /* 0x000000c7fac27227 */ /* 0x000fe200078e00ff */
[----:B------:R-:W-:-:S03]  /*9400*/  ISETP.GT.U32.AND P5, PT, R2, R192, PT ;  /* 0x000000c00200720c */ /* 0x000fc60003fa4070 */
[----:B------:R-:W-:Y:S02]  /*9410*/  IMAD.MOV R193, RZ, RZ, -R193 ;  /* 0x000000ffffc17224 */ /* 0x000fe400078e0ac1 */
[----:B------:R-:W-:Y:S02]  /*9420*/  IMAD.MOV R194, RZ, RZ, -R194 ;  /* 0x000000ffffc27224 */ /* 0x000fe400078e0ac2 */
[--C-:B------:R-:W-:Y:S02]  /*9430*/  @!P0 IMAD.IADD R191, R191, 0x1, -R2.reuse ;  /* 0x00000001bfbf8824 */ /* 0x100fe400078e0a02 */
[C---:B------:R-:W-:Y:S02]  /*9440*/  IMAD R193, R2.reuse, R193, R197 ;  /* 0x000000c102c17224 */ /* 0x040fe400078e02c5 */
        /* <DEDUP_REMOVED lines=8> */
[----:B------:R-:W-:Y:S01]  /*94d0*/  LOP3.LUT R198, R247, 0x190, RZ, 0xfc, !PT ;  /* 0x00000190f7c67812 */ /* 0x000fe200078efcff */
[----:B------:R-:W-:Y:S02]  /*94e0*/  IMAD.MOV R195, RZ, RZ, -R195 ;  /* 0x000000ffffc37224 */ /* 0x000fe400078e0ac3 */
[----:B------:R-:W-:Y:S01]  /*94f0*/  @!P2 IMAD.MOV R188, RZ, RZ, -R188 ;  /* 0x000000ffffbca224 */ /* 0x000fe200078e0abc */
[----:B------:R-:W-:Y:S01]  /*9500*/  IABS R199, R198 ;  /* 0x000000c600c77213 */ /* 0x000fe20000000000 */
[--C-:B------:R-:W-:Y:S01]  /*9510*/  @!P0 IMAD.IADD R191, R191, 0x1, -R2.reuse ;  /* 0x00000001bfbf8824 */ /* 0x100fe200078e0a02 */
[----:B------:R-:W-:Y:S01]  /*9520*/  ISETP.GE.AND P0, PT, R200, RZ, PT ;  /* 0x000000ffc800720c */ /* 0x000fe20003f06270 */
[--C-:B------:R-:W-:Y:S01]  /*9530*/  @!P1 IMAD.IADD R193, R193, 0x1, -R2.reuse ;  /* 0x00000001c1c19824 */ /* 0x100fe200078e0a02 */
[----:B------:R-:W-:Y:S01]  /*9540*/  LOP3.LUT R200, R247, 0x192, RZ, 0xfc, !PT ;  /* 0x00000192f7c87812 */ /* 0x000fe200078efcff */
[----:B------:R-:W-:Y:S01]  /*9550*/  @!P5 IMAD.IADD R194, R194, 0x1, -R2 ;  /* 0x00000001c2c2d824 */ /* 0x000fe200078e0a02 */
[----:B------:R-:W-:Y:S01]  /*9560*/  ISETP.GE.AND P2, PT, R196, RZ, PT ;  /* 0x000000ffc400720c */ /* 0x000fe20003f46270 */
[----:B------:R-:W-:Y:S01]  /*9570*/  IMAD R195, R2, R195, R201 ;  /* 0x000000c302c37224 */ /* 0x000fe200078e02c9 */
[----:B------:R-:W-:Y:S01]  /*9580*/  IABS R201, R200 ;  /* 0x000000c800c97213 */ /* 0x000fe20000000000 */
[----:B------:R-:W-:Y:S01]  /*9590*/  IMAD.HI.U32 R196, R250, R199, RZ ;  /* 0x000000c7fac47227 */ /* 0x000fe200078e00ff */
[----:B------:R-:W-:-:S02]  /*95a0*/  ISETP.GT.U32.AND P1, PT, R2, R193, PT ;  /* 0x000000c10200720c */ /* 0x000fc40003f24070 */
[C---:B------:R-:W-:Y:S01]  /*95b0*/  ISETP.GT.U32.AND P5, PT, R2.reuse, R194, PT ;  /* 0x000000c20200720c */ /* 0x040fe20003fa4070 */
[----:B------:R-:W-:Y:S01]  /*95c0*/  @!P4 IMAD.MOV R191, RZ, RZ, -R191 ;  /* 0x000000ffffbfc224 */ /* 0x000fe200078e0abf */
[----:B------:R-:W-:Y:S01]  /*95d0*/  ISETP.GT.U32.AND P4, PT, R2, R195, PT ;  /* 0x000000c30200720c */ /* 0x000fe20003f84070 */
[----:B------:R-:W-:-:S04]  /*95e0*/  IMAD.HI.U32 R197, R250, R201, RZ ;  /* 0x000000c9fac57227 */ /* 0x000fc800078e00ff */
[----:B------:R-:W-:Y:S02]  /*95f0*/  IMAD.MOV R196, RZ, RZ, -R196 ;  /* 0x000000ffffc47224 */ /* 0x000fe400078e0ac4 */
[----:B------:R-:W-:Y:S02]  /*9600*/  IMAD.MOV R197, RZ, RZ, -R197 ;  /* 0x000000ffffc57224 */ /* 0x000fe400078e0ac5 */
[----:B------:R-:W-:Y:S01]  /*9610*/  IMAD R196, R2, R196, R199 ;  /* 0x000000c402c47224 */ /* 0x000fe200078e02c7 */
[----:B------:R-:W-:Y:S01]  /*9620*/  LOP3.LUT R199, R247, 0x196, RZ, 0xfc, !PT ;  /* 0x00000196f7c77812 */ /* 0x000fe200078efcff */
[--C-:B------:R-:W-:Y:S01]  /*9630*/  @!P1 IMAD.IADD R193, R193, 0x1, -R2.reuse ;  /* 0x00000001c1c19824 */ /* 0x100fe200078e0a02 */
[----:B------:R-:W-:Y:S01]  /*9640*/  ISETP.GE.AND P1, PT, R200, RZ, PT ;  /* 0x000000ffc800720c */ /* 0x000fe20003f26270 */
[----:B------:R-:W-:Y:S01]  /*9650*/  IMAD R197, R2, R197, R201 ;  /* 0x000000c502c57224 */ /* 0x000fe200078e02c9 */
[----:B------:R-:W-:Y:S01]  /*9660*/  IABS R201, R199 ;  /* 0x000000c700c97213 */ /* 0x000fe20000000000 */
[--C-:B------:R-:W-:Y:S01]  /*9670*/  @!P5 IMAD.IADD R194, R194, 0x1, -R2.reuse ;  /* 0x00000001c2c2d824 */ /* 0x100fe200078e0a02 */
[----:B------:R-:W-:Y:S01]  /*9680*/  ISETP.GT.U32.AND P5, PT, R2, R196, PT ;  /* 0x000000c40200720c */ /* 0x000fe20003fa4070 */
[----:B------:R-:W-:-:S02]  /*9690*/  @!P4 IMAD.IADD R195, R195, 0x1, -R2 ;  /* 0x00000001c3c3c824 */ /* 0x000fc400078e0a02 */
[----:B------:R-:W-:Y:S01]  /*96a0*/  @!P2 IMAD.MOV R193, RZ, RZ, -R193 ;  /* 0x000000ffffc1a224 */ /* 0x000fe200078e0ac1 */
[C---:B------:R-:W-:Y:S01]  /*96b0*/  ISETP.GT.U32.AND P2, PT, R2.reuse, R197, PT ;  /* 0x000000c50200720c */ /* 0x040fe20003f44070 */
[----:B------:R-:W-:Y:S01]  /*96c0*/  @!P3 IMAD.MOV R192, RZ, RZ, -R192 ;  /* 0x000000ffffc0b224 */ /* 0x000fe200078e0ac0 */
[----:B------:R-:W-:Y:S01]  /*96d0*/  ISETP.GT.U32.AND P4, PT, R2, R195, PT ;  /* 0x000000c30200720c */ /* 0x000fe20003f84070 */
[----:B------:R-:W-:Y:S01]  /*96e0*/  @!P6 IMAD.MOV R194, RZ, RZ, -R194 ;  /* 0x000000ffffc2e224 */ /* 0x000fe200078e0ac2 */
[----:B------:R-:W-:Y:S01]  /*96f0*/  ISETP.GE.AND P3, PT, R198, RZ, PT ;  /* 0x000000ffc600720c */ /* 0x000fe20003f66270 */
[----:B------:R-:W-:Y:S01]  /*9700*/  IMAD.HI.U32 R198, R250, R203, RZ ;  /* 0x000000cbfac67227 */ /* 0x000fe200078e00ff */
[----:B------:R-:W-:-:S03]  /*9710*/  ISETP.GE.AND P6, PT, R202, RZ, PT ;  /* 0x000000ffca00720c */ /* 0x000fc60003fc6270 */
        /* <DEDUP_REMOVED lines=8> */
[----:B------:R-:W-:Y:S01]  /*97a0*/  IMAD R198, R2, R198, R203 ;  /* 0x000000c602c67224 */ /* 0x000fe200078e02cb */
[----:B------:R-:W-:Y:S01]  /*97b0*/  IABS R203, R211 ;  /* 0x000000d300cb7213 */ /* 0x000fe20000000000 */
[----:B------:R-:W-:Y:S02]  /*97c0*/  IMAD.MOV R199, RZ, RZ, -R199 ;  /* 0x000000ffffc77224 */ /* 0x000fe400078e0ac7 */
[----:B------:R-:W-:-:S04]  /*97d0*/  IMAD.HI.U32 R202, R250, R207, RZ ;  /* 0x000000cffaca7227 */ /* 0x000fc800078e00ff */
[----:B------:R-:W-:Y:S02]  /*97e0*/  IMAD R199, R2, R199, R201 ;  /* 0x000000c702c77224 */ /* 0x000fe400078e02c9 */
[----:B------:R-:W-:Y:S01]  /*97f0*/  @!P5 IMAD.IADD R196, R196, 0x1, -R2 ;  /* 0x00000001c4c4d824 */ /* 0x000fe200078e0a02 */
[----:B------:R-:W-:Y:S01]  /*9800*/  ISETP.GT.U32.AND P5, PT, R2, R198, PT ;  /* 0x000000c60200720c */ /* 0x000fe20003fa4070 */
[----:B------:R-:W-:-:S04]  /*9810*/  IMAD.HI.U32 R200, R250, R203, RZ ;  /* 0x000000cbfac87227 */ /* 0x000fc800078e00ff */
[----:B------:R-:W-:Y:S01]  /*9820*/  @!P2 IMAD.IADD R197, R197, 0x1, -R2 ;  /* 0x00000001c5c5a824 */ /* 0x000fe200078e0a02 */
[----:B------:R-:W-:Y:S01]  /*9830*/  ISETP.GT.U32.AND P2, PT, R2, R199, PT ;  /* 0x000000c70200720c */ /* 0x000fe20003f44070 */
[----:B------:R-:W-:-:S04]  /*9840*/  IMAD.HI.U32 R201, R250, R205, RZ ;  /* 0x000000cdfac97227 */ /* 0x000fc800078e00ff */
[----:B------:R-:W-:Y:S02]  /*9850*/  IMAD.MOV R200, RZ, RZ, -R200 ;  /* 0x000000ffffc87224 */ /* 0x000fe400078e0ac8 */
[----:B------:R-:W-:Y:S02]  /*9860*/  IMAD.MOV R201, RZ, RZ, -R201 ;  /* 0x000000ffffc97224 */ /* 0x000fe400078e0ac9 */
[C---:B------:R-:W-:Y:S02]  /*9870*/  IMAD R200, R2.reuse, R200, R203 ;  /* 0x000000c802c87224 */ /* 0x040fe400078e02cb */
        /* <DEDUP_REMOVED lines=8> */
[----:B------:R-:W-:Y:S02]  /*9900*/  IMAD.MOV R202, RZ, RZ, -R202 ;  /* 0x000000ffffca7224 */ /* 0x000fe400078e0aca */
[----:B------:R-:W-:Y:S02]  /*9910*/  IMAD R204, R2, R204, R205 ;  /* 0x000000cc02cc7224 */ /* 0x000fe400078e02cd */
[--C-:B------:R-:W-:Y:S01]  /*9920*/  @!P5 IMAD.IADD R200, R200, 0x1, -R2.reuse ;  /* 0x00000001c8c8d824 */ /* 0x100fe200078e0a02 */
[C---:B------:R-:W-:Y:S01]  /*9930*/  ISETP.GT.U32.AND P5, PT, R2.reuse, R198, PT ;  /* 0x000000c60200720c */ /* 0x040fe20003fa4070 */
[----:B------:R-:W-:Y:S02]  /*9940*/  @!P2 IMAD.IADD R201, R201, 0x1, -R2 ;  /* 0x00000001c9c9a824 */ /* 0x000fe400078e0a02 */
[C---:B------:R-:W-:Y:S01]  /*9950*/  IMAD R202, R2.reuse, R202, R207 ;  /* 0x000000ca02ca7224 */ /* 0x040fe200078e02cf */
[C---:B------:R-:W-:Y:S01]  /*9960*/  ISETP.GT.U32.AND P2, PT, R2.reuse, R200, PT ;  /* 0x000000c80200720c */ /* 0x040fe20003f44070 */
[----:B------:R-:W-:Y:S01]  /*9970*/  @!P3 IMAD.MOV R196, RZ, RZ, -R196 ;  /* 0x000000ffffc4b224 */ /* 0x000fe200078e0ac4 */
[C---:B------:R-:W-:Y:S01]  /*9980*/  ISETP.GT.U32.AND P3, PT, R2.reuse, R201, PT ;  /* 0x000000c90200720c */ /* 0x040fe20003f64070 */
[----:B------:R-:W-:Y:S01]  /*9990*/  @!P1 IMAD.MOV R197, RZ, RZ, -R197 ;  /* 0x000000ffffc59224 */ /* 0x000fe200078e0ac5 */
[----:B------:R-:W-:Y:S01]  /*99a0*/  ISETP.GT.U32.AND P1, PT, R2, R202, PT ;  /* 0x000000ca0200720c */ /* 0x000fe20003f24070 */
[----:B------:R-:W-:Y:S01]  /*99b0*/  IMAD.HI.U32 R203, R250, R209, RZ ;  /* 0x000000d1facb7227 */ /* 0x000fe200078e00ff */
[----:B------:R-:W-:-:S03]  /*99c0*/  IABS R207, R210 ;  /* 0x000000d200cf7213 */ /* 0x000fc60000000000 */
[----:B------:R-:W-:Y:S02]  /*99d0*/  IMAD.MOV R203, RZ, RZ, -R203 ;  /* 0x000000ffffcb7224 */ /* 0x000fe400078e0acb */
[--C-:B------:R-:W-:Y:S02]  /*99e0*/  @!P5 IMAD.IADD R198, R198, 0x1, -R2.reuse ;  /* 0x00000001c6c6d824 */ /* 0x100fe400078e0a02 */
[--C-:B------:R-:W-:Y:S01]  /*99f0*/  @!P2 IMAD.IADD R200, R200, 0x1, -R2.reuse ;  /* 0x00000001c8c8a824 */ /* 0x100fe200078e0a02 */
[C---:B------:R-:W-:Y:S01]  /*9a00*/  ISETP.GT.U32.AND P2, PT, R2.reuse, R204, PT ;  /* 0x000000cc0200720c */ /* 0x040fe20003f44070 */
[----:B------:R-:W-:Y:S01]  /*9a10*/  IMAD R203, R2, R203, R209 ;  /* 0x000000cb02cb7224 */ /* 0x000fe200078e02d1 */
[----:B------:R-:W-:Y:S01]  /*9a20*/  IABS R209, R214 ;  /* 0x000000d600d17213 */ /* 0x000fe20000000000 */
[--C-:B------:R-:W-:Y:S01]  /*9a30*/  @!P3 IMAD.IADD R201, R201, 0x1, -R2.reuse ;  /* 0x00000001c9c9b824 */ /* 0x100fe200078e0a02 */
[----:B------:R-:W-:Y:S01]  /*9a40*/  ISETP.GE.AND P3, PT, R208, RZ, PT ;  /* 0x000000ffd000720c */ /* 0x000fe20003f66270 */
[----:B------:R-:W-:Y:S01]  /*9a50*/  @!P1 IMAD.IADD R202, R202, 0x1, -R2 ;  /* 0x00000001caca9824 */ /* 0x000fe200078e0a02 */
[----:B------:R-:W-:Y:S01]  /*9a60*/  ISETP.GE.AND P1, PT, R206, RZ, PT ;  /* 0x000000ffce00720c */ /* 0x000fe20003f26270 */
[----:B------:R-:W-:Y:S01]  /*9a70*/  @!P6 IMAD.MOV R198, RZ, RZ, -R198 ;  /* 0x000000ffffc6e224 */ /* 0x000fe200078e0ac6 */
[----:B------:R-:W-:Y:S01]  /*9a80*/  ISETP.GT.U32.AND P5, PT, R2, R203, PT ;  /* 0x000000cb0200720c */ /* 0x000fe20003fa4070 */
[----:B------:R-:W-:Y:S01]  /*9a90*/  IMAD.HI.U32 R205, R250, R207, RZ ;  /* 0x000000cffacd7227 */ /* 0x000fe200078e00ff */
[----:B------:R-:W-:-:S03]  /*9aa0*/  LOP3.LUT R208, R247, 0x1a6, RZ, 0xfc, !PT ;  /* 0x000001a6f7d07812 */ /* 0x000fc600078efcff */
[----:B------:R-:W-:Y:S01]  /*9ab0*/  @!P2 IMAD.IADD R204, R204, 0x1, -R2 ;  /* 0x00000001cccca824 */ /* 0x000fe200078e0a02 */
[----:B------:R-:W-:Y:S01]  /*9ac0*/  ISETP.GT.U32.AND P2, PT, R2, R202, PT ;  /* 0x000000ca0200720c */ /* 0x000fe20003f44070 */
[----:B------:R-:W-:-:S03]  /*9ad0*/  IMAD.HI.U32 R206, R250, R209, RZ ;  /* 0x000000d1face7227 */ /* 0x000fc600078e00ff */
[C---:B------:R-:W-:Y:S01]  /*9ae0*/  ISETP.GT.U32.AND P6, PT, R2.reuse, R204, PT ;  /* 0x000000cc0200720c */ /* 0x040fe20003fc4070 */
[----:B------:R-:W-:Y:S02]  /*9af0*/  IMAD.MOV R205, RZ, RZ, -R205 ;  /* 0x000000ffffcd7224 */ /* 0x000fe400078e0acd */
[----:B------:R-:W-:Y:S02]  /*9b00*/  IMAD.MOV R206, RZ, RZ, -R206 ;  /* 0x000000ffffce7224 */ /* 0x000fe400078e0ace */
[C---:B------:R-:W-:Y:S02]  /*9b10*/  IMAD R205, R2.reuse, R205, R207 ;  /* 0x000000cd02cd7224 */ /* 0x040fe400078e02cf */
[C---:B------:R-:W-:Y:S02]  /*9b20*/  IMAD R206, R2.reuse, R206, R209 ;  /* 0x000000ce02ce7224 */ /* 0x040fe400078e02d1 */
[----:B------:R-:W-:Y:S01]  /*9b30*/  @!P0 IMAD.MOV R195, RZ, RZ, -R195 ;  /* 0x000000ffffc38224 */ /* 0x000fe200078e0ac3 */
[C---:B------:R-:W-:Y:S01]  /*9b40*/  ISETP.GT.U32.AND P0, PT, R2.reuse, R199, PT ;  /* 0x000000c70200720c */ /* 0x040fe20003f04070 */
[----:B------:R-:W-:Y:S01]  /*9b50*/  @!P3 IMAD.MOV R201, RZ, RZ, -R201 ;  /* 0x000000ffffc9b224 */ /* 0x000fe200078e0ac9 */
[----:B------:R-:W-:Y:S01]  /*9b60*/  ISETP.GT.U32.AND P3, PT, R2, R205, PT ;  /* 0x000000cd0200720c */ /* 0x000fe20003f64070 */
[--C-:B------:R-:W-:Y:S01]  /*9b70*/  @!P6 IMAD.IADD R204, R204, 0x1, -R2.reuse ;  /* 0x00000001cccce824 */ /* 0x100fe200078e0a02 */
[----:B------:R-:W-:Y:S01]  /*9b80*/  ISETP.GT.U32.AND P6, PT, R2, R206, PT ;  /* 0x000000ce0200720c */ /* 0x000fe20003fc4070 */
[--C-:B------:R-:W-:Y:S01]  /*9b90*/  @!P5 IMAD.IADD R203, R203, 0x1, -R2.reuse ;  /* 0x00000001cbcbd824 */ /* 0x100fe200078e0a02 */
[----:B------:R-:W-:Y:S01]  /*9ba0*/  ISETP.GE.AND P5, PT, R212, RZ, PT ;  /* 0x000000ffd400720c */ /* 0x000fe20003fa6270 */
[----:B------:R-:W-:Y:S01]  /*9bb0*/  @!P2 IMAD.IADD R202, R202, 0x1, -R2 ;  /* 0x00000001cacaa824 */ /* 0x000fe200078e0a02 */
[----:B------:R-:W-:-:S02]  /*9bc0*/  LOP3.LUT R212, R247, 0x1a8, RZ, 0xfc, !PT ;  /* 0x000001a8f7d47812 */ /* 0x000fc400078efcff */
[----:B------:R-:W-:Y:S01]  /*9bd0*/  ISETP.GE.AND P2, PT, R210, RZ, PT ;  /* 0x000000ffd200720c */ /* 0x000fe20003f46270 */
[----:B------:R-:W-:Y:S01]  /*9be0*/  @!P1 IMAD.MOV R202, RZ, RZ, -R202 ;  /* 0x000000ffffca9224 */ /* 0x000fe200078e0aca */
[----:B------:R-:W-:Y:S01]  /*9bf0*/  IABS R209, R212 ;  /* 0x000000d400d17213 */ /* 0x000fe20000000000 */
[--C-:B------:R-:W-:Y:S01]  /*9c00*/  @!P0 IMAD.IADD R199, R199, 0x1, -R2.reuse ;  /* 0x00000001c7c78824 */ /* 0x100fe200078e0a02 */
[----:B------:R-:W-:Y:S01]  /*9c10*/  ISETP.GE.AND P0, PT, R211, RZ, PT ;  /* 0x000000ffd300720c */ /* 0x000fe20003f06270 */
[--C-:B------:R-:W-:Y:S01]  /*9c20*/  @!P3 IMAD.IADD R205, R205, 0x1, -R2.reuse ;  /* 0x00000001cdcdb824 */ /* 0x100fe200078e0a02 */
[----:B------:R-:W-:Y:S01]  /*9c30*/  IABS R211, R208 ;  /* 0x000000d000d37213 */ /* 0x000fe20000000000 */
[----:B------:R-:W-:Y:S01]  /*9c40*/  @!P6 IMAD.IADD R206, R206, 0x1, -R2 ;  /* 0x00000001cecee824 */ /* 0x000fe200078e0a02 */
[----:B------:R-:W-:Y:S01]  /*9c50*/  ISETP.GE.AND P1, PT, R208, RZ, PT ;  /* 0x000000ffd000720c */ /* 0x000fe20003f26270 */
[----:B------:R-:W-:Y:S01]  /*9c60*/  IMAD.HI.U32 R208, R250, R209, RZ ;  /* 0x000000d1fad07227 */ /* 0x000fe200078e00ff */
[----:B------:R-:W-:-:S02]  /*9c70*/  ISETP.GT.U32.AND P3, PT, R2, R205, PT ;  /* 0x000000cd0200720c */ /* 0x000fc40003f64070 */
[----:B------:R-:W-:Y:S01]  /*9c80*/  ISETP.GT.U32.AND P6, PT, R2, R206, PT ;  /* 0x000000ce0200720c */ /* 0x000fe20003fc4070 */
[----:B------:R-:W-:-:S04]  /*9c90*/  IMAD.HI.U32 R207, R250, R211, RZ ;  /* 0x000000d3facf7227 */ /* 0x000fc800078e00ff */
[----:B------:R-:W-:Y:S02]  /*9ca0*/  IMAD.MOV R207, RZ, RZ, -R207 ;  /* 0x000000ffffcf7224 */ /* 0x000fe400078e0acf */
[----:B------:R-:W-:Y:S02]  /*9cb0*/  IMAD.MOV R208, RZ, RZ, -R208 ;  /* 0x000000ffffd07224 */ /* 0x000fe400078e0ad0 */
[C---:B------:R-:W-:Y:S02]  /*9cc0*/  IMAD R207, R2.reuse, R207, R211 ;  /* 0x000000cf02cf7224 */ /* 0x040fe400078e02d3 */
[C---:B------:R-:W-:Y:S02]  /*9cd0*/  IMAD R208, R2.reuse, R208, R209 ;  /* 0x000000d002d07224 */ /* 0x040fe400078e02d1 */
[----:B------:R-:W-:Y:S01]  /*9ce0*/  @!P4 IMAD.MOV R199, RZ, RZ, -R199 ;  /* 0x000000ffffc7c224 */ /* 0x000fe200078e0ac7 */
[----:B------:R-:W-:Y:S01]  /*9cf0*/  ISETP.GT.U32.AND P4, PT, R2, R203, PT ;  /* 0x000000cb0200720c */ /* 0x000fe20003f84070 */
[----:B------:R-:W-:Y:S01]  /*9d00*/  @!P0 IMAD.MOV R200, RZ, RZ, -R200 ;  /* 0x000000ffffc88224 */ /* 0x000fe200078e0ac8 */
[----:B------:R-:W-:Y:S01]  /*9d10*/  ISETP.GE.AND P0, PT, R213, RZ, PT ;  /* 0x000000ffd500720c */ /* 0x000fe20003f06270 */
[--C-:B------:R-:W-:Y:S01]  /*9d20*/  @!P3 IMAD.IADD R205, R205, 0x1, -R2.reuse ;  /* 0x00000001cdcdb824 */ /* 0x100fe200078e0a02 */
[----:B------:R-:W-:Y:S01]  /*9d30*/  IABS R213, R218 ;  /* 0x000000da00d57213 */ /* 0x000fe20000000000 */
[----:B------:R-:W-:Y:S01]  /*9d40*/  @!P6 IMAD.IADD R206, R206, 0x1, -R2 ;  /* 0x00000001cecee824 */ /* 0x000fe200078e0a02 */
[----:B------:R-:W-:Y:S01]  /*9d50*/  ISETP.GT.U32.AND P3, PT, R2, R207, PT ;  /* 0x000000cf0200720c */ /* 0x000fe20003f64070 */
[----:B------:R-:W-:Y:S01]  /*9d60*/  IMAD.HI.U32 R210, R250, R215, RZ ;  /* 0x000000d7fad27227 */ /* 0x000fe200078e00ff */
[----:B------:R-:W-:-:S03]  /*9d70*/  ISETP.GT.U32.AND P6, PT, R2, R208, PT ;  /* 0x000000d00200720c */ /* 0x000fc60003fc4070 */
[----:B------:R-:W-:-:S04]  /*9d80*/  IMAD.HI.U32 R209, R250, R213, RZ ;  /* 0x000000d5fad17227 */ /* 0x000fc800078e00ff */
[----:B------:R-:W-:Y:S02]  /*9d90*/  IMAD.MOV R209, RZ, RZ, -R209 ;  /* 0x000000ffffd17224 */ /* 0x000fe400078e0ad1 */
[----:B------:R-:W-:Y:S01]  /*9da0*/  @!P4 IMAD.IADD R203, R203, 0x1, -R2 ;  /* 0x00000001cbcbc824 */ /* 0x000fe200078e0a02 */
[----:B------:R-:W-:Y:S01]  /*9db0*/  ISETP.GE.AND P4, PT, R214, RZ, PT ;  /* 0x000000ffd600720c */ /* 0x000fe20003f86270 */
[----:B------:R-:W-:Y:S01]  /*9dc0*/  IMAD.MOV R210, RZ, RZ, -R210 ;  /* 0x000000ffffd27224 */ /* 0x000fe200078e0ad2 */
[----:B------:R-:W-:Y:S01]  /*9dd0*/  LOP3.LUT R214, R247, 0x1b0, RZ, 0xfc, !PT ;  /* 0x000001b0f7d67812 */ /* 0x000fe200078efcff */
[--C-:B------:R-:W-:Y:S01]  /*9de0*/  @!P3 IMAD.IADD R207, R207, 0x1, -R2.reuse ;  /* 0x00000001cfcfb824 */ /* 0x100fe200078e0a02 */
[----:B------:R-:W-:Y:S01]  /*9df0*/  ISETP.GE.AND P3, PT, R212, RZ, PT ;  /* 0x000000ffd400720c */ /* 0x000fe20003f66270 */
[----:B------:R-:W-:Y:S01]  /*9e00*/  IMAD R209, R2, R209, R213 ;  /* 0x000000d102d17224 */ /* 0x000fe200078e02d5 */
[----:B------:R-:W-:Y:S01]  /*9e10*/  IABS R213, R214 ;  /* 0x000000d600d57213 */ /* 0x000fe20000000000 */
[----:B------:R-:W-:-:S02]  /*9e20*/  @!P6 IMAD.IADD R208, R208, 0x1, -R2 ;  /* 0x00000001d0d0e824 */ /* 0x000fc400078e0a02 */
[C---:B------:R-:W-:Y:S02]  /*9e30*/  IMAD R210, R2.reuse, R210, R215 ;  /* 0x000000d202d27224 */ /* 0x040fe400078e02d7 */
[----:B------:R-:W-:Y:S01]  /*9e40*/  @!P5 IMAD.MOV R203, RZ, RZ, -R203 ;  /* 0x000000ffffcbd224 */ /* 0x000fe200078e0acb */
[C---:B------:R-:W-:Y:S01]  /*9e50*/  ISETP.GT.U32.AND P5, PT, R2.reuse, R207, PT ;  /* 0x000000cf0200720c */ /* 0x040fe20003fa4070 */
[----:B------:R-:W-:Y:S01]  /*9e60*/  @!P0 IMAD.MOV R204, RZ, RZ, -R204 ;  /* 0x000000ffffcc8224 */ /* 0x000fe200078e0acc */
[----:B------:R-:W-:Y:S01]  /*9e70*/  ISETP.GT.U32.AND P6, PT, R2, R208, PT ;  /* 0x000000d00200720c */ /* 0x000fe20003fc4070 */
[----:B------:R-:W-:Y:S01]  /*9e80*/  IMAD.HI.U32 R211, R250, R217, RZ ;  /* 0x000000d9fad37227 */ /* 0x000fe200078e00ff */
[----:B------:R-:W-:-:S03]  /*9e90*/  ISETP.GT.U32.AND P0, PT, R2, R209, PT ;  /* 0x000000d10200720c */ /* 0x000fc60003f04070 */
[----:B------:R-:W-:Y:S01]  /*9ea0*/  @!P2 IMAD.MOV R205, RZ, RZ, -R205 ;  /* 0x000000ffffcda224 */ /* 0x000fe200078e0acd */
[----:B------:R-:W-:Y:S01]  /*9eb0*/  ISETP.GT.U32.AND P2, PT, R2, R210, PT ;  /* 0x000000d20200720c */ /* 0x000fe20003f44070 */
[----:B------:R-:W-:Y:S02]  /*9ec0*/  IMAD.MOV R211, RZ, RZ, -R211 ;  /* 0x000000ffffd37224 */ /* 0x000fe400078e0ad3 */
[----:B------:R-:W-:-:S04]  /*9ed0*/  IMAD.HI.U32 R212, R250, R213, RZ ;  /* 0x000000d5fad47227 */ /* 0x000fc800078e00ff */
[C---:B------:R-:W-:Y:S02]  /*9ee0*/  IMAD R211, R2.reuse, R211, R217 ;  /* 0x000000d302d37224 */ /* 0x040fe400078e02d9 */
[----:B------:R-:W-:Y:S02]  /*9ef0*/  IMAD.MOV R212, RZ, RZ, -R212 ;  /* 0x000000ffffd47224 */ /* 0x000fe400078e0ad4 */
[--C-:B------:R-:W-:Y:S01]  /*9f00*/  @!P5 IMAD.IADD R207, R207, 0x1, -R2.reuse ;  /* 0x00000001cfcfd824 */ /* 0x100fe200078e0a02 */
[----:B------:R-:W-:Y:S01]  /*9f10*/  ISETP.GT.U32.AND P5, PT, R2, R211, PT ;  /* 0x000000d30200720c */ /* 0x000fe20003fa4070 */
[--C-:B------:R-:W-:Y:S01]  /*9f20*/  @!P6 IMAD.IADD R208, R208, 0x1, -R2.reuse ;  /* 0x00000001d0d0e824 */ /* 0x100fe200078e0a02 */
[----:B------:R-:W-:Y:S01]  /*9f30*/  ISETP.GE.AND P6, PT, R219, RZ, PT ;  /* 0x000000ffdb00720c */ /* 0x000fe20003fc6270 */
[----:B------:R-:W-:Y:S01]  /*9f40*/  @!P0 IMAD.IADD R209, R209, 0x1, -R2 ;  /* 0x00000001d1d18824 */ /* 0x000fe200078e0a02 */
[----:B------:R-:W-:Y:S01]  /*9f50*/  ISETP.GE.AND P0, PT, R216, RZ, PT ;  /* 0x000000ffd800720c */ /* 0x000fe20003f06270 */
[----:B------:R-:W-:Y:S01]  /*9f60*/  IMAD R212, R2, R212, R213 ;  /* 0x000000d402d47224 */ /* 0x000fe200078e02d5 */
[----:B------:R-:W-:Y:S01]  /*9f70*/  LOP3.LUT R216, R247, 0x1b4, RZ, 0xfc, !PT ;  /* 0x000001b4f7d87812 */ /* 0x000fe200078efcff */
[----:B------:R-:W-:Y:S01]  /*9f80*/  @!P4 IMAD.MOV R206, RZ, RZ, -R206 ;  /* 0x000000ffffcec224 */ /* 0x000fe200078e0ace */
[----:B------:R-:W-:Y:S01]  /*9f90*/  ISETP.GE.AND P4, PT, R218, RZ, PT ;  /* 0x000000ffda00720c */ /* 0x000fe20003f86270 */
[----:B------:R-:W-:Y:S01]  /*9fa0*/  @!P2 IMAD.IADD R210, R210, 0x1, -R2 ;  /* 0x00000001d2d2a824 */ /* 0x000fe200078e0a02 */
[C---:B------:R-:W-:Y:S01]  /*9fb0*/  ISETP.GT.U32.AND P2, PT, R2.reuse, R209, PT ;  /* 0x000000d10200720c */ /* 0x040fe20003f44070 */
[----:B------:R-:W-:Y:S01]  /*9fc0*/  @!P3 IMAD.MOV R208, RZ, RZ, -R208 ;  /* 0x000000ffffd0b224 */ /* 0x000fe200078e0ad0 */
[C---:B------:R-:W-:Y:S01]  /*9fd0*/  ISETP.GT.U32.AND P3, PT, R2.reuse, R212, PT ;  /* 0x000000d40200720c */ /* 0x040fe20003f64070 */
[----:B------:R-:W-:Y:S01]  /*9fe0*/  @!P5 IMAD.IADD R211, R211, 0x1, -R2 ;  /* 0x00000001d3d3d824 */ /* 0x000fe200078e0a02 */
[----:B------:R-:W-:Y:S01]  /*9ff0*/  LOP3.LUT R218, R247, 0x1b2, RZ, 0xfc, !PT ;  /* 0x000001b2f7da7812 */ /* 0x000fe200078efcff */
[----:B------:R-:W-:Y:S01]  /*a000*/  @!P1 IMAD.MOV R207, RZ, RZ, -R207 ;  /* 0x000000ffffcf9224 */ /* 0x000fe200078e0acf */
[----:B------:R-:W-:-:S02]  /*a010*/  ISETP.GT.U32.AND P1, PT, R2, R210, PT ;  /* 0x000000d20200720c */ /* 0x000fc40003f24070 */
[----:B------:R-:W-:Y:S02]  /*a020*/  IABS R215, R218 ;  /* 0x000000da00d77213 */ /* 0x000fe40000000000 */
[----:B------:R-:W-:Y:S02]  /*a030*/  IABS R217, R216 ;  /* 0x000000d800d97213 */ /* 0x000fe40000000000 */
[----:B------:R-:W-:Y:S01]  /*a040*/  ISETP.GT.U32.AND P5, PT, R2, R211, PT ;  /* 0x000000d30200720c */ /* 0x000fe20003fa4070 */
[----:B------:R-:W-:Y:S01]  /*a050*/  IMAD.HI.U32 R213, R250, R215, RZ ;  /* 0x000000d7fad57227 */ /* 0x000fe200078e00ff */
[----:B------:R-:W-:-:S03]  /*a060*/  IABS R219, R220 ;  /* 0x000000dc00db7213 */ /* 0x000fc60000000000 */
[--C-:B------:R-:W-:Y:S01]  /*a070*/  @!P2 IMAD.IADD R209, R209, 0x1, -R2.reuse ;  /* 0x00000001d1d1a824 */ /* 0x100fe200078e0a02 */
[----:B------:R-:W-:Y:S01]  /*a080*/  ISETP.GE.AND P2, PT, R214, RZ, PT ;  /* 0x000000ffd600720c */ /* 0x000fe20003f46270 */
[----:B------:R-:W-:Y:S01]  /*a090*/  @!P3 IMAD.IADD R212, R212, 0x1, -R2 ;  /* 0x00000001d4d4b824 */ /* 0x000fe200078e0a02 */
[----:B------:R-:W-:Y:S01]  /*a0a0*/  ISETP.GE.AND P3, PT, R216, RZ, PT ;  /* 0x000000ffd800720c */ /* 0x000fe20003f66270 */
[----:B------:R-:W-:Y:S02]  /*a0b0*/  IMAD.MOV R213, RZ, RZ, -R213 ;  /* 0x000000ffffd57224 */ /* 0x000fe400078e0ad5 */
[----:B------:R-:W-:-:S04]  /*a0c0*/  IMAD.HI.U32 R214, R250, R217, RZ ;  /* 0x000000d9fad67227 */ /* 0x000fc800078e00ff */
[----:B------:R-:W-:Y:S01]  /*a0d0*/  @!P4 IMAD.MOV R209, RZ, RZ, -R209 ;  /* 0x000000ffffd1c224 */ /* 0x000fe200078e0ad1 */
[C---:B------:R-:W-:Y:S01]  /*a0e0*/  ISETP.GT.U32.AND P4, PT, R2.reuse, R212, PT ;  /* 0x000000d40200720c */ /* 0x040fe20003f84070 */
[----:B------:R-:W-:Y:S02]  /*a0f0*/  IMAD R213, R2, R213, R215 ;  /* 0x000000d502d57224 */ /* 0x000fe400078e02d7 */
[----:B------:R-:W-:Y:S02]  /*a100*/  IMAD.MOV R214, RZ, RZ, -R214 ;  /* 0x000000ffffd67224 */ /* 0x000fe400078e0ad6 */
[----:B------:R-:W-:-:S04]  /*a110*/  IMAD.HI.U32 R215, R250, R219, RZ ;  /* 0x000000dbfad77227 */ /* 0x000fc800078e00ff */
[--C-:B------:R-:W-:Y:S01]  /*a120*/  @!P1 IMAD.IADD R210, R210, 0x1, -R2.reuse ;  /* 0x00000001d2d29824 */ /* 0x100fe200078e0a02 */
[----:B------:R-:W-:Y:S01]  /*a130*/  ISETP.GE.AND P1, PT, R218, RZ, PT ;  /* 0x000000ffda00720c */ /* 0x000fe20003f26270 */
[C---:B------:R-:W-:Y:S01]  /*a140*/  IMAD R214, R2.reuse, R214, R217 ;  /* 0x000000d602d67224 */ /* 0x040fe200078e02d9 */
[----:B------:R-:W-:Y:S01]  /*a150*/  LOP3.LUT R218, R247, 0x1b8, RZ, 0xfc, !PT ;  /* 0x000001b8f7da7812 */ /* 0x000fe200078efcff */
[----:B------:R-:W-:Y:S02]  /*a160*/  IMAD.MOV R215, RZ, RZ, -R215 ;  /* 0x000000ffffd77224 */ /* 0x000fe400078e0ad7 */
[----:B------:R-:W-:Y:S01]  /*a170*/  @!P5 IMAD.IADD R211, R211, 0x1, -R2 ;  /* 0x00000001d3d3d824 */ /* 0x000fe200078e0a02 */
[C---:B------:R-:W-:Y:S01]  /*a180*/  ISETP.GT.U32.AND P5, PT, R2.reuse, R213, PT ;  /* 0x000000d50200720c */ /* 0x040fe20003fa4070 */
[----:B------:R-:W-:Y:S01]  /*a190*/  @!P6 IMAD.MOV R210, RZ, RZ, -R210 ;  /* 0x000000ffffd2e224 */ /* 0x000fe200078e0ad2 */
[C---:B------:R-:W-:Y:S01]  /*a1a0*/  ISETP.GT.U32.AND P6, PT, R2.reuse, R214, PT ;  /* 0x000000d60200720c */ /* 0x040fe20003fc4070 */
[----:B------:R-:W-:Y:S01]  /*a1b0*/  IMAD R215, R2, R215, R219 ;  /* 0x000000d702d77224 */ /* 0x000fe200078e02db */
[----:B------:R-:W-:Y:S01]  /*a1c0*/  IABS R221, R218 ;  /* 0x000000da00dd7213 */ /* 0x000fe20000000000 */
[----:B------:R-:W-:-:S02]  /*a1d0*/  @!P4 IMAD.IADD R212, R212, 0x1, -R2 ;  /* 0x00000001d4d4c824 */ /* 0x000fc400078e0a02 */
[----:B------:R-:W-:Y:S01]  /*a1e0*/  IMAD.HI.U32 R217, R250, R223, RZ ;  /* 0x000000dffad97227 */ /* 0x000fe200078e00ff */
[----:B------:R-:W-:-:S03]  /*a1f0*/  ISETP.GT.U32.AND P4, PT, R2, R215, PT ;  /* 0x000000d70200720c */ /* 0x000fc60003f84070 */
[----:B------:R-:W-:-:S04]  /*a200*/  IMAD.HI.U32 R216, R250, R221, RZ ;  /* 0x000000ddfad87227 */ /* 0x000fc800078e00ff */
[--C-:B------:R-:W-:Y:S02]  /*a210*/  @!P5 IMAD.IADD R213, R213, 0x1, -R2.reuse ;  /* 0x00000001d5d5d824 */ /* 0x100fe400078e0a02 */
[--C-:B------:R-:W-:Y:S01]  /*a220*/  @!P6 IMAD.IADD R214, R214, 0x1, -R2.reuse ;  /* 0x00000001d6d6e824 */ /* 0x100fe200078e0a02 */
[----:B------:R-:W-:Y:S01]  /*a230*/  ISETP.GE.AND P6, PT, R222, RZ, PT ;  /* 0x000000ffde00720c */ /* 0x000fe20003fc6270 */
[----:B------:R-:W-:Y:S01]  /*a240*/  IMAD.MOV R217, RZ, RZ, -R217 ;  /* 0x000000ffffd97224 */ /* 0x000fe200078e0ad9 */
[C---:B------:R-:W-:Y:S01]  /*a250*/  ISETP.GT.U32.AND P5, PT, R2.reuse, R213, PT ;  /* 0x000000d50200720c */ /* 0x040fe20003fa4070 */
[----:B------:R-:W-:Y:S01]  /*a260*/  @!P4 IMAD.IADD R215, R215, 0x1, -R2 ;  /* 0x00000001d7d7c824 */ /* 0x000fe200078e0a02 */
[----:B------:R-:W-:Y:S01]  /*a270*/  ISETP.GT.U32.AND P4, PT, R2, R214, PT ;  /* 0x000000d60200720c */ /* 0x000fe20003f84070 */
[----:B------:R-:W-:Y:S01]  /*a280*/  @!P0 IMAD.MOV R211, RZ, RZ, -R211 ;  /* 0x000000ffffd38224 */ /* 0x000fe200078e0ad3 */
[----:B------:R-:W-:Y:S01]  /*a290*/  ISETP.GE.AND P0, PT, R220, RZ, PT ;  /* 0x000000ffdc00720c */ /* 0x000fe20003f06270 */
[----:B------:R-:W-:Y:S01]  /*a2a0*/  IMAD.MOV R216, RZ, RZ, -R216 ;  /* 0x000000ffffd87224 */ /* 0x000fe200078e0ad8 */
[----:B------:R-:W-:Y:S01]  /*a2b0*/  LOP3.LUT R220, R247, 0x1bc, RZ, 0xfc, !PT ;  /* 0x000001bcf7dc7812 */ /* 0x000fe200078efcff */
        /* <DEDUP_REMOVED lines=13> */
[----:B------:R-:W-:-:S03]  /*a390*/  LOP3.LUT R222, R247, 0x1c0, RZ, 0xfc, !PT ;  /* 0x000001c0f7de7812 */ /* 0x000fc600078efcff */
[----:B------:R-:W-:Y:S01]  /*a3a0*/  IMAD.MOV R218, RZ, RZ, -R218 ;  /* 0x000000ffffda7224 */ /* 0x000fe200078e0ada */
[----:B------:R-:W-:Y:S01]  /*a3b0*/  IABS R225, R222 ;  /* 0x000000de00e17213 */ /* 0x000fe20000000000 */
[----:B------:R-:W-:Y:S02]  /*a3c0*/  @!P3 IMAD.MOV R214, RZ, RZ, -R214 ;  /* 0x000000ffffd6b224 */ /* 0x000fe400078e0ad6 */
[----:B------:R-:W-:Y:S02]  /*a3d0*/  IMAD R218, R2, R218, R219 ;  /* 0x000000da02da7224 */ /* 0x000fe400078e02db */
[--C-:B------:R-:W-:Y:S02]  /*a3e0*/  @!P4 IMAD.IADD R217, R217, 0x1, -R2.reuse ;  /* 0x00000001d9d9c824 */ /* 0x100fe400078e0a02 */
[----:B------:R-:W-:Y:S01]  /*a3f0*/  @!P1 IMAD.IADD R216, R216, 0x1, -R2 ;  /* 0x00000001d8d89824 */ /* 0x000fe200078e0a02 */
[----:B------:R-:W-:Y:S01]  /*a400*/  ISETP.GT.U32.AND P1, PT, R2, R218, PT ;  /* 0x000000da0200720c */ /* 0x000fe20003f24070 */
[----:B------:R-:W-:Y:S01]  /*a410*/  IMAD.HI.U32 R219, R250, R223, RZ ;  /* 0x000000dffadb7227 */ /* 0x000fe200078e00ff */
[----:B------:R-:W-:-:S02]  /*a420*/  ISETP.GT.U32.AND P3, PT, R2, R217, PT ;  /* 0x000000d90200720c */ /* 0x000fc40003f64070 */
[----:B------:R-:W-:Y:S01]  /*a430*/  ISETP.GT.U32.AND P4, PT, R2, R216, PT ;  /* 0x000000d80200720c */ /* 0x000fe20003f84070 */
[----:B------:R-:W-:-:S04]  /*a440*/  IMAD.HI.U32 R221, R250, R227, RZ ;  /* 0x000000e3fadd7227 */ /* 0x000fc800078e00ff */
[--C-:B------:R-:W-:Y:S01]  /*a450*/  @!P2 IMAD.IADD R215, R215, 0x1, -R2.reuse ;  /* 0x00000001d7d7a824 */ /* 0x100fe200078e0a02 */
[----:B------:R-:W-:Y:S01]  /*a460*/  ISETP.GE.AND P2, PT, R220, RZ, PT ;  /* 0x000000ffdc00720c */ /* 0x000fe20003f46270 */
[----:B------:R-:W-:Y:S02]  /*a470*/  IMAD.MOV R219, RZ, RZ, -R219 ;  /* 0x000000ffffdb7224 */ /* 0x000fe400078e0adb */
[----:B------:R-:W-:Y:S02]  /*a480*/  IMAD.MOV R221, RZ, RZ, -R221 ;  /* 0x000000ffffdd7224 */ /* 0x000fe400078e0add */
[----:B------:R-:W-:Y:S01]  /*a490*/  @!P0 IMAD.MOV R215, RZ, RZ, -R215 ;  /* 0x000000ffffd78224 */ /* 0x000fe200078e0ad7 */
[----:B------:R-:W-:Y:S01]  /*a4a0*/  ISETP.GE.AND P0, PT, R226, RZ, PT ;  /* 0x000000ffe200720c */ /* 0x000fe20003f06270 */
[----:B------:R-:W-:Y:S01]  /*a4b0*/  IMAD R219, R2, R219, R223 ;  /* 0x000000db02db7224 */ /* 0x000fe200078e02df */
[----:B------:R-:W-:Y:S01]  /*a4c0*/  LOP3.LUT R226, R247, 0x1c4, RZ, 0xfc, !PT ;  /* 0x000001c4f7e27812 */ /* 0x000fe200078efcff */
[----:B------:R-:W-:-:S02]  /*a4d0*/  @!P1 IMAD.IADD R218, R218, 0x1, -R2 ;  /* 0x00000001dada9824 */ /* 0x000fc400078e0a02 */
[C---:B------:R-:W-:Y:S01]  /*a4e0*/  IMAD R221, R2.reuse, R221, R227 ;  /* 0x000000dd02dd7224 */ /* 0x040fe200078e02e3 */
[----:B------:R-:W-:Y:S01]  /*a4f0*/  IABS R223, R226 ;  /* 0x000000e200df7213 */ /* 0x000fe20000000000 */
[----:B------:R-:W-:Y:S01]  /*a500*/  @!P3 IMAD.IADD R217, R217, 0x1, -R2 ;  /* 0x00000001d9d9b824 */ /* 0x000fe200078e0a02 */
[----:B------:R-:W-:Y:S01]  /*a510*/  ISETP.GT.U32.AND P1, PT, R2, R218, PT ;  /* 0x000000da0200720c */ /* 0x000fe20003f24070 */
[----:B------:R-:W-:Y:S01]  /*a520*/  IMAD.HI.U32 R220, R250, R225, RZ ;  /* 0x000000e1fadc7227 */ /* 0x000fe200078e00ff */
[----:B------:R-:W-:-:S03]  /*a530*/  IABS R227, R228 ;  /* 0x000000e400e37213 */ /* 0x000fc60000000000 */
[----:B------:R-:W-:Y:S01]  /*a540*/  @!P4 IMAD.IADD R216, R216, 0x1, -R2 ;  /* 0x00000001d8d8c824 */ /* 0x000fe200078e0a02 */
[C---:B------:R-:W-:Y:S01]  /*a550*/  ISETP.GT.U32.AND P4, PT, R2.reuse, R219, PT ;  /* 0x000000db0200720c */ /* 0x040fe20003f84070 */
[----:B------:R-:W-:Y:S01]  /*a560*/  @!P6 IMAD.MOV R217, RZ, RZ, -R217 ;  /* 0x000000ffffd9e224 */ /* 0x000fe200078e0ad9 */
[----:B------:R-:W-:Y:S01]  /*a570*/  ISETP.GT.U32.AND P6, PT, R2, R221, PT ;  /* 0x000000dd0200720c */ /* 0x000fe20003fc4070 */
[----:B------:R-:W-:Y:S02]  /*a580*/  IMAD.MOV R220, RZ, RZ, -R220 ;  /* 0x000000ffffdc7224 */ /* 0x000fe400078e0adc */
[----:B------:R-:W-:Y:S01]  /*a590*/  @!P5 IMAD.MOV R216, RZ, RZ, -R216 ;  /* 0x000000ffffd8d224 */ /* 0x000fe200078e0ad8 */
[----:B------:R-:W-:Y:S01]  /*a5a0*/  ISETP.GE.AND P5, PT, R222, RZ, PT ;  /* 0x000000ffde00720c */ /* 0x000fe20003fa6270 */
[----:B------:R-:W-:Y:S01]  /*a5b0*/  IMAD R220, R2, R220, R225 ;  /* 0x000000dc02dc7224 */ /* 0x000fe200078e02e1 */
[----:B------:R-:W-:Y:S01]  /*a5c0*/  IABS R225, R229 ;  /* 0x000000e500e17213 */ /* 0x000fe20000000000 */
[----:B------:R-:W-:-:S03]  /*a5d0*/  IMAD.HI.U32 R222, R250, R223, RZ ;  /* 0x000000dffade7227 */ /* 0x000fc600078e00ff */
[----:B------:R-:W-:Y:S01]  /*a5e0*/  ISETP.GT.U32.AND P3, PT, R2, R220, PT ;  /* 0x000000dc0200720c */ /* 0x000fe20003f64070 */
[----:B------:R-:W-:Y:S02]  /*a5f0*/  IMAD.MOV R222, RZ, RZ, -R222 ;  /* 0x000000ffffde7224 */ /* 0x000fe400078e0ade */
[--C-:B------:R-:W-:Y:S01]  /*a600*/  @!P1 IMAD.IADD R218, R218, 0x1, -R2.reuse ;  /* 0x00000001dada9824 */ /* 0x100fe200078e0a02 */
[----:B------:R-:W-:Y:S01]  /*a610*/  ISETP.GE.AND P1, PT, R224, RZ, PT ;  /* 0x000000ffe000720c */ /* 0x000fe20003f26270 */
[--C-:B------:R-:W-:Y:S02]  /*a620*/  @!P4 IMAD.IADD R219, R219, 0x1, -R2.reuse ;  /* 0x00000001dbdbc824 */ /* 0x100fe400078e0a02 */
[C---:B------:R-:W-:Y:S02]  /*a630*/  IMAD R222, R2.reuse, R222, R223 ;  /* 0x000000de02de7224 */ /* 0x040fe400078e02df */
[----:B------:R-:W-:Y:S01]  /*a640*/  @!P6 IMAD.IADD R221, R221, 0x1, -R2 ;  /* 0x00000001dddde824 */ /* 0x000fe200078e0a02 */
[C---:B------:R-:W-:Y:S01]  /*a650*/  ISETP.GT.U32.AND P4, PT, R2.reuse, R219, PT ;  /* 0x000000db0200720c */ /* 0x040fe20003f84070 */
[----:B------:R-:W-:Y:S01]  /*a660*/  @!P2 IMAD.MOV R218, RZ, RZ, -R218 ;  /* 0x000000ffffdaa224 */ /* 0x000fe200078e0ada */
[----:B------:R-:W-:Y:S01]  /*a670*/  ISETP.GT.U32.AND P2, PT, R2, R222, PT ;  /* 0x000000de0200720c */ /* 0x000fe20003f44070 */
[----:B------:R-:W-:Y:S01]  /*a680*/  IMAD.HI.U32 R223, R250, R225, RZ ;  /* 0x000000e1fadf7227 */ /* 0x000fe200078e00ff */
[----:B------:R-:W-:-:S03]  /*a690*/  ISETP.GT.U32.AND P6, PT, R2, R221, PT ;  /* 0x000000dd0200720c */ /* 0x000fc60003fc4070 */
[----:B------:R-:W-:Y:S02]  /*a6a0*/  @!P3 IMAD.IADD R220, R220, 0x1, -R2 ;  /* 0x00000001dcdcb824 */ /* 0x000fe400078e0a02 */
[----:B------:R-:W-:Y:S02]  /*a6b0*/  IMAD.MOV R223, RZ, RZ, -R223 ;  /* 0x000000ffffdf7224 */ /* 0x000fe400078e0adf */
[----:B------:R-:W-:Y:S01]  /*a6c0*/  IMAD.HI.U32 R224, R250, R227, RZ ;  /* 0x000000e3fae07227 */ /* 0x000fe200078e00ff */
[----:B------:R-:W-:-:S03]  /*a6d0*/  ISETP.GT.U32.AND P3, PT, R2, R220, PT ;  /* 0x000000dc0200720c */ /* 0x000fc60003f64070 */
[----:B------:R-:W-:Y:S02]  /*a6e0*/  IMAD R223, R2, R223, R225 ;  /* 0x000000df02df7224 */ /* 0x000fe400078e02e1 */
[--C-:B------:R-:W-:Y:S01]  /*a6f0*/  @!P4 IMAD.IADD R219, R219, 0x1, -R2.reuse ;  /* 0x00000001dbdbc824 */ /* 0x100fe200078e0a02 */
[----:B------:R-:W-:Y:S01]  /*a700*/  ISETP.GE.AND P4, PT, R226, RZ, PT ;  /* 0x000000ffe200720c */ /* 0x000fe20003f86270 */
[--C-:B------:R-:W-:Y:S01]  /*a710*/  @!P6 IMAD.IADD R221, R221, 0x1, -R2.reuse ;  /* 0x00000001dddde824 */ /* 0x100fe200078e0a02 */
[----:B------:R-:W-:Y:S01]  /*a720*/  ISETP.GT.U32.AND P6, PT, R2, R223, PT ;  /* 0x000000df0200720c */ /* 0x000fe20003fc4070 */
[----:B------:R-:W-:Y:S01]  /*a730*/  @!P2 IMAD.IADD R222, R222, 0x1, -R2 ;  /* 0x00000001dedea824 */ /* 0x000fe200078e0a02 */
[C---:B------:R-:W-:Y:S01]  /*a740*/  LOP3.LUT R226, R247.reuse, 0x1ca, RZ, 0xfc, !PT ;  /* 0x000001caf7e27812 */ /* 0x040fe200078efcff */
[----:B------:R-:W-:Y:S01]  /*a750*/  IMAD.MOV R224, RZ, RZ, -R224 ;  /* 0x000000ffffe07224 */ /* 0x000fe200078e0ae0 */
[----:B------:R-:W-:Y:S01]  /*a760*/  ISETP.GE.AND P2, PT, R228, RZ, PT ;  /* 0x000000ffe400720c */ /* 0x000fe20003f46270 */
[----:B------:R-:W-:Y:S01]  /*a770*/  @!P0 IMAD.MOV R219, RZ, RZ, -R219 ;  /* 0x000000ffffdb8224 */ /* 0x000fe200078e0adb */
[C---:B------:R-:W-:Y:S01]  /*a780*/  ISETP.GT.U32.AND P0, PT, R2.reuse, R222, PT ;  /* 0x000000de0200720c */ /* 0x040fe20003f04070 */
[----:B------:R-:W-:Y:S01]  /*a790*/  IMAD R224, R2, R224, R227 ;  /* 0x000000e002e07224 */ /* 0x000fe200078e02e3 */
[----:B------:R-:W-:Y:S01]  /*a7a0*/  LOP3.LUT R228, R247, 0x1ce, RZ, 0xfc, !PT ;  /* 0x000001cef7e47812 */ /* 0x000fe200078efcff */
[----:B------:R-:W-:Y:S01]  /*a7b0*/  @!P3 IMAD.IADD R220, R220, 0x1, -R2 ;  /* 0x00000001dcdcb824 */ /* 0x000fe200078e0a02 */
[----:B------:R-:W-:Y:S01]  /*a7c0*/  ISETP.GE.AND P3, PT, R229, RZ, PT ;  /* 0x000000ffe500720c */ /* 0x000fe20003f66270 */
[----:B------:R-:W-:Y:S01]  /*a7d0*/  @!P1 IMAD.MOV R221, RZ, RZ, -R221 ;  /* 0x000000ffffdd9224 */ /* 0x000fe200078e0add */
[----:B------:R-:W-:Y:S01]  /*a7e0*/  IABS R229, R226 ;  /* 0x000000e200e57213 */ /* 0x000fe20000000000 */
[----:B------:R-:W-:Y:S01]  /*a7f0*/  @!P5 IMAD.MOV R220, RZ, RZ, -R220 ;  /* 0x000000ffffdcd224 */ /* 0x000fe200078e0adc */
[----:B------:R-:W-:Y:S01]  /*a800*/  ISETP.GT.U32.AND P1, PT, R2, R224, PT ;  /* 0x000000e00200720c */ /* 0x000fe20003f24070 */
[----:B------:R-:W-:Y:S01]  /*a810*/  @!P6 IMAD.IADD R223, R223, 0x1, -R2 ;  /* 0x00000001dfdfe824 */ /* 0x000fe200078e0a02 */
[----:B------:R-:W-:Y:S01]  /*a820*/  ISETP.GE.AND P5, PT, R226, RZ, PT ;  /* 0x000000ffe200720c */ /* 0x000fe20003fa6270 */
[----:B------:R-:W-:Y:S01]  /*a830*/  IMAD.HI.U32 R225, R250, R229, RZ ;  /* 0x000000e5fae17227 */ /* 0x000fe200078e00ff */
[----:B------:R-:W-:-:S02]  /*a840*/  LOP3.LUT R226, R247, 0x1cc, RZ, 0xfc, !PT ;  /* 0x000001ccf7e27812 */ /* 0x000fc400078efcff */
[----:B------:R-:W-:Y:S01]  /*a850*/  ISETP.GT.U32.AND P6, PT, R2, R223, PT ;  /* 0x000000df0200720c */ /* 0x000fe20003fc4070 */
[----:B------:R-:W-:Y:S01]  /*a860*/  @!P0 IMAD.IADD R222, R222, 0x1, -R2 ;  /* 0x00000001dede8824 */ /* 0x000fe200078e0a02 */
[----:B------:R-:W-:Y:S01]  /*a870*/  ISETP.GE.AND P0, PT, R226, RZ, PT ;  /* 0x000000ffe200720c */ /* 0x000fe20003f06270 */
[----:B------:R-:W-:Y:S01]  /*a880*/  IMAD.MOV R225, RZ, RZ, -R225 ;  /* 0x000000ffffe17224 */ /* 0x000fe200078e0ae1 */
[----:B------:R-:W-:Y:S01]  /*a890*/  IABS R226, R226 ;  /* 0x000000e200e27213 */ /* 0x000fe20000000000 */
[----:B------:R-:W-:Y:S01]  /*a8a0*/  @!P4 IMAD.MOV R222, RZ, RZ, -R222 ;  /* 0x000000ffffdec224 */ /* 0x000fe200078e0ade */
[----:B------:R-:W-:Y:S01]  /*a8b0*/  IABS R227, R228 ;  /* 0x000000e400e37213 */ /* 0x000fe20000000000 */
[----:B------:R-:W-:Y:S02]  /*a8c0*/  IMAD R225, R2, R225, R229 ;  /* 0x000000e102e17224 */ /* 0x000fe400078e02e5 */
[----:B------:R-:W-:Y:S02]  /*a8d0*/  @!P1 IMAD.IADD R224, R224, 0x1, -R2 ;  /* 0x00000001e0e09824 */ /* 0x000fe400078e0a02 */
[----:B------:R-:W-:Y:S01]  /*a8e0*/  IMAD.MOV.U32 R229, RZ, RZ, R226 ;  /* 0x000000ffffe57224 */ /* 0x000fe200078e00e2 */
[C---:B------:R-:W-:Y:S01]  /*a8f0*/  ISETP.GT.U32.AND P4, PT, R2.reuse, R225, PT ;  /* 0x000000e10200720c */ /* 0x040fe20003f84070 */
[----:B------:R-:W-:Y:S01]  /*a900*/  @!P6 IMAD.IADD R223, R223, 0x1, -R2 ;  /* 0x00000001dfdfe824 */ /* 0x000fe200078e0a02 */
[----:B------:R-:W-:Y:S01]  /*a910*/  ISETP.GT.U32.AND P1, PT, R2, R224, PT ;  /* 0x000000e00200720c */ /* 0x000fe20003f24070 */
[----:B------:R-:W-:Y:S01]  /*a920*/  IMAD.HI.U32 R226, R250, R229, RZ ;  /* 0x000000e5fae27227 */ /* 0x000fe200078e00ff */
[----:B------:R-:W-:-:S03]  /*a930*/  ISETP.GE.AND P6, PT, R228, RZ, PT ;  /* 0x000000ffe400720c */ /* 0x000fc60003fc6270 */
[----:B------:R-:W-:Y:S02]  /*a940*/  IMAD.MOV R226, RZ, RZ, -R226 ;  /* 0x000000ffffe27224 */ /* 0x000fe400078e0ae2 */
[----:B------:R-:W-:-:S04]  /*a950*/  IMAD.HI.U32 R228, R250, R227, RZ ;  /* 0x000000e3fae47227 */ /* 0x000fc800078e00ff */
[----:B------:R-:W-:Y:S02]  /*a960*/  IMAD R226, R2, R226, R229 ;  /* 0x000000e202e27224 */ /* 0x000fe400078e02e5 */
[----:B------:R-:W-:Y:S02]  /*a970*/  IMAD.MOV R229, RZ, RZ, -R228 ;  /* 0x000000ffffe57224 */ /* 0x000fe400078e0ae4 */
[----:B------:R-:W-:Y:S01]  /*a980*/  @!P1 IMAD.IADD R224, R224, 0x1, -R2 ;  /* 0x00000001e0e09824 */ /* 0x000fe200078e0a02 */
[C---:B------:R-:W-:Y:S01]  /*a990*/  ISETP.GT.U32.AND P1, PT, R2.reuse, R226, PT ;  /* 0x000000e20200720c */ /* 0x040fe20003f24070 */
[C---:B------:R-:W-:Y:S01]  /*a9a0*/  IMAD R227, R2.reuse, R229, R227 ;  /* 0x000000e502e37224 */ /* 0x040fe200078e02e3 */
[----:B------:R-:W-:Y:S01]  /*a9b0*/  IABS R229, R235 ;  /* 0x000000eb00e57213 */ /* 0x000fe20000000000 */
[----:B------:R-:W-:Y:S02]  /*a9c0*/  @!P2 IMAD.MOV R224, RZ, RZ, -R224 ;  /* 0x000000ffffe0a224 */ /* 0x000fe400078e0ae0 */
[----:B------:R-:W-:Y:S01]  /*a9d0*/  @!P4 IMAD.IADD R225, R225, 0x1, -R2 ;  /* 0x00000001e1e1c824 */ /* 0x000fe200078e0a02 */
[----:B------:R-:W-:Y:S01]  /*a9e0*/  ISETP.GT.U32.AND P2, PT, R2, R227, PT ;  /* 0x000000e30200720c */ /* 0x000fe20003f44070 */
[----:B------:R-:W-:-:S03]  /*a9f0*/  IMAD.HI.U32 R228, R250, R231, RZ ;  /* 0x000000e7fae47227 */ /* 0x000fc600078e00ff */
[----:B------:R-:W-:Y:S01]  /*aa00*/  ISETP.GT.U32.AND P4, PT, R2, R225, PT ;  /* 0x000000e10200720c */ /* 0x000fe20003f84070 */
[----:B------:R-:W-:Y:S01]  /*aa10*/  @!P3 IMAD.MOV R223, RZ, RZ, -R223 ;  /* 0x000000ffffdfb224 */ /* 0x000fe200078e0adf */
[----:B------:R-:W-:Y:S01]  /*aa20*/  ISETP.GE.AND P3, PT, R230, RZ, PT ;  /* 0x000000ffe600720c */ /* 0x000fe20003f66270 */
[----:B------:R-:W-:-:S04]  /*aa30*/  IMAD.HI.U32 R230, R250, R229, RZ ;  /* 0x000000e5fae67227 */ /* 0x000fc800078e00ff */
[----:B------:R-:W-:Y:S02]  /*aa40*/  IMAD.MOV R228, RZ, RZ, -R228 ;  /* 0x000000ffffe47224 */ /* 0x000fe400078e0ae4 */
[----:B------:R-:W-:Y:S02]  /*aa50*/  @!P2 IMAD.IADD R227, R227, 0x1, -R2 ;  /* 0x00000001e3e3a824 */ /* 0x000fe400078e0a02 */
[----:B------:R-:W-:Y:S02]  /*aa60*/  IMAD.MOV R230, RZ, RZ, -R230 ;  /* 0x000000ffffe67224 */ /* 0x000fe400078e0ae6 */
[----:B------:R-:W-:Y:S01]  /*aa70*/  @!P4 IMAD.IADD R225, R225, 0x1, -R2 ;  /* 0x00000001e1e1c824 */ /* 0x000fe200078e0a02 */
[C---:B------:R-:W-:Y:S01]  /*aa80*/  ISETP.GT.U32.AND P2, PT, R2.reuse, R227, PT ;  /* 0x000000e30200720c */ /* 0x040fe20003f44070 */
[C---:B------:R-:W-:Y:S01]  /*aa90*/  IMAD R228, R2.reuse, R228, R231 ;  /* 0x000000e402e47224 */ /* 0x040fe200078e02e7 */
[----:B------:R-:W-:Y:S01]  /*aaa0*/  IABS R231, R232 ;  /* 0x000000e800e77213 */ /* 0x000fe20000000000 */
[----:B------:R-:W-:Y:S01]  /*aab0*/  @!P5 IMAD.MOV R225, RZ, RZ, -R225 ;  /* 0x000000ffffe1d224 */ /* 0x000fe200078e0ae1 */
[----:B------:R-:W-:Y:S01]  /*aac0*/  ISETP.GE.AND P5, PT, R235, RZ, PT ;  /* 0x000000ffeb00720c */ /* 0x000fe20003fa6270 */
[C---:B------:R-:W-:Y:S01]  /*aad0*/  IMAD R229, R2.reuse, R230, R229 ;  /* 0x000000e602e57224 */ /* 0x040fe200078e02e5 */
[----:B------:R-:W-:Y:S01]  /*aae0*/  ISETP.GT.U32.AND P4, PT, R2, R228, PT ;  /* 0x000000e40200720c */ /* 0x000fe20003f84070 */
[----:B------:R-:W-:-:S02]  /*aaf0*/  IMAD.MOV R235, RZ, RZ, -R234 ;  /* 0x000000ffffeb7224 */ /* 0x000fc400078e0aea */
[--C-:B------:R-:W-:Y:S02]  /*ab00*/  @!P1 IMAD.IADD R226, R226, 0x1, -R2.reuse ;  /* 0x00000001e2e29824 */ /* 0x100fe400078e0a02 */
[C---:B------:R-:W-:Y:S01]  /*ab10*/  IMAD R230, R2.reuse, R235, R233 ;  /* 0x000000eb02e67224 */ /* 0x040fe200078e02e9 */
[----:B------:R-:W-:Y:S01]  /*ab20*/  LOP3.LUT R233, R247, 0x1d8, RZ, 0xfc, !PT ;  /* 0x000001d8f7e97812 */ /* 0x000fe200078efcff */
[--C-:B------:R-:W-:Y:S01]  /*ab30*/  @!P2 IMAD.IADD R227, R227, 0x1, -R2.reuse ;  /* 0x00000001e3e3a824 */ /* 0x100fe200078e0a02 */
[----:B------:R-:W-:Y:S01]  /*ab40*/  ISETP.GT.U32.AND P2, PT, R2, R229, PT ;  /* 0x000000e50200720c */ /* 0x000fe20003f44070 */
[----:B------:R-:W-:Y:S01]  /*ab50*/  IMAD.HI.U32 R234, R250, R231, RZ ;  /* 0x000000e7faea7227 */ /* 0x000fe200078e00ff */
[C---:B------:R-:W-:Y:S02]  /*ab60*/  ISETP.GT.U32.AND P1, PT, R2.reuse, R226, PT ;  /* 0x000000e20200720c */ /* 0x040fe40003f24070 */
[----:B------:R-:W-:Y:S01]  /*ab70*/  IABS R239, R233 ;  /* 0x000000e900ef7213 */ /* 0x000fe20000000000 */
[----:B------:R-:W-:Y:S01]  /*ab80*/  @!P6 IMAD.MOV R227, RZ, RZ, -R227 ;  /* 0x000000ffffe3e224 */ /* 0x000fe200078e0ae3 */
[----:B------:R-:W-:Y:S01]  /*ab90*/  ISETP.GT.U32.AND P6, PT, R2, R230, PT ;  /* 0x000000e60200720c */ /* 0x000fe20003fc4070 */
[----:B------:R-:W-:Y:S01]  /*aba0*/  @!P4 IMAD.IADD R228, R228, 0x1, -R2 ;  /* 0x00000001e4e4c824 */ /* 0x000fe200078e0a02 */
[----:B------:R-:W-:Y:S01]  /*abb0*/  IABS R235, R238 ;  /* 0x000000ee00eb7213 */ /* 0x000fe20000000000 */
[----:B------:R-:W-:-:S02]  /*abc0*/  IMAD.MOV R234, RZ, RZ, -R234 ;  /* 0x000000ffffea7224 */ /* 0x000fc400078e0aea */
[----:B------:R-:W-:Y:S01]  /*abd0*/  IMAD.HI.U32 R240, R250, R239, RZ ;  /* 0x000000effaf07227 */ /* 0x000fe200078e00ff */
[----:B------:R-:W-:-:S03]  /*abe0*/  ISETP.GT.U32.AND P4, PT, R2, R228, PT ;  /* 0x000000e40200720c */ /* 0x000fc60003f84070 */
[--C-:B------:R-:W-:Y:S02]  /*abf0*/  @!P2 IMAD.IADD R229, R229, 0x1, -R2.reuse ;  /* 0x00000001e5e5a824 */ /* 0x100fe400078e0a02 */
[--C-:B------:R-:W-:Y:S01]  /*ac00*/  @!P1 IMAD.IADD R226, R226, 0x1, -R2.reuse ;  /* 0x00000001e2e29824 */ /* 0x100fe200078e0a02 */
[----:B------:R-:W-:Y:S01]  /*ac10*/  ISETP.GE.AND P1, PT, R236, RZ, PT ;  /* 0x000000ffec00720c */ /* 0x000fe20003f26270 */
[----:B------:R-:W-:Y:S01]  /*ac20*/  @!P6 IMAD.IADD R230, R230, 0x1, -R2 ;  /* 0x00000001e6e6e824 */ /* 0x000fe200078e0a02 */
[----:B------:R-:W-:Y:S01]  /*ac30*/  ISETP.GT.U32.AND P2, PT, R2, R229, PT ;  /* 0x000000e50200720c */ /* 0x000fe20003f44070 */
[----:B------:R-:W-:Y:S01]  /*ac40*/  @!P0 IMAD.MOV R226, RZ, RZ, -R226 ;  /* 0x000000ffffe28224 */ /* 0x000fe200078e0ae2 */
[----:B------:R-:W-:Y:S01]  /*ac50*/  ISETP.GE.AND P0, PT, R232, RZ, PT ;  /* 0x000000ffe800720c */ /* 0x000fe20003f06270 */
[C---:B------:R-:W-:Y:S01]  /*ac60*/  IMAD R231, R2.reuse, R234, R231 ;  /* 0x000000ea02e77224 */ /* 0x040fe200078e02e7 */
[----:B------:R-:W-:Y:S01]  /*ac70*/  ISETP.GT.U32.AND P6, PT, R2, R230, PT ;  /* 0x000000e60200720c */ /* 0x000fe20003fc4070 */
[----:B------:R-:W-:Y:S01]  /*ac80*/  @!P4 IMAD.IADD R228, R228, 0x1, -R2 ;  /* 0x00000001e4e4c824 */ /* 0x000fe200078e0a02 */
[----:B------:R-:W-:Y:S01]  /*ac90*/  LOP3.LUT R232, R247, 0x1da, RZ, 0xfc, !PT ;  /* 0x000001daf7e87812 */ /* 0x000fe200078efcff */
[----:B------:R-:W-:Y:S01]  /*aca0*/  IMAD.MOV R240, RZ, RZ, -R240 ;  /* 0x000000fffff07224 */ /* 0x000fe200078e0af0 */
[----:B------:R-:W-:Y:S01]  /*acb0*/  ISETP.GE.AND P4, PT, R233, RZ, PT ;  /* 0x000000ffe900720c */ /* 0x000fe20003f86270 */
[----:B------:R-:W-:Y:S01]  /*acc0*/  @!P3 IMAD.MOV R228, RZ, RZ, -R228 ;  /* 0x000000ffffe4b224 */ /* 0x000fe200078e0ae4 */
[----:B------:R-:W-:-:S02]  /*acd0*/  IABS R233, R232 ;  /* 0x000000e800e97213 */ /* 0x000fc40000000000 */
[----:B------:R-:W-:Y:S01]  /*ace0*/  ISETP.GT.U32.AND P3, PT, R2, R231, PT ;  /* 0x000000e70200720c */ /* 0x000fe20003f64070 */
[--C-:B------:R-:W-:Y:S01]  /*acf0*/  @!P2 IMAD.IADD R229, R229, 0x1, -R2.reuse ;  /* 0x00000001e5e5a824 */ /* 0x100fe200078e0a02 */
[----:B------:R-:W-:Y:S01]  /*ad00*/  ISETP.GE.AND P2, PT, R232, RZ, PT ;  /* 0x000000ffe800720c */ /* 0x000fe20003f46270 */
[----:B------:R-:W-:Y:S01]  /*ad10*/  IMAD R232, R2, R240, R239 ;  /* 0x000000f002e87224 */ /* 0x000fe200078e02ef */
[C---:B------:R-:W-:Y:S01]  /*ad20*/  LOP3.LUT R234, R247.reuse, 0x1dc, RZ, 0xfc, !PT ;  /* 0x000001dcf7ea7812 */ /* 0x040fe200078efcff */
[----:B------:R-:W-:Y:S01]  /*ad30*/  IMAD.HI.U32 R237, R250, R233, RZ ;  /* 0x000000e9faed7227 */ /* 0x000fe200078e00ff */
[----:B------:R-:W-:Y:S02]  /*ad40*/  LOP3.LUT R240, R247, 0x1e2, RZ, 0xfc, !PT ;  /* 0x000001e2f7f07812 */ /* 0x000fe400078efcff */
[----:B------:R-:W-:Y:S01]  /*ad50*/  IABS R236, R234 ;  /* 0x000000ea00ec7213 */ /* 0x000fe20000000000 */
[----:B------:R-:W-:Y:S01]  /*ad60*/  @!P6 IMAD.IADD R230, R230, 0x1, -R2 ;  /* 0x00000001e6e6e824 */ /* 0x000fe200078e0a02 */
[----:B------:R-:W-:Y:S01]  /*ad70*/  ISETP.GT.U32.AND P6, PT, R2, R232, PT ;  /* 0x000000e80200720c */ /* 0x000fe20003fc4070 */
[----:B------:R-:W-:-:S02]  /*ad80*/  IMAD.MOV R237, RZ, RZ, -R237 ;  /* 0x000000ffffed7224 */ /* 0x000fc400078e0aed */
[----:B------:R-:W-:Y:S02]  /*ad90*/  @!P3 IMAD.IADD R231, R231, 0x1, -R2 ;  /* 0x00000001e7e7b824 */ /* 0x000fe400078e0a02 */
[C---:B------:R-:W-:Y:S02]  /*ada0*/  IMAD R233, R2.reuse, R237, R233 ;  /* 0x000000ed02e97224 */ /* 0x040fe400078e02e9 */
        /* <DEDUP_REMOVED lines=8> */
[----:B------:R-:W-:Y:S01]  /*ae30*/  @!P1 IMAD.MOV R230, RZ, RZ, -R230 ;  /* 0x000000ffffe69224 */ /* 0x000fe200078e0ae6 */
[----:B------:R-:W-:Y:S01]  /*ae40*/  ISETP.GE.AND P1, PT, R234, RZ, PT ;  /* 0x000000ffea00720c */ /* 0x000fe20003f26270 */
[C---:B------:R-:W-:Y:S01]  /*ae50*/  IMAD R234, R2.reuse, R239, R236 ;  /* 0x000000ef02ea7224 */ /* 0x040fe200078e02ec */
[----:B------:R-:W-:Y:S01]  /*ae60*/  LOP3.LUT R236, R247, 0x1e0, RZ, 0xfc, !PT ;  /* 0x000001e0f7ec7812 */ /* 0x000fe200078efcff */
[----:B------:R-:W-:Y:S02]  /*ae70*/  IMAD.MOV R237, RZ, RZ, -R237 ;  /* 0x000000ffffed7224 */ /* 0x000fe400078e0aed */
[--C-:B------:R-:W-:Y:S01]  /*ae80*/  @!P5 IMAD.IADD R233, R233, 0x1, -R2.reuse ;  /* 0x00000001e9e9d824 */ /* 0x100fe200078e0a02 */
[----:B------:R-:W-:Y:S01]  /*ae90*/  IABS R239, R236 ;  /* 0x000000ec00ef7213 */ /* 0x000fe20000000000 */
[--C-:B------:R-:W-:Y:S01]  /*aea0*/  @!P3 IMAD.IADD R231, R231, 0x1, -R2.reuse ;  /* 0x00000001e7e7b824 */ /* 0x100fe200078e0a02 */
[C---:B------:R-:W-:Y:S01]  /*aeb0*/  ISETP.GT.U32.AND P3, PT, R2.reuse, R234, PT ;  /* 0x000000ea0200720c */ /* 0x040fe20003f64070 */
[C---:B------:R-:W-:Y:S01]  /*aec0*/  IMAD R235, R2.reuse, R237, R235 ;  /* 0x000000ed02eb7224 */ /* 0x040fe200078e02eb */
[----:B------:R-:W-:Y:S01]  /*aed0*/  ISETP.GT.U32.AND P5, PT, R2, R233, PT ;  /* 0x000000e90200720c */ /* 0x000fe20003fa4070 */
[----:B------:R-:W-:Y:S01]  /*aee0*/  @!P6 IMAD.IADD R232, R232, 0x1, -R2 ;  /* 0x00000001e8e8e824 */ /* 0x000fe200078e0a02 */
[----:B------:R-:W-:Y:S01]  /*aef0*/  IABS R237, R240 ;  /* 0x000000f000ed7213 */ /* 0x000fe20000000000 */
[----:B------:R-:W-:Y:S01]  /*af00*/  IMAD.HI.U32 R241, R250, R239, RZ ;  /* 0x000000effaf17227 */ /* 0x000fe200078e00ff */
[----:B------:R-:W-:-:S03]  /*af10*/  ISETP.GT.U32.AND P6, PT, R2, R235, PT ;  /* 0x000000eb0200720c */ /* 0x000fc60003fc4070 */
[----:B------:R-:W-:Y:S02]  /*af20*/  IMAD.MOV R241, RZ, RZ, -R241 ;  /* 0x000000fffff17224 */ /* 0x000fe400078e0af1 */
[----:B------:R-:W-:Y:S01]  /*af30*/  @!P4 IMAD.MOV R232, RZ, RZ, -R232 ;  /* 0x000000ffffe8c224 */ /* 0x000fe200078e0ae8 */
[----:B------:R-:W-:Y:S01]  /*af40*/  ISETP.GE.AND P4, PT, R236, RZ, PT ;  /* 0x000000ffec00720c */ /* 0x000fe20003f86270 */
[--C-:B------:R-:W-:Y:S02]  /*af50*/  @!P3 IMAD.IADD R234, R234, 0x1, -R2.reuse ;  /* 0x00000001eaeab824 */ /* 0x100fe400078e0a02 */
[--C-:B------:R-:W-:Y:S01]  /*af60*/  @!P5 IMAD.IADD R233, R233, 0x1, -R2.reuse ;  /* 0x00000001e9e9d824 */ /* 0x100fe200078e0a02 */
[----:B------:R-:W-:Y:S01]  /*af70*/  ISETP.GE.AND P5, PT, R240, RZ, PT ;  /* 0x000000fff000720c */ /* 0x000fe20003fa6270 */
[C---:B------:R-:W-:Y:S01]  /*af80*/  IMAD R236, R2.reuse, R241, R239 ;  /* 0x000000f102ec7224 */ /* 0x040fe200078e02ef */
[----:B------:R-:W-:Y:S01]  /*af90*/  ISETP.GT.U32.AND P3, PT, R2, R234, PT ;  /* 0x000000ea0200720c */ /* 0x000fe20003f64070 */
[----:B------:R-:W-:Y:S01]  /*afa0*/  @!P0 IMAD.MOV R231, RZ, RZ, -R231 ;  /* 0x000000ffffe78224 */ /* 0x000fe200078e0ae7 */
[----:B------:R-:W-:Y:S01]  /*afb0*/  ISETP.GE.AND P0, PT, R238, RZ, PT ;  /* 0x000000ffee00720c */ /* 0x000fe20003f06270 */
[----:B------:R-:W-:Y:S01]  /*afc0*/  @!P6 IMAD.IADD R235, R235, 0x1, -R2 ;  /* 0x00000001ebebe824 */ /* 0x000fe200078e0a02 */
[----:B------:R-:W-:Y:S01]  /*afd0*/  LOP3.LUT R240, R247, 0x1e6, RZ, 0xfc, !PT ;  /* 0x000001e6f7f07812 */ /* 0x000fe200078efcff */
[----:B------:R-:W-:Y:S01]  /*afe0*/  @!P2 IMAD.MOV R233, RZ, RZ, -R233 ;  /* 0x000000ffffe9a224 */ /* 0x000fe200078e0ae9 */
[----:B------:R-:W-:Y:S01]  /*aff0*/  ISETP.GT.U32.AND P2, PT, R2, R236, PT ;  /* 0x000000ec0200720c */ /* 0x000fe20003f44070 */
[----:B------:R-:W-:Y:S01]  /*b000*/  IMAD.HI.U32 R238, R250, R237, RZ ;  /* 0x000000edfaee7227 */ /* 0x000fe200078e00ff */
[----:B------:R-:W-:-:S02]  /*b010*/  ISETP.GT.U32.AND P6, PT, R2, R235, PT ;  /* 0x000000eb0200720c */ /* 0x000fc40003fc4070 */
[----:B------:R-:W-:Y:S01]  /*b020*/  IABS R241, R248 ;  /* 0x000000f800f17213 */ /* 0x000fe20000000000 */
[----:B------:R-:W-:Y:S01]  /*b030*/  IMAD.MOV R238, RZ, RZ, -R238 ;  /* 0x000000ffffee7224 */ /* 0x000fe200078e0aee */
[----:B------:R-:W-:Y:S01]  /*b040*/  IABS R239, R240 ;  /* 0x000000f000ef7213 */ /* 0x000fe20000000000 */
[----:B------:R-:W-:Y:S02]  /*b050*/  @!P3 IMAD.IADD R234, R234, 0x1, -R2 ;  /* 0x00000001eaeab824 */ /* 0x000fe400078e0a02 */
[----:B------:R-:W-:Y:S01]  /*b060*/  IMAD R237, R2, R238, R237 ;  /* 0x000000ee02ed7224 */ /* 0x000fe200078e02ed */
[----:B------:R-:W-:Y:S01]  /*b070*/  LOP3.LUT R238, R247, 0x1e4, RZ, 0xfc, !PT ;  /* 0x000001e4f7ee7812 */ /* 0x000fe200078efcff */
[----:B------:R-:W-:Y:S02]  /*b080*/  @!P1 IMAD.MOV R234, RZ, RZ, -R234 ;  /* 0x000000ffffea9224 */ /* 0x000fe400078e0aea */
[--C-:B------:R-:W-:Y:S01]  /*b090*/  @!P2 IMAD.IADD R236, R236, 0x1, -R2.reuse ;  /* 0x00000001ececa824 */ /* 0x100fe200078e0a02 */
[----:B------:R-:W-:Y:S01]  /*b0a0*/  ISETP.GE.AND P3, PT, R238, RZ, PT ;  /* 0x000000ffee00720c */ /* 0x000fe20003f66270 */
[----:B------:R-:W-:Y:S01]  /*b0b0*/  @!P6 IMAD.IADD R235, R235, 0x1, -R2 ;  /* 0x00000001ebebe824 */ /* 0x000fe200078e0a02 */
[----:B------:R-:W-:Y:S01]  /*b0c0*/  IABS R238, R238 ;  /* 0x000000ee00ee7213 */ /* 0x000fe20000000000 */
[----:B------:R-:W-:Y:S01]  /*b0d0*/  IMAD.HI.U32 R242, R250, R239, RZ ;  /* 0x000000effaf27227 */ /* 0x000fe200078e00ff */
[----:B------:R-:W-:-:S02]  /*b0e0*/  ISETP.GT.U32.AND P1, PT, R2, R237, PT ;  /* 0x000000ed0200720c */ /* 0x000fc40003f24070 */
[----:B------:R-:W-:Y:S01]  /*b0f0*/  ISETP.GE.AND P6, PT, R240, RZ, PT ;  /* 0x000000fff000720c */ /* 0x000fe20003fc6270 */
[----:B------:R-:W-:Y:S01]  /*b100*/  IMAD.MOV.U32 R240, RZ, RZ, R241 ;  /* 0x000000fffff07224 */ /* 0x000fe200078e00f1 */
[----:B------:R-:W-:Y:S01]  /*b110*/  ISETP.GT.U32.AND P2, PT, R2, R236, PT ;  /* 0x000000ec0200720c */ /* 0x000fe20003f44070 */
[----:B------:R-:W-:-:S04]  /*b120*/  IMAD.HI.U32 R241, R250, R238, RZ ;  /* 0x000000eefaf17227 */ /* 0x000fc800078e00ff */
[----:B------:R-:W-:Y:S02]  /*b130*/  IMAD.MOV R241, RZ, RZ, -R241 ;  /* 0x000000fffff17224 */ /* 0x000fe400078e0af1 */
[----:B------:R-:W-:-:S04]  /*b140*/  IMAD.HI.U32 R243, R250, R240, RZ ;  /* 0x000000f0faf37227 */ /* 0x000fc800078e00ff */
[----:B------:R-:W-:Y:S02]  /*b150*/  IMAD R238, R2, R241, R238 ;  /* 0x000000f102ee7224 */ /* 0x000fe400078e02ee */
[--C-:B------:R-:W-:Y:S02]  /*b160*/  @!P1 IMAD.IADD R237, R237, 0x1, -R2.reuse ;  /* 0x00000001eded9824 */ /* 0x100fe400078e0a02 */
[----:B------:R-:W-:Y:S01]  /*b170*/  @!P2 IMAD.IADD R236, R236, 0x1, -R2 ;  /* 0x00000001ececa824 */ /* 0x000fe200078e0a02 */
[C---:B------:R-:W-:Y:S01]  /*b180*/  ISETP.GT.U32.AND P2, PT, R2.reuse, R238, PT ;  /* 0x000000ee0200720c */ /* 0x040fe20003f44070 */
[----:B------:R-:W-:Y:S01]  /*b190*/  IMAD.MOV R243, RZ, RZ, -R243 ;  /* 0x000000fffff37224 */ /* 0x000fe200078e0af3 */
[C---:B------:R-:W-:Y:S01]  /*b1a0*/  ISETP.GT.U32.AND P1, PT, R2.reuse, R237, PT ;  /* 0x000000ed0200720c */ /* 0x040fe20003f24070 */
[----:B------:R-:W-:Y:S02]  /*b1b0*/  IMAD.MOV R242, RZ, RZ, -R242 ;  /* 0x000000fffff27224 */ /* 0x000fe400078e0af2 */
[C---:B------:R-:W-:Y:S01]  /*b1c0*/  IMAD R240, R2.reuse, R243, R240 ;  /* 0x000000f302f07224 */ /* 0x040fe200078e02f0 */
[----:B------:R-:W-:Y:S01]  /*b1d0*/  IABS R243, R246 ;  /* 0x000000f600f37213 */ /* 0x000fe20000000000 */
[----:B------:R-:W-:Y:S01]  /*b1e0*/  IMAD R239, R2, R242, R239 ;  /* 0x000000f202ef7224 */ /* 0x000fe200078e02ef */
[----:B------:R-:W-:Y:S01]  /*b1f0*/  IABS R242, R249 ;  /* 0x000000f900f27213 */ /* 0x000fe20000000000 */
[----:B------:R-:W-:Y:S01]  /*b200*/  IMAD.MOV.U32 R241, RZ, RZ, R244 ;  /* 0x000000fffff17224 */ /* 0x000fe200078e00f4 */
[----:B---3--:R-:W-:Y:S01]  /*b210*/  IABS R249, R252 ;  /* 0x000000fc00f97213 */ /* 0x008fe20000000000 */
[----:B----4-:R-:W-:-:S04]  /*b220*/  IMAD.HI.U32 R246, R250, R243, RZ ;  /* 0x000000f3faf67227 */ /* 0x010fc800078e00ff */
[--C-:B------:R-:W-:Y:S01]  /*b230*/  @!P2 IMAD.IADD R238, R238, 0x1, -R2.reuse ;  /* 0x00000001eeeea824 */ /* 0x100fe200078e0a02 */
[C---:B------:R-:W-:Y:S01]  /*b240*/  ISETP.GT.U32.AND P2, PT, R2.reuse, R240, PT ;  /* 0x000000f00200720c */ /* 0x040fe20003f44070 */
[----:B------:R-:W-:Y:S01]  /*b250*/  @!P1 IMAD.IADD R237, R237, 0x1, -R2 ;  /* 0x00000001eded9824 */ /* 0x000fe200078e0a02 */
[----:B------:R-:W-:Y:S01]  /*b260*/  ISETP.GT.U32.AND P1, PT, R2, R239, PT ;  /* 0x000000ef0200720c */ /* 0x000fe20003f24070 */
[----:B------:R-:W-:-:S04]  /*b270*/  IMAD.HI.U32 R244, R250, R241, RZ ;  /* 0x000000f1faf47227 */ /* 0x000fc800078e00ff */
[----:B------:R-:W-:Y:S02]  /*b280*/  IMAD.MOV R244, RZ, RZ, -R244 ;  /* 0x000000fffff47224 */ /* 0x000fe400078e0af4 */
[----:B------:R-:W-:Y:S02]  /*b290*/  IMAD.MOV R246, RZ, RZ, -R246 ;  /* 0x000000fffff67224 */ /* 0x000fe400078e0af6 */
[----:B------:R-:W-:Y:S01]  /*b2a0*/  IMAD R241, R2, R244, R241 ;  /* 0x000000f402f17224 */ /* 0x000fe200078e02f1 */
[----:B------:R-:W-:Y:S01]  /*b2b0*/  IABS R244, R245 ;  /* 0x000000f500f47213 */ /* 0x000fe20000000000 */
[--C-:B------:R-:W-:Y:S02]  /*b2c0*/  @!P2 IMAD.IADD R240, R240, 0x1, -R2.reuse ;  /* 0x00000001f0f0a824 */ /* 0x100fe400078e0a02 */
[----:B------:R-:W-:Y:S01]  /*b2d0*/  @!P1 IMAD.IADD R239, R239, 0x1, -R2 ;  /* 0x00000001efef9824 */ /* 0x000fe200078e0a02 */
[----:B------:R-:W-:Y:S01]  /*b2e0*/  ISETP.GT.U32.AND P1, PT, R2, R238, PT ;  /* 0x000000ee0200720c */ /* 0x000fe20003f24070 */
[----:B-1----:R-:W-:Y:S01]  /*b2f0*/  IMAD.HI.U32 R245, R250, R242, RZ ;  /* 0x000000f2faf57227 */ /* 0x002fe200078e00ff */
[----:B------:R-:W-:-:S03]  /*b300*/  ISETP.GT.U32.AND P2, PT, R2, R240, PT ;  /* 0x000000f00200720c */ /* 0x000fc60003f44070 */
[----:B------:R-:W-:Y:S02]  /*b310*/  IMAD.MOV R245, RZ, RZ, -R245 ;  /* 0x000000fffff57224 */ /* 0x000fe400078e0af5 */
[----:B------:R-:W-:Y:S01]  /*b320*/  @!P0 IMAD.MOV R235, RZ, RZ, -R235 ;  /* 0x000000ffffeb8224 */ /* 0x000fe200078e0aeb */
[C---:B------:R-:W-:Y:S01]  /*b330*/  ISETP.GT.U32.AND P0, PT, R2.reuse, R239, PT ;  /* 0x000000ef0200720c */ /* 0x040fe20003f04070 */
[C---:B------:R-:W-:Y:S01]  /*b340*/  IMAD R242, R2.reuse, R245, R242 ;  /* 0x000000f502f27224 */ /* 0x040fe200078e02f2 */
[----:B------:R-:W-:Y:S01]  /*b350*/  IABS R245, R5 ;  /* 0x0000000500f57213 */ /* 0x000fe20000000000 */
        /* <DEDUP_REMOVED lines=10> */
[--C-:B------:R-:W-:Y:S01]  /*b400*/  @!P0 IMAD.IADD R239, R239, 0x1, -R2.reuse ;  /* 0x00000001efef8824 */ /* 0x100fe200078e0a02 */
[C---:B------:R-:W-:Y:S01]  /*b410*/  ISETP.GT.U32.AND P0, PT, R2.reuse, R242, PT ;  /* 0x000000f20200720c */ /* 0x040fe20003f04070 */
[C---:B------:R-:W-:Y:S02]  /*b420*/  IMAD R245, R2.reuse, R251, R245 ;  /* 0x000000fb02f57224 */ /* 0x040fe400078e02f5 */
[--C-:B------:R-:W-:Y:S01]  /*b430*/  @!P1 IMAD.IADD R241, R241, 0x1, -R2.reuse ;  /* 0x00000001f1f19824 */ /* 0x100fe200078e0a02 */
[C---:B------:R-:W-:Y:S01]  /*b440*/  ISETP.GT.U32.AND P1, PT, R2.reuse, R244, PT ;  /* 0x000000f40200720c */ /* 0x040fe20003f24070 */
[----:B------:R-:W-:Y:S01]  /*b450*/  @!P2 IMAD.IADD R243, R243, 0x1, -R2 ;  /* 0x00000001f3f3a824 */ /* 0x000fe200078e0a02 */
[----:B------:R-:W-:Y:S01]  /*b460*/  ISETP.GT.U32.AND P2, PT, R2, R245, PT ;  /* 0x000000f50200720c */ /* 0x000fe20003f44070 */
[----:B------:R-:W-:-:S02]  /*b470*/  IMAD.MOV.U32 R246, RZ, RZ, R7 ;  /* 0x000000fffff67224 */ /* 0x000fc400078e0007 */
[----:B------:R-:W-:Y:S02]  /*b480*/  @!P4 IMAD.MOV R236, RZ, RZ, -R236 ;  /* 0x000000ffffecc224 */ /* 0x000fe400078e0aec */
[----:B------:R-:W-:-:S04]  /*b490*/  IMAD.HI.U32 R7, R250, R246, RZ ;  /* 0x000000f6fa077227 */ /* 0x000fc800078e00ff */
[----:B------:R-:W-:Y:S01]  /*b4a0*/  @!P0 IMAD.IADD R242, R242, 0x1, -R2 ;  /* 0x00000001f2f28824 */ /* 0x000fe200078e0a02 */
[----:B------:R-:W-:Y:S01]  /*b4b0*/  ISETP.GE.AND P0, PT, R248, RZ, PT ;  /* 0x000000fff800720c */ /* 0x000fe20003f06270 */
[----:B------:R-:W-:Y:S02]  /*b4c0*/  IMAD.MOV.U32 R248, RZ, RZ, R249 ;  /* 0x000000fffff87224 */ /* 0x000fe400078e00f9 */
[----:B------:R-:W-:Y:S01]  /*b4d0*/  IMAD.MOV R251, RZ, RZ, -R7 ;  /* 0x000000fffffb7224 */ /* 0x000fe200078e0a07 */
[----:B------:R-:W-:Y:S01]  /*b4e0*/  ISETP.GT.U32.AND P4, PT, R2, R242, PT ;  /* 0x000000f20200720c */ /* 0x000fe20003f84070 */
[----:B------:R-:W-:Y:S01]  /*b4f0*/  IMAD.MOV.U32 R249, RZ, RZ, R6 ;  /* 0x000000fffff97224 */ /* 0x000fe200078e0006 */
[----:B------:R-:W-:Y:S01]  /*b500*/  LOP3.LUT R6, R247, 0x1fa, RZ, 0xfc, !PT ;  /* 0x000001faf7067812 */ /* 0x000fe200078efcff */
[--C-:B------:R-:W-:Y:S01]  /*b510*/  @!P1 IMAD.IADD R244, R244, 0x1, -R2.reuse ;  /* 0x00000001f4f49824 */ /* 0x100fe200078e0a02 */
[----:B------:R-:W-:Y:S01]  /*b520*/  ISETP.GE.AND P1, PT, R3, RZ, PT ;  /* 0x000000ff0300720c */ /* 0x000fe20003f26270 */
[----:B------:R-:W-:Y:S01]  /*b530*/  @!P2 IMAD.IADD R245, R245, 0x1, -R2 ;  /* 0x00000001f5f5a824 */ /* 0x000fe200078e0a02 */
[----:B------:R-:W-:Y:S01]  /*b540*/  LOP3.LUT R3, R247, 0x1fc, RZ, 0xfc, !PT ;  /* 0x000001fcf7037812 */ /* 0x000fe200078efcff */
[C---:B------:R-:W-:Y:S01]  /*b550*/  IMAD R246, R2.reuse, R251, R246 ;  /* 0x000000fb02f67224 */ /* 0x040fe200078e02f6 */
[----:B------:R-:W-:Y:S01]  /*b560*/  ISETP.GT.U32.AND P2, PT, R2, R241, PT ;  /* 0x000000f10200720c */ /* 0x000fe20003f44070 */
[----:B------:R-:W-:Y:S01]  /*b570*/  IMAD.HI.U32 R247, R250, R248, RZ ;  /* 0x000000f8faf77227 */ /* 0x000fe200078e00ff */
[----:B------:R-:W-:-:S03]  /*b580*/  IABS R7, R6 ;  /* 0x0000000600077213 */ /* 0x000fc60000000000 */
[----:B------:R-:W-:Y:S01]  /*b590*/  @!P3 IMAD.MOV R238, RZ, RZ, -R238 ;  /* 0x000000ffffeeb224 */ /* 0x000fe200078e0aee */
[----:B------:R-:W-:Y:S01]  /*b5a0*/  ISETP.GT.U32.AND P3, PT, R2, R243, PT ;  /* 0x000000f30200720c */ /* 0x000fe20003f64070 */
[----:B------:R-:W-:-:S04]  /*b5b0*/  IMAD.HI.U32 R251, R250, R249, RZ ;  /* 0x000000f9fafb7227 */ /* 0x000fc800078e00ff */
[----:B------:R-:W-:Y:S02]  /*b5c0*/  IMAD.MOV R247, RZ, RZ, -R247 ;  /* 0x000000fffff77224 */ /* 0x000fe400078e0af7 */
[----:B------:R-:W-:Y:S02]  /*b5d0*/  IMAD.MOV R251, RZ, RZ, -R251 ;  /* 0x000000fffffb7224 */ /* 0x000fe400078e0afb */
[C---:B------:R-:W-:Y:S02]  /*b5e0*/  IMAD R247, R2.reuse, R247, R248 ;  /* 0x000000f702f77224 */ /* 0x040fe400078e02f8 */
[C---:B------:R-:W-:Y:S01]  /*b5f0*/  IMAD R248, R2.reuse, R251, R249 ;  /* 0x000000fb02f87224 */ /* 0x040fe200078e02f9 */
[----:B------:R-:W-:Y:S01]  /*b600*/  IABS R251, R3 ;  /* 0x0000000300fb7213 */ /* 0x000fe20000000000 */
[----:B------:R-:W-:Y:S01]  /*b610*/  @!P5 IMAD.MOV R237, RZ, RZ, -R237 ;  /* 0x000000ffffedd224 */ /* 0x000fe200078e0aed */
[C---:B------:R-:W-:Y:S01]  /*b620*/  ISETP.GT.U32.AND P5, PT, R2.reuse, R245, PT ;  /* 0x000000f50200720c */ /* 0x040fe20003fa4070 */
[----:B------:R-:W-:Y:S01]  /*b630*/  @!P6 IMAD.MOV R239, RZ, RZ, -R239 ;  /* 0x000000ffffefe224 */ /* 0x000fe200078e0aef */
[C---:B------:R-:W-:Y:S01]  /*b640*/  ISETP.GT.U32.AND P6, PT, R2.reuse, R244, PT ;  /* 0x000000f40200720c */ /* 0x040fe20003fc4070 */
[----:B------:R-:W-:Y:S01]  /*b650*/  @!P0 IMAD.MOV R240, RZ, RZ, -R240 ;  /* 0x000000fffff08224 */ /* 0x000fe200078e0af0 */
[C---:B------:R-:W-:Y:S01]  /*b660*/  ISETP.GT.U32.AND P0, PT, R2.reuse, R246, PT ;  /* 0x000000f60200720c */ /* 0x040fe20003f04070 */
[--C-:B------:R-:W-:Y:S01]  /*b670*/  @!P2 IMAD.IADD R241, R241, 0x1, -R2.reuse ;  /* 0x00000001f1f1a824 */ /* 0x100fe200078e0a02 */
[----:B------:R-:W-:Y:S01]  /*b680*/  ISETP.GT.U32.AND P2, PT, R2, R247, PT ;  /* 0x000000f70200720c */ /* 0x000fe20003f44070 */
[--C-:B------:R-:W-:Y:S01]  /*b690*/  @!P4 IMAD.IADD R242, R242, 0x1, -R2.reuse ;  /* 0x00000001f2f2c824 */ /* 0x100fe200078e0a02 */
[----:B------:R-:W-:Y:S01]  /*b6a0*/  ISETP.GT.U32.AND P4, PT, R2, R248, PT ;  /* 0x000000f80200720c */ /* 0x000fe20003f84070 */
[----:B------:R-:W-:-:S02]  /*b6b0*/  @!P3 IMAD.IADD R243, R243, 0x1, -R2 ;  /* 0x00000001f3f3b824 */ /* 0x000fc400078e0a02 */
[----:B------:R-:W2:Y:S01]  /*b6c0*/  LDL.LU R2, [R1+0x40] ;  /* 0x0000400001027983 */ /* 0x000ea20000300800 */
[----:B------:R-:W-:-:S04]  /*b6d0*/  IMAD.HI.U32 R249, R250, R7, RZ ;  /* 0x00000007faf97227 */ /* 0x000fc800078e00ff */
[----:B------:R-:W-:Y:S01]  /*b6e0*/  IMAD.MOV R249, RZ, RZ, -R249 ;  /* 0x000000fffff97224 */ /* 0x000fe200078e0af9 */
[----:B--2---:R-:W-:Y:S02]  /*b6f0*/  ISETP.GE.AND P3, PT, R2, RZ, PT ;  /* 0x000000ff0200720c */ /* 0x004fe40003f66270 */
[----:B------:R-:W-:-:S05]  /*b700*/  IABS R2, c[0x0][0x17c] ;  /* 0x00005f0000027a13 */ /* 0x000fca0000000000 */
[----:B------:R-:W-:Y:S02]  /*b710*/  IMAD R249, R2, R249, R7 ;  /* 0x000000f902f97224 */ /* 0x000fe400078e0207 */
[----:B------:R-:W2:Y:S01]  /*b720*/  LDL.LU R7, [R1+0x15ec] ;  /* 0x0015ec0001077983 */ /* 0x000ea20000300800 */
[----:B------:R-:W-:-:S03]  /*b730*/  @!P6 IMAD.IADD R244, R244, 0x1, -R2 ;  /* 0x00000001f4f4e824 */ /* 0x000fc600078e0a02 */
[----:B------:R-:W3:Y:S02]  /*b740*/  LDL.LU R2, [R1+0x44] ;  /* 0x0000440001027983 */ /* 0x000ee40000300800 */
[----:B---3--:R-:W-:Y:S02]  /*b750*/  ISETP.GE.AND P6, PT, R2, RZ, PT ;  /* 0x000000ff0200720c */ /* 0x008fe40003fc6270 */
[----:B------:R-:W-:-:S05]  /*b760*/  IABS R2, c[0x0][0x17c] ;  /* 0x00005f0000027a13 */ /* 0x000fca0000000000 */
[--C-:B------:R-:W-:Y:S01]  /*b770*/  @!P5 IMAD.IADD R245, R245, 0x1, -R2.reuse ;  /* 0x00000001f5f5d824 */ /* 0x100fe200078e0a02 */
[----:B------:R-:W-:Y:S01]  /*b780*/  ISETP.GT.U32.AND P5, PT, R2, R249, PT ;  /* 0x000000f90200720c */ /* 0x000fe20003fa4070 */
[----:B------:R-:W-:Y:S02]  /*b790*/  @!P0 IMAD.IADD R246, R246, 0x1, -R2 ;  /* 0x00000001f6f68824 */ /* 0x000fe400078e0a02 */
[----:B------:R-:W3:Y:S01]  /*b7a0*/  LDL.LU R2, [R1+0x48] ;  /* 0x0000480001027983 */ /* 0x000ee20000300800 */
[----:B------:R-:W-:-:S04]  /*b7b0*/  IMAD.HI.U32 R250, R250, R251, RZ ;  /* 0x000000fbfafa7227 */ /* 0x000fc800078e00ff */
[----:B------:R-:W-:Y:S02]  /*b7c0*/  IMAD.MOV R250, RZ, RZ, -R250 ;  /* 0x000000fffffa7224 */ /* 0x000fe400078e0afa */
[----:B------:R-:W-:Y:S02]  /*b7d0*/  @!P1 IMAD.MOV R241, RZ, RZ, -R241 ;  /* 0x000000fffff19224 */ /* 0x000fe400078e0af1 */
[----:B------:R-:W-:Y:S02]  /*b7e0*/  @!P3 IMAD.MOV R242, RZ, RZ, -R242 ;  /* 0x000000fffff2b224 */ /* 0x000fe400078e0af2 */
[----:B------:R-:W-:Y:S01]  /*b7f0*/  @!P6 IMAD.MOV R243, RZ, RZ, -R243 ;  /* 0x000000fffff3e224 */ /* 0x000fe200078e0af3 */
[----:B---3--:R-:W-:Y:S02]  /*b800*/  ISETP.GE.AND P0, PT, R2, RZ, PT ;  /* 0x000000ff0200720c */ /* 0x008fe40003f06270 */
[----:B------:R-:W-:-:S05]  /*b810*/  IABS R2, c[0x0][0x17c] ;  /* 0x00005f0000027a13 */ /* 0x000fca0000000000 */
[--C-:B------:R-:W-:Y:S01]  /*b820*/  @!P4 IMAD.IADD R248, R248, 0x1, -R2.reuse ;  /* 0x00000001f8f8c824 */ /* 0x100fe200078e0a02 */
[----:B------:R-:W-:Y:S02]  /*b830*/  ISETP.GE.AND P4, PT, R4, RZ, PT ;  /* 0x000000ff0400720c */ /* 0x000fe40003f86270 */
[----:B------:R-:W1:Y:S01]  /*b840*/  S2R R4, SR_TID.X ;  /* 0x0000000000047919 */ /* 0x000e620000002100 */
[----:B------:R-:W-:Y:S01]  /*b850*/  @!P2 IMAD.IADD R247, R247, 0x1, -R2 ;  /* 0x00000001f7f7a824 */ /* 0x000fe200078e0a02 */
[----:B------:R-:W-:Y:S02]  /*b860*/  ISETP.GE.AND P2, PT, R5, RZ, PT ;  /* 0x000000ff0500720c */ /* 0x000fe40003f46270 */
[C---:B------:R-:W-:Y:S01]  /*b870*/  ISETP.GT.U32.AND P1, PT, R2.reuse, R246, PT ;  /* 0x000000f60200720c */ /* 0x040fe20003f24070 */
[----:B------:R-:W-:Y:S02]  /*b880*/  IMAD R251, R2, R250, R251 ;  /* 0x000000fa02fb7224 */ /* 0x000fe400078e02fb */
[----:B------:R-:W-:-:S02]  /*b890*/  IMAD.MOV.U32 R250, RZ, RZ, c[0x0][0x180] ;  /* 0x00006000fffa7624 */ /* 0x000fc400078e00ff */
[----:B------:R-:W-:-:S03]  /*b8a0*/  @!P5 IMAD.IADD R249, R249, 0x1, -R2 ;  /* 0x00000001f9f9d824 */ /* 0x000fc600078e0a02 */
[----:B------:R-:W-:Y:S02]  /*b8b0*/  IADD3 R250, R250, -0x40, RZ ;  /* 0xffffffc0fafa7810 */ /* 0x000fe40007ffe0ff */
[C---:B------:R-:W-:Y:S01]  /*b8c0*/  ISETP.GT.U32.AND P3, PT, R2.reuse, R247, PT ;  /* 0x000000f70200720c */ /* 0x040fe20003f64070 */
[----:B------:R-:W-:Y:S01]  /*b8d0*/  @!P2 IMAD.MOV R245, RZ, RZ, -R245 ;  /* 0x000000fffff5a224 */ /* 0x000fe200078e0af5 */
[----:B------:R-:W-:Y:S01]  /*b8e0*/  ISETP.GT.U32.AND P5, PT, R2, R248, PT ;  /* 0x000000f80200720c */ /* 0x000fe20003fa4070 */
[----:B------:R-:W-:Y:S01]  /*b8f0*/  @!P1 IMAD.IADD R246, R246, 0x1, -R2 ;  /* 0x00000001f6f69824 */ /* 0x000fe200078e0a02 */
[----:B------:R-:W-:Y:S02]  /*b900*/  ISETP.GT.U32.AND P6, PT, R2, R249, PT ;  /* 0x000000f90200720c */ /* 0x000fe40003fc4070 */
[----:B------:R-:W-:Y:S02]  /*b910*/  ISETP.GE.U32.AND P2, PT, R250, 0x7fffff81, PT ;  /* 0x7fffff81fa00780c */ /* 0x000fe40003f46070 */
[----:B-1----:R-:W-:-:S04]  /*b920*/  LOP3.LUT R4, R4, 0x3f, RZ, 0xc0, !PT ;  /* 0x0000003f04047812 */ /* 0x002fc800078ec0ff */
[----:B------:R-:W-:Y:S02]  /*b930*/  ISETP.GE.AND P1, PT, R4, R250, PT ;  /* 0x000000fa0400720c */ /* 0x000fe40003f26270 */
[----:B------:R-:W1:Y:S01]  /*b940*/  S2R R250, SR_TID.X ;  /* 0x0000000000fa7919 */ /* 0x000e620000002100 */
[----:B------:R-:W-:Y:S02]  /*b950*/  IMAD.MOV.U32 R5, RZ, RZ, 0x3f ;  /* 0x0000003fff057424 */ /* 0x000fe400078e00ff */
[----:B------:R-:W-:Y:S01]  /*b960*/  @!P0 IMAD.MOV R244, RZ, RZ, -R244 ;  /* 0x000000fffff48224 */ /* 0x000fe200078e0af4 */
[----:B------:R-:W-:Y:S01]  /*b970*/  ISETP.GT.U32.AND P0, PT, R2, R251, PT ;  /* 0x000000fb0200720c */ /* 0x000fe20003f04070 */
[--C-:B------:R-:W-:Y:S02]  /*b980*/  @!P3 IMAD.IADD R247, R247, 0x1, -R2.reuse ;  /* 0x00000001f7f7b824 */ /* 0x100fe400078e0a02 */
[--C-:B------:R-:W-:Y:S02]  /*b990*/  @!P5 IMAD.IADD R248, R248, 0x1, -R2.reuse ;  /* 0x00000001f8f8d824 */ /* 0x100fe400078e0a02 */
[----:B------:R-:W-:Y:S01]  /*b9a0*/  @!P6 IMAD.IADD R249, R249, 0x1, -R2 ;  /* 0x00000001f9f9e824 */ /* 0x000fe200078e0a02 */
[----:B------:R-:W-:Y:S01]  /*b9b0*/  IADD3 R2, R5, c[0x0][0x180], RZ ;  /* 0x0000600005027a10 */ /* 0x000fe20007ffe0ff */
[----:B------:R-:W-:Y:S01]  /*b9c0*/  @!P4 IMAD.MOV R246, RZ, RZ, -R246 ;  /* 0x000000fffff6c224 */ /* 0x000fe200078e0af6 */
[----:B------:R-:W3:Y:S02]  /*b9d0*/  LDL.LU R4, [R1+0x14] ;  /* 0x0000140001047983 */ /* 0x000ee40000300800 */
[----:B------:R-:W-:-:S02]  /*b9e0*/  ISETP.GT.AND P6, PT, R2, 0x3f, PT ;  /* 0x0000003f0200780c */ /* 0x000fc40003fc4270 */
[----:B------:R-:W-:-:S05]  /*b9f0*/  IABS R2, c[0x0][0x17c] ;  /* 0x00005f0000027a13 */ /* 0x000fca0000000000 */
[----:B------:R-:W-:Y:S01]  /*ba00*/  @!P0 IMAD.IADD R251, R251, 0x1, -R2 ;  /* 0x00000001fbfb8824 */ /* 0x000fe200078e0a02 */
[----:B-1----:R-:W-:-:S04]  /*ba10*/  LOP3.LUT R250, R250, 0x3f, RZ, 0xc0, !PT ;  /* 0x0000003ffafa7812 */ /* 0x002fc800078ec0ff */
[----:B------:R-:W-:Y:S02]  /*ba20*/  ISETP.GT.U32.AND P0, PT, R2, R251, PT ;  /* 0x000000fb0200720c */ /* 0x000fe40003f04070 */
[----:B------:R-:W-:Y:S02]  /*ba30*/  IADD3 R2, R5, c[0x0][0x180], RZ ;  /* 0x0000600005027a10 */ /* 0x000fe40007ffe0ff */
[----:B------:R-:W-:Y:S02]  /*ba40*/  ISETP.GE.AND P4, PT, R250, c[0x0][0x180], PT ;  /* 0x00006000fa007a0c */ /* 0x000fe40003f86270 */
[----:B------:R-:W-:Y:S02]  /*ba50*/  SEL R250, RZ, 0x4, !P6 ;  /* 0x00000004fffa7807 */ /* 0x000fe40007000000 */
[----:B------:R-:W-:Y:S02]  /*ba60*/  SEL R5, RZ, 0x4, P1 ;  /* 0x00000004ff057807 */ /* 0x000fe40000800000 */
[----:B------:R-:W-:-:S02]  /*ba70*/  ISETP.GT.AND P1, PT, R2, 0x7f, PT ;  /* 0x0000007f0200780c */ /* 0x000fc40003f24270 */
[----:B------:R-:W-:Y:S02]  /*ba80*/  ISETP.GE.AND P3, PT, R252, RZ, PT ;  /* 0x000000fffc00720c */ /* 0x000fe40003f66270 */
[----:B------:R-:W-:Y:S01]  /*ba90*/  ISETP.GE.AND P5, PT, R0, RZ, PT ;  /* 0x000000ff0000720c */ /* 0x000fe20003fa6270 */
[----:B------:R-:W4:Y:S01]  /*baa0*/  LDL.LU R252, [R1+0x10] ;  /* 0x0000100001fc7983 */ /* 0x000f220000300800 */
[----:B------:R-:W-:Y:S02]  /*bab0*/  SEL R2, R250, RZ, !P4 ;  /* 0x000000fffa027207 */ /* 0x000fe40006000000 */
[----:B------:R-:W-:Y:S01]  /*bac0*/  ISETP.GE.AND P4, PT, R6, RZ, PT ;  /* 0x000000ff0600720c */ /* 0x000fe20003f86270 */
[----:B------:R-:W5:Y:S01]  /*bad0*/  LDL.LU R0, [R1+0xc] ;  /* 0x00000c0001007983 */ /* 0x000f620000300800 */
[----:B------:R-:W-:Y:S02]  /*bae0*/  SEL R250, R5, RZ, P1 ;  /* 0x000000ff05fa7207 */ /* 0x000fe40000800000 */
[----:B------:R-:W-:Y:S01]  /*baf0*/  ISETP.GE.AND P1, PT, R3, RZ, PT ;  /* 0x000000ff0300720c */ /* 0x000fe20003f26270 */
[----:B------:R-:W2:Y:S04]  /*bb00*/  LDL.LU R6, [R1+0x15e8] ;  /* 0x0015e80001067983 */ /* 0x000ea80000300800 */
[----:B------:R-:W2:Y:S04]  /*bb10*/  LDL.LU R5, [R1+0x15e4] ;  /* 0x0015e40001057983 */ /* 0x000ea80000300800 */
[----:B------:R-:W2:Y:S01]  /*bb20*/  LDL.LU R3, [R1+0x15e0] ;  /* 0x0015e00001037983 */ /* 0x000ea20000300800 */
[----:B------:R-:W-:Y:S01]  /*bb30*/  @!P5 IMAD.MOV R248, RZ, RZ, -R248 ;  /* 0x000000fffff8d224 */ /* 0x000fe200078e0af8 */
[----:B------:R-:W-:-:S02]  /*bb40*/  ISETP.NE.U32.AND P5, PT, R250, RZ, PT ;  /* 0x000000fffa00720c */ /* 0x000fc40003fa5070 */
[----:B------:R-:W1:Y:S01]  /*bb50*/  S2R R250, SR_TID.X ;  /* 0x0000000000fa7919 */ /* 0x000e620000002100 */
[----:B------:R-:W-:Y:S01]  /*bb60*/  @!P3 IMAD.MOV R247, RZ, RZ, -R247 ;  /* 0x000000fffff7b224 */ /* 0x000fe200078e0af7 */
[----:B------:R-:W-:Y:S02]  /*bb70*/  ISETP.NE.U32.AND P3, PT, R2, RZ, PT ;  /* 0x000000ff0200720c */ /* 0x000fe40003f65070 */
[----:B------:R-:W-:-:S05]  /*bb80*/  IABS R2, c[0x0][0x17c] ;  /* 0x00005f0000027a13 */ /* 0x000fca0000000000 */
[----:B------:R-:W-:Y:S01]  /*bb90*/  @!P0 IMAD.IADD R251, R251, 0x1, -R2 ;  /* 0x00000001fbfb8824 */ /* 0x000fe200078e0a02 */
[----:B------:R-:W-:Y:S01]  /*bba0*/  ISETP.NE.AND P0, PT, RZ, c[0x0][0x17c], PT ;  /* 0x00005f00ff007a0c */ /* 0x000fe20003f05270 */
[----:B------:R-:W-:Y:S01]  /*bbb0*/  @!P4 IMAD.MOV R249, RZ, RZ, -R249 ;  /* 0x000000fffff9c224 */ /* 0x000fe200078e0af9 */
[----:B-1----:R-:W-:-:S05]  /*bbc0*/  LOP3.LUT R250, R250, 0x3f, RZ, 0xc0, !PT ;  /* 0x0000003ffafa7812 */ /* 0x002fca00078ec0ff */
[----:B------:R-:W-:Y:S01]  /*bbd0*/  IMAD R2, R250, c[0x0][0x18c], RZ ;  /* 0x00006300fa027a24 */ /* 0x000fe200078e02ff */
[----:B------:R-:W-:-:S04]  /*bbe0*/  LOP3.LUT R250, RZ, c[0x0][0x17c], RZ, 0x33, !PT ;  /* 0x00005f00fffa7a12 */ /* 0x000fc800078e33ff */
[----:B------:R-:W-:-:S05]  /*bbf0*/  LEA R2, P4, R2, c[0x0][0x168], 0x2 ;  /* 0x00005a0002027a11 */ /* 0x000fca00078810ff */
[----:B------:R1:W-:Y:S04]  /*bc00*/  STL [R1+0x15bc], R2 ;  /* 0x0015bc0201007387 */ /* 0x0003e80000100800 */
[----:B-1----:R-:W5:Y:S01]  /*bc10*/  LDL.LU R2, [R1+0x4] ;  /* 0x0000040001027983 */ /* 0x002f620000300800 */
[----:B--2---:R-:W-:-:S05]  /*bc20*/  SEL R3, R250, R3, !P0 ;  /* 0x00000003fa037207 */ /* 0x004fca0004000000 */
[----:B------:R1:W-:Y:S04]  /*bc30*/  STL [R1+0x84], R3 ;  /* 0x0000840301007387 */ /* 0x0003e80000100800 */
[----:B-1----:R-:W2:Y:S01]  /*bc40*/  LDL.LU R3, [R1+0x15dc] ;  /* 0x0015dc0001037983 */ /* 0x002ea20000300800 */
[C---:B---3--:R-:W-:Y:S02]  /*bc50*/  SEL R4, R250.reuse, R4, !P0 ;  /* 0x00000004fa047207 */ /* 0x048fe40004000000 */
[C---:B----4-:R-:W-:Y:S02]  /*bc60*/  SEL R252, R250.reuse, R252, !P0 ;  /* 0x000000fcfafc7207 */ /* 0x050fe40004000000 */
[C---:B-----5:R-:W-:Y:S02]  /*bc70*/  SEL R0, R250.reuse, R0, !P0 ;  /* 0x00000000fa007207 */ /* 0x060fe40004000000 */
[----:B--2---:R-:W-:-:S05]  /*bc80*/  SEL R3, R250, R3, !P0 ;  /* 0x00000003fa037207 */ /* 0x004fca0004000000 */
[----:B------:R1:W-:Y:S04]  /*bc90*/  STL [R1+0x88], R3 ;  /* 0x0000880301007387 */ /* 0x0003e80000100800 */
[----:B-1----:R-:W2:Y:S04]  /*bca0*/  LDL.LU R3, [R1+0x8] ;  /* 0x0000080001037983 */ /* 0x002ea80000300800 */
[----:B------:R1:W-:Y:S04]  /*bcb0*/  STL [R1+0x80], R4 ;  /* 0x0000800401007387 */ /* 0x0003e80000100800 */
[----:B-1----:R-:W3:Y:S04]  /*bcc0*/  LDL.LU R4, [R1+0x15d8] ;  /* 0x0015d80001047983 */ /* 0x002ee80000300800 */
[----:B------:R1:W-:Y:S04]  /*bcd0*/  STL [R1+0x7c], R252 ;  /* 0x00007cfc01007387 */ /* 0x0003e80000100800 */
[----:B-1----:R-:W4:Y:S04]  /*bce0*/  LDL.LU R252, [R1+0x15d4] ;  /* 0x0015d40001fc7983 */ /* 0x002f280000300800 */
[----:B------:R1:W-:Y:S04]  /*bcf0*/  STL [R1+0x78], R0 ;  /* 0x0000780001007387 */ /* 0x0003e80000100800 */
[----:B-1----:R-:W5:Y:S01]  /*bd00*/  LDL.LU R0, [R1+0x15d0] ;  /* 0x0015d00001007983 */ /* 0x002f620000300800 */
[----:B--2---:R-:W-:-:S05]  /*bd10*/  SEL R3, R250, R3, !P0 ;  /* 0x00000003fa037207 */ /* 0x004fca0004000000 */
[----:B------:R1:W-:Y:S02]  /*bd20*/  STL [R1+0x74], R3 ;  /* 0x0000740301007387 */ /* 0x0003e40000100800 */
[----:B-1----:R-:W-:-:S05]  /*bd30*/  SEL R3, R250, R2, !P0 ;  /* 0x00000002fa037207 */ /* 0x002fca0004000000 */
[----:B------:R3:W-:Y:S02]  /*bd40*/  STL [R1+0x70], R3 ;  /* 0x0000700301007387 */ /* 0x0007e40000100800 */
[C---:B---3--:R-:W-:Y:S02]  /*bd50*/  SEL R3, R250.reuse, R4, !P0 ;  /* 0x00000004fa037207 */ /* 0x048fe40004000000 */
[C---:B-----5:R-:W-:Y:S02]  /*bd60*/  SEL R2, R250.reuse, R0, !P0 ;  /* 0x00000000fa027207 */ /* 0x060fe40004000000 */
[----:B----4-:R-:W-:-:S03]  /*bd70*/  SEL R0, R250, R252, !P0 ;  /* 0x000000fcfa007207 */ /* 0x010fc60004000000 */
[----:B------:R1:W-:Y:S04]  /*bd80*/  STL [R1+0x6c], R2 ;  /* 0x00006c0201007387 */ /* 0x0003e80000100800 */
[----:B------:R2:W-:Y:S04]  /*bd90*/  STL [R1+0x68], R0 ;  /* 0x0000680001007387 */ /* 0x0005e80000100800 */
[----:B------:R3:W-:Y:S01]  /*bda0*/  STL [R1+0x64], R3 ;  /* 0x0000640301007387 */ /* 0x0007e20000100800 */
[C---:B-1----:R-:W-:Y:S02]  /*bdb0*/  SEL R2, R250.reuse, R5, !P0 ;  /* 0x00000005fa027207 */ /* 0x042fe40004000000 */
[----:B--2---:R-:W-:-:S03]  /*bdc0*/  SEL R0, R250, R6, !P0 ;  /* 0x00000006fa007207 */ /* 0x004fc60004000000 */
[----:B------:R1:W-:Y:S01]  /*bdd0*/  STL [R1+0x60], R2 ;  /* 0x0000600201007387 */ /* 0x0003e20000100800 */
[----:B---3--:R-:W-:-:S03]  /*bde0*/  SEL R3, R250, R7, !P0 ;  /* 0x00000007fa037207 */ /* 0x008fc60004000000 */
        /* <DEDUP_REMOVED lines=36> */
[----:B------:R2:W-:Y:S01]  /*c030*/  STL [R1+0x14], R0 ;  /* 0x0000140001007387 */ /* 0x0005e20000100800 */
[----:B------:R-:W-:-:S03]  /*c040*/  SEL R21, R250, R23, !P0 ;  /* 0x00000017fa157207 */ /* 0x000fc60004000000 */
[----:B------:R-:W-:Y:S04]  /*c050*/  STL [R1+0x10], R3 ;  /* 0x0000100301007387 */ /* 0x000fe80000100800 */
[----:B------:R-:W3:Y:S01]  /*c060*/  LDL.LU R23, [R1+0x84] ;  /* 0x0000840001177983 */ /* 0x000ee20000300800 */
[C---:B-1----:R-:W-:Y:S02]  /*c070*/  SEL R2, R250.reuse, R45, !P0 ;  /* 0x0000002dfa027207 */ /* 0x042fe40004000000 */
[----:B--2---:R-:W-:-:S03]  /*c080*/  SEL R0, R250, R46, !P0 ;  /* 0x0000002efa007207 */ /* 0x004fc60004000000 */
[----:B------:R1:W-:Y:S04]  /*c090*/  STL [R1+0xc], R2 ;  /* 0x00000c0201007387 */ /* 0x0003e80000100800 */
[----:B------:R-:W2:Y:S04]  /*c0a0*/  LDL.LU R46, [R1+0x7c] ;  /* 0x00007c00012e7983 */ /* 0x000ea80000300800 */
[----:B------:R4:W-:Y:S04]  /*c0b0*/  STL [R1+0x8], R0 ;  /* 0x0000080001007387 */ /* 0x0009e80000100800 */
[----:B------:R-:W5:Y:S01]  /*c0c0*/  LDL.LU R45, [R1+0x78] ;  /* 0x00007800012d7983 */ /* 0x000f620000300800 */
[----:B------:R-:W-:-:S03]  /*c0d0*/  SEL R4, R250, R40, !P0 ;  /* 0x00000028fa047207 */ /* 0x000fc60004000000 */
[----:B------:R-:W2:Y:S01]  /*c0e0*/  LDL.LU R44, [R1+0x74] ;  /* 0x00007400012c7983 */ /* 0x000ea20000300800 */
        /* <DEDUP_REMOVED lines=18> */
[----:B-1----:R-:W-:-:S03]  /*c210*/  SEL R2, R250, R47, !P0 ;  /* 0x0000002ffa027207 */ /* 0x002fc60004000000 */
[----:B------:R-:W2:Y:S01]  /*c220*/  LDL.LU R34, [R1+0x4c] ;  /* 0x00004c0001227983 */ /* 0x000ea20000300800 */
[----:B------:R-:W-:-:S03]  /*c230*/  SEL R14, R250, R30, !P0 ;  /* 0x0000001efa0e7207 */ /* 0x000fc60004000000 */
[----:B------:R-:W2:Y:S01]  /*c240*/  LDL.LU R33, [R1+0x48] ;  /* 0x0000480001217983 */ /* 0x000ea20000300800 */
[----:B----4-:R-:W-:-:S03]  /*c250*/  SEL R0, R250, R48, !P0 ;  /* 0x00000030fa007207 */ /* 0x010fc60004000000 */
[----:B------:R-:W4:Y:S01]  /*c260*/  LDL.LU R32, [R1+0x44] ;  /* 0x0000440001207983 */ /* 0x000f220000300800 */
[C---:B------:R-:W-:Y:S02]  /*c270*/  SEL R15, R250.reuse, R29, !P0 ;  /* 0x0000001dfa0f7207 */ /* 0x040fe40004000000 */
[C---:B------:R-:W-:Y:S01]  /*c280*/  SEL R252, R250.reuse, R49, !P0 ;  /* 0x00000031fafc7207 */ /* 0x040fe20004000000 */
[----:B------:R-:W2:Y:S01]  /*c290*/  LDL.LU R31, [R1+0x40] ;  /* 0x00004000011f7983 */ /* 0x000ea20000300800 */
[----:B------:R-:W-:-:S03]  /*c2a0*/  SEL R50, R250, R50, !P0 ;  /* 0x00000032fa327207 */ /* 0x000fc60004000000 */
[----:B------:R-:W2:Y:S04]  /*c2b0*/  LDL.LU R30, [R1+0x3c] ;  /* 0x00003c00011e7983 */ /* 0x000ea80000300800 */
[----:B------:R-:W2:Y:S04]  /*c2c0*/  LDL.LU R29, [R1+0x38] ;  /* 0x00003800011d7983 */ /* 0x000ea80000300800 */
[----:B------:R-:W2:Y:S01]  /*c2d0*/  LDL.LU R47, [R1+0x80] ;  /* 0x00008000012f7983 */ /* 0x000ea20000300800 */
[----:B------:R-:W-:-:S03]  /*c2e0*/  SEL R16, R250, R28, !P0 ;  /* 0x0000001cfa107207 */ /* 0x000fc60004000000 */
[----:B------:R-:W-:Y:S01]  /*c2f0*/  STL [R1+0x15c0], R2 ;  /* 0x0015c00201007387 */ /* 0x000fe20000100800 */
[----:B------:R-:W-:-:S03]  /*c300*/  SEL R17, R250, R27, !P0 ;  /* 0x0000001bfa117207 */ /* 0x000fc60004000000 */
[----:B------:R-:W-:Y:S01]  /*c310*/  STL [R1+0x15c4], R0 ;  /* 0x0015c40001007387 */ /* 0x000fe20000100800 */
[----:B------:R-:W-:-:S03]  /*c320*/  @!P1 IMAD.MOV R251, RZ, RZ, -R251 ;  /* 0x000000fffffb9224 */ /* 0x000fc600078e0afb */
[----:B------:R-:W-:Y:S01]  /*c330*/  STL [R1+0x15c8], R252 ;  /* 0x0015c8fc01007387 */ /* 0x000fe20000100800 */
[----:B------:R-:W-:-:S03]  /*c340*/  SEL R18, R250, R26, !P0 ;  /* 0x0000001afa127207 */ /* 0x000fc60004000000 */
[----:B------:R1:W-:Y:S01]  /*c350*/  STL [R1+0x15cc], R50 ;  /* 0x0015cc3201007387 */ /* 0x0003e20000100800 */
        /* <DEDUP_REMOVED lines=8> */
[C---:B------:R-:W-:Y:S02]  /*c3e0*/  SEL R52, R250.reuse, R52, !P0 ;  /* 0x00000034fa347207 */ /* 0x040fe40004000000 */
[C---:B------:R-:W-:Y:S01]  /*c3f0*/  SEL R53, R250.reuse, R53, !P0 ;  /* 0x00000035fa357207 */ /* 0x040fe20004000000 */
[----:B------:R-:W2:Y:S01]  /*c400*/  LDL.LU R24, [R1+0x24] ;  /* 0x0000240001187983 */ /* 0x000ea20000300800 */
[C---:B------:R-:W-:Y:S02]  /*c410*/  SEL R54, R250.reuse, R54, !P0 ;  /* 0x00000036fa367207 */ /* 0x040fe40004000000 */
[C---:B------:R-:W-:Y:S02]  /*c420*/  SEL R55, R250.reuse, R55, !P0 ;  /* 0x00000037fa377207 */ /* 0x040fe40004000000 */
[C---:B------:R-:W-:Y:S02]  /*c430*/  SEL R56, R250.reuse, R56, !P0 ;  /* 0x00000038fa387207 */ /* 0x040fe40004000000 */
[----:B------:R-:W-:-:S02]  /*c440*/  SEL R57, R250, R57, !P0 ;  /* 0x00000039fa397207 */ /* 0x000fc40004000000 */
[C---:B------:R-:W-:Y:S02]  /*c450*/  SEL R58, R250.reuse, R58, !P0 ;  /* 0x0000003afa3a7207 */ /* 0x040fe40004000000 */
[C---:B------:R-:W-:Y:S02]  /*c460*/  SEL R59, R250.reuse, R59, !P0 ;  /* 0x0000003bfa3b7207 */ /* 0x040fe40004000000 */
        /* <DEDUP_REMOVED lines=82> */
[C---:B------:R-:W-:Y:S01]  /*c990*/  SEL R142, R250.reuse, R142, !P0 ;  /* 0x0000008efa8e7207 */ /* 0x040fe20004000000 */
[----:B---3--:R-:W-:Y:S01]  /*c9a0*/  IMAD R48, R23, c[0x0][0x190], RZ ;  /* 0x0000640017307a24 */ /* 0x008fe200078e02ff */
[C---:B------:R-:W-:Y:S01]  /*c9b0*/  SEL R143, R250.reuse, R143, !P0 ;  /* 0x0000008ffa8f7207 */ /* 0x040fe20004000000 */
[----:B------:R-:W3:Y:S01]  /*c9c0*/  LDL.LU R23, [R1+0x20] ;  /* 0x0000200001177983 */ /* 0x000ee20000300800 */
[C---:B------:R-:W-:Y:S02]  /*c9d0*/  SEL R144, R250.reuse, R144, !P0 ;  /* 0x00000090fa907207 */ /* 0x040fe40004000000 */
[C---:B------:R-:W-:Y:S01]  /*c9e0*/  SEL R145, R250.reuse, R145, !P0 ;  /* 0x00000091fa917207 */ /* 0x040fe20004000000 */
[----:B------:R-:W2:Y:S01]  /*c9f0*/  LDL.LU R49, [R1+0x1c] ;  /* 0x00001c0001317983 */ /* 0x000ea20000300800 */
        /* <DEDUP_REMOVED lines=104> */
[----:B------:R-:W-:Y:S02]  /*d080*/  SEL R250, R250, R251, !P0 ;  /* 0x000000fbfafa7207 */ /* 0x000fe40004000000 */
[----:B------:R-:W2:Y:S04]  /*d090*/  LDL.LU R251, [R1+0x18] ;  /* 0x0000180001fb7983 */ /* 0x000ea80000300800 */
[----:B-1----:R-:W2:Y:S04]  /*d0a0*/  LDL.LU R50, [R1+0x14] ;  /* 0x0000140001327983 */ /* 0x002ea80000300800 */
[----:B------:R-:W3:Y:S04]  /*d0b0*/  LDL.LU R252, [R1+0x10] ;  /* 0x0000100001fc7983 */ /* 0x000ee80000300800 */
[----:B------:R-:W4:Y:S04]  /*d0c0*/  LDL.LU R0, [R1+0xc] ;  /* 0x00000c0001007983 */ /* 0x000f280000300800 */
[----:B------:R-:W5:Y:S01]  /*d0d0*/  LDL.LU R2, [R1+0x8] ;  /* 0x0000080001027983 */ /* 0x000f620000300800 */
[----:B--2---:R-:W-:-:S02]  /*d0e0*/  IMAD R50, R50, c[0x0][0x190], RZ ;  /* 0x0000640032327a24 */ /* 0x004fc400078e02ff */
[----:B---3--:R-:W-:-:S03]  /*d0f0*/  IMAD R252, R252, c[0x0][0x190], RZ ;  /* 0x00006400fcfc7a24 */ /* 0x008fc600078e02ff */
[----:B------:R1:W-:Y:S01]  /*d100*/  STL [R1+0x14], R50 ;  /* 0x0000143201007387 */ /* 0x0003e20000100800 */
[----:B----4-:R-:W-:Y:S02]  /*d110*/  IMAD R0, R0, c[0x0][0x190], RZ ;  /* 0x0000640000007a24 */ /* 0x010fe400078e02ff */
[----:B-----5:R-:W-:Y:S01]  /*d120*/  IMAD R2, R2, c[0x0][0x190], RZ ;  /* 0x0000640002027a24 */ /* 0x020fe200078e02ff */
[----:B-1----:R-:W2:Y:S04]  /*d130*/  LDL.LU R50, [R1+0x15cc] ;  /* 0x0015cc0001327983 */ /* 0x002ea80000300800 */
[----:B------:R1:W-:Y:S04]  /*d140*/  STL [R1+0x10], R252 ;  /* 0x000010fc01007387 */ /* 0x0003e80000100800 */
[----:B-1----:R-:W3:Y:S04]  /*d150*/  LDL.LU R252, [R1+0x15c8] ;  /* 0x0015c80001fc7983 */ /* 0x002ee80000300800 */
[----:B------:R1:W-:Y:S04]  /*d160*/  STL [R1+0xc], R0 ;  /* 0x00000c0001007387 */ /* 0x0003e80000100800 */
[----:B-1----:R-:W4:Y:S04]  /*d170*/  LDL.LU R0, [R1+0x15c4] ;  /* 0x0015c40001007983 */ /* 0x002f280000300800 */
[----:B------:R1:W-:Y:S04]  /*d180*/  STL [R1+0x8], R2 ;  /* 0x0000080201007387 */ /* 0x0003e80000100800 */
[----:B-1----:R-:W5:Y:S01]  /*d190*/  LDL.LU R2, [R1+0x15c0] ;  /* 0x0015c00001027983 */ /* 0x002f620000300800 */
[----:B------:R-:W-:-:S02]  /*d1a0*/  IMAD R114, R114, c[0x0][0x190], RZ ;  /* 0x0000640072727a24 */ /* 0x000fc400078e02ff */
[----:B----4-:R-:W-:Y:S02]  /*d1b0*/  IMAD R0, R0, c[0x0][0x190], RZ ;  /* 0x0000640000007a24 */ /* 0x010fe400078e02ff */
[----:B-----5:R-:W-:-:S05]  /*d1c0*/  IMAD R2, R2, c[0x0][0x190], RZ ;  /* 0x0000640002027a24 */ /* 0x020fca00078e02ff */
[----:B------:R1:W-:Y:S04]  /*d1d0*/  STL [R1+0x4], R2 ;  /* 0x0000040201007387 */ /* 0x0003e80000100800 */
[----:B-1----:R-:W4:Y:S04]  /*d1e0*/  LDL.LU R2, [R1+0x15bc] ;  /* 0x0015bc0001027983 */ /* 0x002f280000300800 */
[----:B------:R1:W-:Y:S04]  /*d1f0*/  STL [R1], R0 ;  /* 0x0000000001007387 */ /* 0x0003e80000100800 */
[----:B------:R5:W-:Y:S01]  /*d200*/  STL [R1+0x18], R114 ;  /* 0x0000187201007387 */ /* 0x000be20000100800 */
[----:B-1----:R-:W-:-:S02]  /*d210*/  IMAD R0, R116, c[0x0][0x190], RZ ;  /* 0x0000640074007a24 */ /* 0x002fc400078e02ff */
[----:B------:R-:W-:Y:S02]  /*d220*/  IMAD R116, R117, c[0x0][0x190], RZ ;  /* 0x0000640075747a24 */ /* 0x000fe400078e02ff */
[----:B-----5:R-:W-:Y:S01]  /*d230*/  IMAD R114, R118, c[0x0][0x190], RZ ;  /* 0x0000640076727a24 */ /* 0x020fe200078e02ff */
[----:B------:R1:W-:Y:S04]  /*d240*/  STL [R1+0x1c], R0 ;  /* 0x00001c0001007387 */ /* 0x0003e80000100800 */
[----:B------:R5:W-:Y:S04]  /*d250*/  STL [R1+0x20], R116 ;  /* 0x0000207401007387 */ /* 0x000be80000100800 */
[----:B------:R2:W-:Y:S01]  /*d260*/  STL [R1+0x24], R114 ;  /* 0x0000247201007387 */ /* 0x0005e20000100800 */
[----:B-1----:R-:W-:-:S02]  /*d270*/  IMAD R0, R119, c[0x0][0x190], RZ ;  /* 0x0000640077007a24 */ /* 0x002fc400078e02ff */
[----:B-----5:R-:W-:-:S03]  /*d280*/  IMAD R116, R120, c[0x0][0x190], RZ ;  /* 0x0000640078747a24 */ /* 0x020fc600078e02ff */
[----:B------:R1:W-:Y:S01]  /*d290*/  STL [R1+0x28], R0 ;  /* 0x0000280001007387 */ /* 0x0003e20000100800 */
[----:B--2---:R-:W-:-:S03]  /*d2a0*/  IMAD R114, R121, c[0x0][0x190], RZ ;  /* 0x0000640079727a24 */ /* 0x004fc600078e02ff */
[----:B------:R2:W-:Y:S04]  /*d2b0*/  STL [R1+0x2c], R116 ;  /* 0x00002c7401007387 */ /* 0x0005e80000100800 */
[----:B------:R5:W-:Y:S01]  /*d2c0*/  STL [R1+0x30], R114 ;  /* 0x0000307201007387 */ /* 0x000be20000100800 */
[----:B-1----:R-:W-:Y:S02]  /*d2d0*/  IMAD R0, R122, c[0x0][0x190], RZ ;  /* 0x000064007a007a24 */ /* 0x002fe400078e02ff */
[----:B--2---:R-:W-:-:S03]  /*d2e0*/  IMAD R116, R123, c[0x0][0x190], RZ ;  /* 0x000064007b747a24 */ /* 0x004fc600078e02ff */
[----:B------:R1:W-:Y:S01]  /*d2f0*/  STL [R1+0x34], R0 ;  /* 0x0000340001007387 */ /* 0x0003e20000100800 */
[----:B-----5:R-:W-:-:S03]  /*d300*/  IMAD R114, R124, c[0x0][0x190], RZ ;  /* 0x000064007c727a24 */ /* 0x020fc600078e02ff */
        /* <DEDUP_REMOVED lines=178> */
[----:B------:R-:W-:Y:S01]  /*de30*/  STL [R1+0x1a0], R0 ;  /* 0x0001a00001007387 */ /* 0x000fe20000100800 */
[----:B-----5:R-:W-:-:S03]  /*de40*/  IMAD R114, R214, c[0x0][0x190], RZ ;  /* 0x00006400d6727a24 */ /* 0x020fc600078e02ff */
[----:B------:R-:W-:Y:S04]  /*de50*/  STL [R1+0x1a4], R116 ;  /* 0x0001a47401007387 */ /* 0x000fe80000100800 */
[----:B------:R1:W-:Y:S04]  /*de60*/  STL [R1+0x1a8], R114 ;  /* 0x0001a87201007387 */ /* 0x0003e80000100800 */
[----:B-1----:R-:W2:Y:S01]  /*de70*/  LDL.LU R114, [R1+0x88] ;  /* 0x0000880001727983 */ /* 0x002ea20000300800 */
[----:B------:R-:W-:Y:S02]  /*de80*/  IMAD R0, R215, c[0x0][0x190], RZ ;  /* 0x00006400d7007a24 */ /* 0x000fe400078e02ff */
[----:B------:R-:W-:-:S03]  /*de90*/  IMAD R116, R216, c[0x0][0x190], RZ ;  /* 0x00006400d8747a24 */ /* 0x000fc600078e02ff */
[----:B------:R1:W-:Y:S01]  /*dea0*/  STL [R1+0x1ac], R0 ;  /* 0x0001ac0001007387 */ /* 0x0003e20000100800 */
[----:B------:R-:W-:-:S03]  /*deb0*/  IMAD R117, R218, c[0x0][0x190], RZ ;  /* 0x00006400da757a24 */ /* 0x000fc600078e02ff */
[----:B------:R5:W-:Y:S01]  /*dec0*/  STL [R1+0x1b0], R116 ;  /* 0x0001b07401007387 */ /* 0x000be20000100800 */
[----:B-1----:R-:W-:-:S03]  /*ded0*/  IMAD R0, R217, c[0x0][0x190], RZ ;  /* 0x00006400d9007a24 */ /* 0x002fc600078e02ff */
[----:B------:R-:W1:Y:S01]  /*dee0*/  S2R R3, SR_TID.X ;  /* 0x0000000000037919 */ /* 0x000e620000002100 */
[----:B-----5:R-:W-:-:S03]  /*def0*/  IMAD R116, R219, c[0x0][0x190], RZ ;  /* 0x00006400db747a24 */ /* 0x020fc600078e02ff */
[----:B------:R5:W-:Y:S04]  /*df00*/  STL [R1+0x1b4], R0 ;  /* 0x0001b40001007387 */ /* 0x000be80000100800 */
[----:B------:R3:W-:Y:S04]  /*df10*/  STL [R1+0x1d8], R117 ;  /* 0x0001d87501007387 */ /* 0x0007e80000100800 */
[----:B------:R4:W-:Y:S01]  /*df20*/  STL [R1+0x1dc], R116 ;  /* 0x0001dc7401007387 */ /* 0x0009e20000100800 */
[----:B-----5:R-:W-:Y:S02]  /*df30*/  IMAD R0, R220, c[0x0][0x190], RZ ;  /* 0x00006400dc007a24 */ /* 0x020fe400078e02ff */
[----:B---3--:R-:W-:-:S03]  /*df40*/  IMAD R117, R221, c[0x0][0x190], RZ ;  /* 0x00006400dd757a24 */ /* 0x008fc600078e02ff */
[----:B------:R3:W-:Y:S01]  /*df50*/  STL [R1+0x1e0], R0 ;  /* 0x0001e00001007387 */ /* 0x0007e20000100800 */
[----:B----4-:R-:W-:-:S03]  /*df60*/  IMAD R116, R222, c[0x0][0x190], RZ ;  /* 0x00006400de747a24 */ /* 0x010fc600078e02ff */
[----:B------:R4:W-:Y:S04]  /*df70*/  STL [R1+0x1e4], R117 ;  /* 0x0001e47501007387 */ /* 0x0009e80000100800 */
[----:B------:R5:W-:Y:S01]  /*df80*/  STL [R1+0x1e8], R116 ;  /* 0x0001e87401007387 */ /* 0x000be20000100800 */
[----:B---3--:R-:W-:Y:S02]  /*df90*/  IMAD R0, R223, c[0x0][0x190], RZ ;  /* 0x00006400df007a24 */ /* 0x008fe400078e02ff */
[----:B----4-:R-:W-:-:S03]  /*dfa0*/  IMAD R117, R224, c[0x0][0x190], RZ ;  /* 0x00006400e0757a24 */ /* 0x010fc600078e02ff */
[----:B------:R3:W-:Y:S01]  /*dfb0*/  STL [R1+0x1ec], R0 ;  /* 0x0001ec0001007387 */ /* 0x0007e20000100800 */
[----:B-----5:R-:W-:-:S03]  /*dfc0*/  IMAD R116, R225, c[0x0][0x190], RZ ;  /* 0x00006400e1747a24 */ /* 0x020fc600078e02ff */
[----:B------:R4:W-:Y:S04]  /*dfd0*/  STL [R1+0x1f0], R117 ;  /* 0x0001f07501007387 */ /* 0x0009e80000100800 */
[----:B------:R5:W-:Y:S01]  /*dfe0*/  STL [R1+0x1f4], R116 ;  /* 0x0001f47401007387 */ /* 0x000be20000100800 */
[----:B---3--:R-:W-:Y:S02]  /*dff0*/  IMAD R0, R226, c[0x0][0x190], RZ ;  /* 0x00006400e2007a24 */ /* 0x008fe400078e02ff */
[----:B----4-:R-:W-:-:S03]  /*e000*/  IMAD R117, R227, c[0x0][0x190], RZ ;  /* 0x00006400e3757a24 */ /* 0x010fc600078e02ff */
[----:B------:R3:W-:Y:S01]  /*e010*/  STL [R1+0x1f8], R0 ;  /* 0x0001f80001007387 */ /* 0x0007e20000100800 */
[----:B-----5:R-:W-:-:S03]  /*e020*/  IMAD R116, R228, c[0x0][0x190], RZ ;  /* 0x00006400e4747a24 */ /* 0x020fc600078e02ff */
[----:B------:R4:W-:Y:S01]  /*e030*/  STL [R1+0x1fc], R117 ;  /* 0x0001fc7501007387 */ /* 0x0009e20000100800 */
[----:B-1----:R-:W-:-:S03]  /*e040*/  LOP3.LUT R3, R3, 0x3f, RZ, 0xc0, !PT ;  /* 0x0000003f03037812 */ /* 0x002fc600078ec0ff */
[----:B------:R1:W-:Y:S01]  /*e050*/  STL [R1+0x200], R116 ;  /* 0x0002007401007387 */ /* 0x0003e20000100800 */
[----:B---3--:R-:W-:Y:S02]  /*e060*/  IMAD R0, R229, c[0x0][0x190], RZ ;  /* 0x00006400e5007a24 */ /* 0x008fe400078e02ff */
[----:B----4-:R-:W-:-:S03]  /*e070*/  IMAD R117, R230, c[0x0][0x190], RZ ;  /* 0x00006400e6757a24 */ /* 0x010fc600078e02ff */
[----:B------:R3:W-:Y:S01]  /*e080*/  STL [R1+0x204], R0 ;  /* 0x0002040001007387 */ /* 0x0007e20000100800 */
[----:B-1----:R-:W-:-:S03]  /*e090*/  IMAD R116, R231, c[0x0][0x190], RZ ;  /* 0x00006400e7747a24 */ /* 0x002fc600078e02ff */
[----:B------:R1:W-:Y:S01]  /*e0a0*/  STL [R1+0x208], R117 ;  /* 0x0002087501007387 */ /* 0x0003e20000100800 */
[----:B------:R-:W-:-:S03]  /*e0b0*/  IMAD R3, R3, c[0x0][0x18c], RZ ;  /* 0x0000630003037a24 */ /* 0x000fc600078e02ff */
[----:B------:R4:W-:Y:S01]  /*e0c0*/  STL [R1+0x20c], R116 ;  /* 0x00020c7401007387 */ /* 0x0009e20000100800 */
[----:B---3--:R-:W-:Y:S02]  /*e0d0*/  IMAD R0, R232, c[0x0][0x190], RZ ;  /* 0x00006400e8007a24 */ /* 0x008fe400078e02ff */
[----:B-1----:R-:W-:-:S03]  /*e0e0*/  IMAD R117, R233, c[0x0][0x190], RZ ;  /* 0x00006400e9757a24 */ /* 0x002fc600078e02ff */
[----:B------:R1:W-:Y:S01]  /*e0f0*/  STL [R1+0x210], R0 ;  /* 0x0002100001007387 */ /* 0x0003e20000100800 */
[----:B----4-:R-:W-:-:S03]  /*e100*/  IMAD R116, R234, c[0x0][0x190], RZ ;  /* 0x00006400ea747a24 */ /* 0x010fc600078e02ff */
[----:B------:R-:W-:Y:S01]  /*e110*/  STL [R1+0x214], R117 ;  /* 0x0002147501007387 */ /* 0x000fe20000100800 */
[----:B------:R-:W-:Y:S02]  /*e120*/  LEA.HI.X.SX32 R3, R3, c[0x0][0x16c], 0x2, P4 ;  /* 0x00005b0003037a11 */ /* 0x000fe400020f16ff */
[C---:B------:R-:W-:Y:S01]  /*e130*/  LEA R234, P0, R48.reuse, R2, 0x2 ;  /* 0x0000000230ea7211 */ /* 0x040fe200078010ff */
[----:B------:R3:W-:Y:S01]  /*e140*/  STL [R1+0x3f4], R116 ;  /* 0x0003f47401007387 */ /* 0x0007e20000100800 */
[----:B-1----:R-:W-:Y:S02]  /*e150*/  IMAD R0, R235, c[0x0][0x190], RZ ;  /* 0x00006400eb007a24 */ /* 0x002fe400078e02ff */
[----:B------:R-:W-:Y:S01]  /*e160*/  LEA.HI.X.SX32 R235, R48, R3, 0x2, P0 ;  /* 0x0000000330eb7211 */ /* 0x000fe200000f16ff */
[----:B------:R-:W-:Y:S02]  /*e170*/  IMAD R47, R47, c[0x0][0x190], RZ ;  /* 0x000064002f2f7a24 */ /* 0x000fe400078e02ff */
[----:B------:R-:W-:-:S02]  /*e180*/  IMAD R45, R45, c[0x0][0x190], RZ ;  /* 0x000064002d2d7a24 */ /* 0x000fc400078e02ff */
[----:B------:R-:W-:Y:S01]  /*e190*/  IMAD R46, R46, c[0x0][0x190], RZ ;  /* 0x000064002e2e7a24 */ /* 0x000fe200078e02ff */
[----:B------:R-:W-:Y:S01]  /*e1a0*/  STL.64 [R1+0x1400], R234 ;  /* 0x001400ea01007387 */ /* 0x000fe20000100a00 */
[-C--:B------:R-:W-:Y:S01]  /*e1b0*/  LEA R232, P1, R47, R2.reuse, 0x2 ;  /* 0x000000022fe87211 */ /* 0x080fe200078210ff */
[----:B------:R-:W-:Y:S02]  /*e1c0*/  IMAD R43, R43, c[0x0][0x190], RZ ;  /* 0x000064002b2b7a24 */ /* 0x000fe400078e02ff */
[-C--:B------:R-:W-:Y:S01]  /*e1d0*/  LEA R118, P0, R46, R2.reuse, 0x2 ;  /* 0x000000022e767211 */ /* 0x080fe200078010ff */
[----:B------:R-:W-:Y:S01]  /*e1e0*/  IMAD R44, R44, c[0x0][0x190], RZ ;  /* 0x000064002c2c7a24 */ /* 0x000fe200078e02ff */
[-C--:B------:R-:W-:Y:S01]  /*e1f0*/  LEA.HI.X.SX32 R233, R47, R3.reuse, 0x2, P1 ;  /* 0x000000032fe97211 */ /* 0x080fe200008f16ff */
[----:B------:R-:W-:Y:S01]  /*e200*/  IMAD R42, R42, c[0x0][0x190], RZ ;  /* 0x000064002a2a7a24 */ /* 0x000fe200078e02ff */
[-C--:B------:R-:W-:Y:S01]  /*e210*/  LEA.HI.X.SX32 R119, R46, R3.reuse, 0x2, P0 ;  /* 0x000000032e777211 */ /* 0x080fe200000f16ff */
[----:B------:R-:W-:Y:S01]  /*e220*/  IMAD R40, R40, c[0x0][0x190], RZ ;  /* 0x0000640028287a24 */ /* 0x000fe200078e02ff */
[-C--:B------:R-:W-:Y:S01]  /*e230*/  LEA R228, P0, R43, R2.reuse, 0x2 ;  /* 0x000000022be47211 */ /* 0x080fe200078010ff */
[----:B------:R-:W-:Y:S01]  /*e240*/  IMAD R41, R41, c[0x0][0x190], RZ ;  /* 0x0000640029297a24 */ /* 0x000fe200078e02ff */
[CC--:B------:R-:W-:Y:S01]  /*e250*/  LEA R230, P1, R44.reuse, R2.reuse, 0x2 ;  /* 0x000000022ce67211 */ /* 0x0c0fe200078210ff */
[----:B------:R-:W-:Y:S01]  /*e260*/  IMAD R39, R39, c[0x0][0x190], RZ ;  /* 0x0000640027277a24 */ /* 0x000fe200078e02ff */
[-C--:B------:R-:W-:Y:S01]  /*e270*/  LEA.HI.X.SX32 R229, R43, R3.reuse, 0x2, P0 ;  /* 0x000000032be57211 */ /* 0x080fe200000f16ff */
[----:B------:R-:W-:Y:S01]  /*e280*/  IMAD R37, R37, c[0x0][0x190], RZ ;  /* 0x0000640025257a24 */ /* 0x000fe200078e02ff */
[-C--:B------:R-:W-:Y:S01]  /*e290*/  LEA.HI.X.SX32 R231, R44, R3.reuse, 0x2, P1 ;  /* 0x000000032ce77211 */ /* 0x080fe200008f16ff */
[----:B------:R-:W-:Y:S01]  /*e2a0*/  IMAD R38, R38, c[0x0][0x190], RZ ;  /* 0x0000640026267a24 */ /* 0x000fe200078e02ff */
[-C--:B------:R-:W-:Y:S01]  /*e2b0*/  LEA R226, P0, R40, R2.reuse, 0x2 ;  /* 0x0000000228e27211 */ /* 0x080fe200078010ff */
[----:B------:R-:W-:Y:S01]  /*e2c0*/  IMAD R36, R36, c[0x0][0x190], RZ ;  /* 0x0000640024247a24 */ /* 0x000fe200078e02ff */
[-C--:B------:R-:W-:Y:S01]  /*e2d0*/  LEA R46, P1, R41, R2.reuse, 0x2 ;  /* 0x00000002292e7211 */ /* 0x080fe200078210ff */
[----:B------:R-:W-:Y:S01]  /*e2e0*/  IMAD R34, R34, c[0x0][0x190], RZ ;  /* 0x0000640022227a24 */ /* 0x000fe200078e02ff */
[-C--:B------:R-:W-:Y:S01]  /*e2f0*/  LEA.HI.X.SX32 R227, R40, R3.reuse, 0x2, P0 ;  /* 0x0000000328e37211 */ /* 0x080fe200000f16ff */
[----:B------:R-:W-:Y:S01]  /*e300*/  IMAD R35, R35, c[0x0][0x190], RZ ;  /* 0x0000640023237a24 */ /* 0x000fe200078e02ff */
[----:B------:R-:W-:Y:S01]  /*e310*/  LEA.HI.X.SX32 R47, R41, R3, 0x2, P1 ;  /* 0x00000003292f7211 */ /* 0x000fe200008f16ff */
[----:B------:R-:W-:Y:S01]  /*e320*/  IMAD R33, R33, c[0x0][0x190], RZ ;  /* 0x0000640021217a24 */ /* 0x000fe200078e02ff */
[----:B------:R-:W-:Y:S01]  /*e330*/  LEA R44, P1, R38, R2, 0x2 ;  /* 0x00000002262c7211 */ /* 0x000fe200078210ff */
[----:B------:R-:W-:-:S02]  /*e340*/  IMAD R31, R31, c[0x0][0x190], RZ ;  /* 0x000064001f1f7a24 */ /* 0x000fc400078e02ff */
[----:B------:R-:W-:Y:S02]  /*e350*/  IMAD R32, R32, c[0x0][0x190], RZ ;  /* 0x0000640020207a24 */ /* 0x000fe400078e02ff */
[----:B------:R-:W-:Y:S02]  /*e360*/  IMAD R30, R30, c[0x0][0x190], RZ ;  /* 0x000064001e1e7a24 */ /* 0x000fe400078e02ff */
[----:B------:R-:W-:Y:S02]  /*e370*/  IMAD R28, R28, c[0x0][0x190], RZ ;  /* 0x000064001c1c7a24 */ /* 0x000fe400078e02ff */
[----:B------:R-:W-:Y:S02]  /*e380*/  IMAD R29, R29, c[0x0][0x190], RZ ;  /* 0x000064001d1d7a24 */ /* 0x000fe400078e02ff */
[----:B------:R-:W-:Y:S02]  /*e390*/  IMAD R27, R27, c[0x0][0x190], RZ ;  /* 0x000064001b1b7a24 */ /* 0x000fe400078e02ff */
        /* <DEDUP_REMOVED lines=14> */
[----:B--2---:R-:W-:-:S05]  /*e480*/  IMAD R114, R114, c[0x0][0x190], RZ ;  /* 0x0000640072727a24 */ /* 0x004fca00078e02ff */
[----:B---3--:R-:W-:-:S04]  /*e490*/  LEA R116, P4, R114, R2, 0x2 ;  /* 0x0000000272747211 */ /* 0x008fc800078810ff */
[----:B------:R-:W-:-:S05]  /*e4a0*/  LEA.HI.X.SX32 R117, R114, R3, 0x2, P4 ;  /* 0x0000000372757211 */ /* 0x000fca00020f16ff */
[----:B------:R1:W-:Y:S04]  /*e4b0*/  STL.64 [R1+0x610], R116 ;  /* 0x0006107401007387 */ /* 0x0003e80000100a00 */
[----:B------:R-:W-:Y:S01]  /*e4c0*/  STL.64 [R1+0x1408], R232 ;  /* 0x001408e801007387 */ /* 0x000fe20000100a00 */
[----:B-1----:R-:W-:-:S04]  /*e4d0*/  LEA R116, P4, R45, R2, 0x2 ;  /* 0x000000022d747211 */ /* 0x002fc800078810ff */
[----:B------:R-:W-:-:S05]  /*e4e0*/  LEA.HI.X.SX32 R117, R45, R3, 0x2, P4 ;  /* 0x000000032d757211 */ /* 0x000fca00020f16ff */
[----:B------:R1:W-:Y:S02]  /*e4f0*/  STL.64 [R1+0x418], R116 ;  /* 0x0004187401007387 */ /* 0x0003e40000100a00 */
[----:B-1----:R-:W-:-:S04]  /*e500*/  LEA R116, P4, R42, R2, 0x2 ;  /* 0x000000022a747211 */ /* 0x002fc800078810ff */
[-C--:B------:R-:W-:Y:S02]  /*e510*/  LEA.HI.X.SX32 R117, R42, R3.reuse, 0x2, P4 ;  /* 0x000000032a757211 */ /* 0x080fe400020f16ff */
[-C--:B------:R-:W-:Y:S02]  /*e520*/  LEA R224, P4, R39, R2.reuse, 0x2 ;  /* 0x0000000227e07211 */ /* 0x080fe400078810ff */
[-C--:B------:R-:W-:Y:S02]  /*e530*/  LEA R42, P0, R37, R2.reuse, 0x2 ;  /* 0x00000002252a7211 */ /* 0x080fe400078010ff */
[-C--:B------:R-:W-:Y:S02]  /*e540*/  LEA.HI.X.SX32 R225, R39, R3.reuse, 0x2, P4 ;  /* 0x0000000327e17211 */ /* 0x080fe400020f16ff */
[----:B------:R-:W-:Y:S02]  /*e550*/  LEA R222, P4, R36, R2, 0x2 ;  /* 0x0000000224de7211 */ /* 0x000fe400078810ff */
[----:B------:R-:W-:-:S02]  /*e560*/  LEA.HI.X.SX32 R43, R37, R3, 0x2, P0 ;  /* 0x00000003252b7211 */ /* 0x000fc400000f16ff */
        /* <DEDUP_REMOVED lines=11> */
[-C--:B------:R-:W-:Y:S01]  /*e620*/  LEA.HI.X.SX32 R217, R31, R3.reuse, 0x2, P0 ;  /* 0x000000031fd97211 */ /* 0x080fe200000f16ff */
[----:B------:R1:W-:Y:S01]  /*e630*/  STL.64 [R1+0x218], R118 ;  /* 0x0002187601007387 */ /* 0x0003e20000100a00 */
[----:B------:R-:W-:-:S02]  /*e640*/  LEA.HI.X.SX32 R219, R32, R3, 0x2, P1 ;  /* 0x0000000320db7211 */ /* 0x000fc400008f16ff */
[-C--:B------:R-:W-:Y:S01]  /*e650*/  LEA R214, P0, R28, R2.reuse, 0x2 ;  /* 0x000000021cd67211 */ /* 0x080fe200078010ff */
[----:B------:R-:W-:Y:S01]  /*e660*/  STL.64 [R1+0x1410], R230 ;  /* 0x001410e601007387 */ /* 0x000fe20000100a00 */
[-C--:B------:R-:W-:Y:S02]  /*e670*/  LEA R34, P1, R29, R2.reuse, 0x2 ;  /* 0x000000021d227211 */ /* 0x080fe400078210ff */
[-C--:B------:R-:W-:Y:S01]  /*e680*/  LEA.HI.X.SX32 R37, R30, R3.reuse, 0x2, P4 ;  /* 0x000000031e257211 */ /* 0x080fe200020f16ff */
[----:B------:R-:W-:Y:S01]  /*e690*/  STL.64 [R1+0x1418], R228 ;  /* 0x001418e401007387 */ /* 0x000fe20000100a00 */
[----:B------:R-:W-:Y:S02]  /*e6a0*/  LEA R212, P4, R27, R2, 0x2 ;  /* 0x000000021bd47211 */ /* 0x000fe400078810ff */
[-C--:B------:R-:W-:Y:S01]  /*e6b0*/  LEA.HI.X.SX32 R215, R28, R3.reuse, 0x2, P0 ;  /* 0x000000031cd77211 */ /* 0x080fe200000f16ff */
[----:B------:R2:W-:Y:S01]  /*e6c0*/  STL.64 [R1+0x220], R116 ;  /* 0x0002207401007387 */ /* 0x0005e20000100a00 */
[----:B------:R-:W-:-:S02]  /*e6d0*/  LEA.HI.X.SX32 R35, R29, R3, 0x2, P1 ;  /* 0x000000031d237211 */ /* 0x000fc400008f16ff */
[-C--:B------:R-:W-:Y:S01]  /*e6e0*/  LEA R30, P0, R25, R2.reuse, 0x2 ;  /* 0x00000002191e7211 */ /* 0x080fe200078010ff */
[----:B------:R-:W-:Y:S01]  /*e6f0*/  STL.64 [R1+0x1420], R226 ;  /* 0x001420e201007387 */ /* 0x000fe20000100a00 */
[-C--:B------:R-:W-:Y:S02]  /*e700*/  LEA R32, P1, R26, R2.reuse, 0x2 ;  /* 0x000000021a207211 */ /* 0x080fe400078210ff */
[----:B------:R-:W-:Y:S01]  /*e710*/  LEA.HI.X.SX32 R213, R27, R3, 0x2, P4 ;  /* 0x000000031bd57211 */ /* 0x000fe200020f16ff */
[----:B------:R-:W-:Y:S01]  /*e720*/  STL.64 [R1+0x420], R46 ;  /* 0x0004202e01007387 */ /* 0x000fe20000100a00 */
[----:B------:R-:W-:-:S03]  /*e730*/  LEA R210, P4, R24, R2, 0x2 ;  /* 0x0000000218d27211 */ /* 0x000fc600078810ff */
[----:B------:R-:W-:Y:S01]  /*e740*/  STL.64 [R1+0x1428], R224 ;  /* 0x001428e001007387 */ /* 0x000fe20000100a00 */
[----:B------:R-:W-:-:S03]  /*e750*/  LEA.HI.X.SX32 R31, R25, R3, 0x2, P0 ;  /* 0x00000003191f7211 */ /* 0x000fc600000f16ff */
[----:B------:R-:W-:Y:S01]  /*e760*/  STL.64 [R1+0x228], R44 ;  /* 0x0002282c01007387 */ /* 0x000fe20000100a00 */
[-C--:B------:R-:W-:Y:S02]  /*e770*/  LEA.HI.X.SX32 R33, R26, R3.reuse, 0x2, P1 ;  /* 0x000000031a217211 */ /* 0x080fe400008f16ff */
        /* <DEDUP_REMOVED lines=9> */
[----:B------:R-:W-:-:S03]  /*e810*/  LEA.HI.X.SX32 R209, R23, R3, 0x2, P1 ;  /* 0x0000000317d17211 */ /* 0x000fc600008f16ff */
[----:B------:R-:W-:Y:S01]  /*e820*/  STL.64 [R1+0x1440], R218 ;  /* 0x001440da01007387 */ /* 0x000fe20000100a00 */
[----:B------:R-:W-:-:S03]  /*e830*/  LEA R204, P0, R19, R2, 0x2 ;  /* 0x0000000213cc7211 */ /* 0x000fc600078010ff */
        /* <DEDUP_REMOVED lines=21> */
[----:B------:R-:W-:-:S03]  /*e990*/  LEA.HI.X.SX32 R201, R15, R3, 0x2, P4 ;  /* 0x000000030fc97211 */ /* 0x000fc600020f16ff */
[----:B------:R-:W-:Y:S04]  /*e9a0*/  STL.64 [R1+0x248], R28 ;  /* 0x0002481c01007387 */ /* 0x000fe80000100a00 */
[----:B------:R-:W-:Y:S01]  /*e9b0*/  STL.64 [R1+0x1470], R206 ;  /* 0x001470ce01007387 */ /* 0x000fe20000100a00 */
[----:B------:R-:W-:-:S03]  /*e9c0*/  LEA R20, P1, R14, R2, 0x2 ;  /* 0x000000020e147211 */ /* 0x000fc600078210ff */
[----:B------:R-:W-:Y:S04]  /*e9d0*/  STL.64 [R1+0x448], R26 ;  /* 0x0004481a01007387 */ /* 0x000fe80000100a00 */
[----:B------:R-:W-:Y:S04]  /*e9e0*/  STL.64 [R1+0x1478], R204 ;  /* 0x001478cc01007387 */ /* 0x000fe80000100a00 */
[----:B------:R-:W-:Y:S04]  /*e9f0*/  STL.64 [R1+0x250], R24 ;  /* 0x0002501801007387 */ /* 0x000fe80000100a00 */
[----:B------:R-:W-:Y:S01]  /*ea00*/  STL.64 [R1+0x1480], R202 ;  /* 0x001480ca01007387 */ /* 0x000fe20000100a00 */
[----:B------:R-:W-:-:S03]  /*ea10*/  LEA.HI.X.SX32 R21, R14, R3, 0x2, P1 ;  /* 0x000000030e157211 */ /* 0x000fc600008f16ff */
[----:B------:R-:W-:Y:S01]  /*ea20*/  STL.64 [R1+0x450], R22 ;  /* 0x0004501601007387 */ /* 0x000fe20000100a00 */
[----:B------:R-:W-:-:S03]  /*ea30*/  LEA R18, P0, R13, R2, 0x2 ;  /* 0x000000020d127211 */ /* 0x000fc600078010ff */
[----:B------:R-:W-:Y:S04]  /*ea40*/  STL.64 [R1+0x1488], R200 ;  /* 0x001488c801007387 */ /* 0x000fe80000100a00 */
[----:B------:R-:W3:Y:S01]  /*ea50*/  LDL.LU R121, [R1+0x14] ;  /* 0x0000140001797983 */ /* 0x000ee20000300800 */
[----:B------:R-:W-:-:S03]  /*ea60*/  LEA.HI.X.SX32 R19, R13, R3, 0x2, P0 ;  /* 0x000000030d137211 */ /* 0x000fc600000f16ff */
[----:B------:R-:W-:Y:S04]  /*ea70*/  STL.64 [R1+0x258], R20 ;  /* 0x0002581401007387 */ /* 0x000fe80000100a00 */
[----:B------:R-:W4:Y:S04]  /*ea80*/  LDL.LU R120, [R1+0x10] ;  /* 0x0000100001787983 */ /* 0x000f280000300800 */
[----:B-1----:R-:W5:Y:S04]  /*ea90*/  LDL.LU R119, [R1+0xc] ;  /* 0x00000c0001777983 */ /* 0x002f680000300800 */
[----:B------:R-:W5:Y:S04]  /*eaa0*/  LDL.LU R118, [R1+0x8] ;  /* 0x0000080001767983 */ /* 0x000f680000300800 */
[----:B------:R-:W-:Y:S04]  /*eab0*/  STL.64 [R1+0x458], R18 ;  /* 0x0004581201007387 */ /* 0x000fe80000100a00 */
[----:B--2---:R-:W2:Y:S04]  /*eac0*/  LDL.LU R117, [R1+0x4] ;  /* 0x0000040001757983 */ /* 0x004ea80000300800 */
[----:B------:R-:W2:Y:S01]  /*ead0*/  LDL.LU R116, [R1] ;  /* 0x0000000001747983 */ /* 0x000ea20000300800 */
[----:B------:R-:W-:-:S02]  /*eae0*/  IMAD R12, R12, c[0x0][0x190], RZ ;  /* 0x000064000c0c7a24 */ /* 0x000fc400078e02ff */
[----:B------:R-:W-:Y:S02]  /*eaf0*/  IMAD R10, R10, c[0x0][0x190], RZ ;  /* 0x000064000a0a7a24 */ /* 0x000fe400078e02ff */
[----:B------:R-:W-:Y:S01]  /*eb00*/  IMAD R11, R11, c[0x0][0x190], RZ ;  /* 0x000064000b0b7a24 */ /* 0x000fe200078e02ff */
[-C--:B------:R-:W-:Y:S01]  /*eb10*/  LEA R198, P4, R12, R2.reuse, 0x2 ;  /* 0x000000020cc67211 */ /* 0x080fe200078810ff */
[----:B------:R-:W-:Y:S01]  /*eb20*/  IMAD R9, R9, c[0x0][0x190], RZ ;  /* 0x0000640009097a24 */ /* 0x000fe200078e02ff */
[-C--:B------:R-:W-:Y:S01]  /*eb30*/  LEA R16, P0, R10, R2.reuse, 0x2 ;  /* 0x000000020a107211 */ /* 0x080fe200078010ff */
[----:B------:R-:W-:Y:S01]  /*eb40*/  IMAD R7, R7, c[0x0][0x190], RZ ;  /* 0x0000640007077a24 */ /* 0x000fe200078e02ff */
[-C--:B------:R-:W-:Y:S01]  /*eb50*/  LEA R196, P1, R11, R2.reuse, 0x2 ;  /* 0x000000020bc47211 */ /* 0x080fe200078210ff */
[----:B------:R-:W-:Y:S01]  /*eb60*/  IMAD R8, R8, c[0x0][0x190], RZ ;  /* 0x0000640008087a24 */ /* 0x000fe200078e02ff */
[-C--:B------:R-:W-:Y:S01]  /*eb70*/  LEA.HI.X.SX32 R199, R12, R3.reuse, 0x2, P4 ;  /* 0x000000030cc77211 */ /* 0x080fe200020f16ff */
[----:B------:R-:W-:Y:S01]  /*eb80*/  IMAD R6, R6, c[0x0][0x190], RZ ;  /* 0x0000640006067a24 */ /* 0x000fe200078e02ff */
[----:B------:R-:W-:Y:S01]  /*eb90*/  LEA R14, P4, R9, R2, 0x2 ;  /* 0x00000002090e7211 */ /* 0x000fe200078810ff */
[----:B------:R-:W-:Y:S01]  /*eba0*/  IMAD R4, R4, c[0x0][0x190], RZ ;  /* 0x0000640004047a24 */ /* 0x000fe200078e02ff */
[----:B------:R-:W-:-:S02]  /*ebb0*/  LEA.HI.X.SX32 R17, R10, R3, 0x2, P0 ;  /* 0x000000030a117211 */ /* 0x000fc400000f16ff */
[-C--:B------:R-:W-:Y:S01]  /*ebc0*/  LEA R192, P0, R7, R2.reuse, 0x2 ;  /* 0x0000000207c07211 */ /* 0x080fe200078010ff */
[----:B------:R-:W-:Y:S01]  /*ebd0*/  IMAD R5, R5, c[0x0][0x190], RZ ;  /* 0x0000640005057a24 */ /* 0x000fe200078e02ff */
[-C--:B------:R-:W-:Y:S01]  /*ebe0*/  LEA.HI.X.SX32 R197, R11, R3.reuse, 0x2, P1 ;  /* 0x000000030bc57211 */ /* 0x080fe200008f16ff */
[----:B------:R-:W-:Y:S01]  /*ebf0*/  IMAD R49, R49, c[0x0][0x190], RZ ;  /* 0x0000640031317a24 */ /* 0x000fe200078e02ff */
[-C--:B------:R-:W-:Y:S02]  /*ec00*/  LEA R194, P1, R8, R2.reuse, 0x2 ;  /* 0x0000000208c27211 */ /* 0x080fe400078210ff */
[-C--:B------:R-:W-:Y:S02]  /*ec10*/  LEA.HI.X.SX32 R15, R9, R3.reuse, 0x2, P4 ;  /* 0x00000003090f7211 */ /* 0x080fe400020f16ff */
[----:B------:R-:W-:Y:S02]  /*ec20*/  LEA R12, P4, R6, R2, 0x2 ;  /* 0x00000002060c7211 */ /* 0x000fe400078810ff */
[----:B------:R-:W-:-:S02]  /*ec30*/  LEA.HI.X.SX32 R193, R7, R3, 0x2, P0 ;  /* 0x0000000307c17211 */ /* 0x000fc400000f16ff */
[-C--:B------:R-:W-:Y:S01]  /*ec40*/  LEA R190, P0, R4, R2.reuse, 0x2 ;  /* 0x0000000204be7211 */ /* 0x080fe200078010ff */
[----:B------:R-:W-:Y:S01]  /*ec50*/  IMAD R251, R251, c[0x0][0x190], RZ ;  /* 0x00006400fbfb7a24 */ /* 0x000fe200078e02ff */
[-C--:B------:R-:W-:Y:S01]  /*ec60*/  LEA.HI.X.SX32 R195, R8, R3.reuse, 0x2, P1 ;  /* 0x0000000308c37211 */ /* 0x080fe200008f16ff */
[----:B------:R-:W-:Y:S01]  /*ec70*/  STL.64 [R1+0x1490], R198 ;  /* 0x001490c601007387 */ /* 0x000fe20000100a00 */
[-C--:B------:R-:W-:Y:S02]  /*ec80*/  LEA R10, P1, R5, R2.reuse, 0x2 ;  /* 0x00000002050a7211 */ /* 0x080fe400078210ff */
[-C--:B------:R-:W-:Y:S01]  /*ec90*/  LEA.HI.X.SX32 R13, R6, R3.reuse, 0x2, P4 ;  /* 0x00000003060d7211 */ /* 0x080fe200020f16ff */
[----:B------:R-:W-:Y:S01]  /*eca0*/  STL.64 [R1+0x1498], R196 ;  /* 0x001498c401007387 */ /* 0x000fe20000100a00 */
[----:B------:R-:W-:Y:S02]  /*ecb0*/  LEA R188, P4, R49, R2, 0x2 ;  /* 0x0000000231bc7211 */ /* 0x000fe400078810ff */
[-C--:B------:R-:W-:Y:S01]  /*ecc0*/  LEA.HI.X.SX32 R191, R4, R3.reuse, 0x2, P0 ;  /* 0x0000000304bf7211 */ /* 0x080fe200000f16ff */
[----:B------:R-:W-:Y:S01]  /*ecd0*/  STL.64 [R1+0x260], R16 ;  /* 0x0002601001007387 */ /* 0x000fe20000100a00 */
[----:B------:R-:W-:-:S02]  /*ece0*/  LEA.HI.X.SX32 R11, R5, R3, 0x2, P1 ;  /* 0x00000003050b7211 */ /* 0x000fc400008f16ff */
[----:B------:R-:W-:Y:S01]  /*ecf0*/  LEA R8, P1, R251, R2, 0x2 ;  /* 0x00000002fb087211 */ /* 0x000fe200078210ff */
[----:B------:R-:W-:Y:S01]  /*ed00*/  STL.64 [R1+0x14a0], R194 ;  /* 0x0014a0c201007387 */ /* 0x000fe20000100a00 */
[----:B------:R-:W-:-:S03]  /*ed10*/  LEA.HI.X.SX32 R189, R49, R3, 0x2, P4 ;  /* 0x0000000331bd7211 */ /* 0x000fc600020f16ff */
[----:B------:R-:W-:Y:S01]  /*ed20*/  STL.64 [R1+0x460], R14 ;  /* 0x0004600e01007387 */ /* 0x000fe20000100a00 */
[----:B------:R-:W-:-:S03]  /*ed30*/  LEA.HI.X.SX32 R9, R251, R3, 0x2, P1 ;  /* 0x00000003fb097211 */ /* 0x000fc600008f16ff */
[----:B------:R-:W-:Y:S04]  /*ed40*/  STL.64 [R1+0x14a8], R192 ;  /* 0x0014a8c001007387 */ /* 0x000fe80000100a00 */
[----:B------:R-:W-:Y:S04]  /*ed50*/  STL.64 [R1+0x268], R12 ;  /* 0x0002680c01007387 */ /* 0x000fe80000100a00 */
[----:B------:R-:W-:Y:S04]  /*ed60*/  STL.64 [R1+0x14b0], R190 ;  /* 0x0014b0be01007387 */ /* 0x000fe80000100a00 */
[----:B------:R-:W-:Y:S04]  /*ed70*/  STL.64 [R1+0x468], R10 ;  /* 0x0004680a01007387 */ /* 0x000fe80000100a00 */
[----:B------:R-:W-:Y:S01]  /*ed80*/  STL.64 [R1+0x14b8], R188 ;  /* 0x0014b8bc01007387 */ /* 0x000fe20000100a00 */
        /* <DEDUP_REMOVED lines=42> */
[----:B------:R-:W-:Y:S01]  /*f030*/  IMAD R92, R92, c[0x0][0x190], RZ ;  /* 0x000064005c5c7a24 */ /* 0x000fe200078e02ff */
[----:B---3--:R-:W-:-:S04]  /*f040*/  LEA R6, P0, R121, R2, 0x2 ;  /* 0x0000000279067211 */ /* 0x008fc800078010ff */
[----:B------:R-:W-:Y:S02]  /*f050*/  LEA.HI.X.SX32 R7, R121, R3, 0x2, P0 ;  /* 0x0000000379077211 */ /* 0x000fe400000f16ff */
[----:B----4-:R-:W-:-:S03]  /*f060*/  LEA R186, P4, R120, R2, 0x2 ;  /* 0x0000000278ba7211 */ /* 0x010fc600078810ff */
[----:B------:R1:W-:Y:S01]  /*f070*/  STL.64 [R1+0x470], R6 ;  /* 0x0004700601007387 */ /* 0x0003e20000100a00 */
[CC--:B-----5:R-:W-:Y:S02]  /*f080*/  LEA R184, P1, R119.reuse, R2.reuse, 0x2 ;  /* 0x0000000277b87211 */ /* 0x0e0fe400078210ff */
[-C--:B------:R-:W-:Y:S02]  /*f090*/  LEA.HI.X.SX32 R187, R120, R3.reuse, 0x2, P4 ;  /* 0x0000000378bb7211 */ /* 0x080fe400020f16ff */
[-C--:B------:R-:W-:Y:S02]  /*f0a0*/  LEA.HI.X.SX32 R185, R119, R3.reuse, 0x2, P1 ;  /* 0x0000000377b97211 */ /* 0x080fe400008f16ff */
[CC--:B-1----:R-:W-:Y:S01]  /*f0b0*/  LEA R6, P0, R118.reuse, R2.reuse, 0x2 ;  /* 0x0000000276067211 */ /* 0x0c2fe200078010ff */
[----:B------:R-:W-:Y:S01]  /*f0c0*/  STL.64 [R1+0x270], R8 ;  /* 0x0002700801007387 */ /* 0x000fe20000100a00 */
[----:B--2---:R-:W-:Y:S02]  /*f0d0*/  LEA R4, P4, R117, R2, 0x2 ;  /* 0x0000000275047211 */ /* 0x004fe400078810ff */
[----:B------:R-:W-:-:S02]  /*f0e0*/  LEA.HI.X.SX32 R7, R118, R3, 0x2, P0 ;  /* 0x0000000376077211 */ /* 0x000fc400000f16ff */
[-C--:B------:R-:W-:Y:S01]  /*f0f0*/  LEA R182, P1, R116, R2.reuse, 0x2 ;  /* 0x0000000274b67211 */ /* 0x080fe200078210ff */
[----:B------:R-:W-:Y:S01]  /*f100*/  STL.64 [R1+0x14c0], R186 ;  /* 0x0014c0ba01007387 */ /* 0x000fe20000100a00 */
[----:B------:R-:W-:Y:S02]  /*f110*/  LEA R180, P0, R252, R2, 0x2 ;  /* 0x00000002fcb47211 */ /* 0x000fe400078010ff */
[-C--:B------:R-:W-:Y:S01]  /*f120*/  LEA.HI.X.SX32 R183, R116, R3.reuse, 0x2, P1 ;  /* 0x0000000374b77211 */ /* 0x080fe200008f16ff */
[----:B------:R-:W-:Y:S01]  /*f130*/  STL.64 [R1+0x14c8], R184 ;  /* 0x0014c8b801007387 */ /* 0x000fe20000100a00 */
[----:B------:R-:W-:-:S03]  /*f140*/  LEA.HI.X.SX32 R5, R117, R3, 0x2, P4 ;  /* 0x0000000375057211 */ /* 0x000fc600020f16ff */
[----:B------:R1:W-:Y:S01]  /*f150*/  STL.64 [R1+0x278], R6 ;  /* 0x0002780601007387 */ /* 0x0003e20000100a00 */
[----:B------:R-:W-:Y:S02]  /*f160*/  LEA.HI.X.SX32 R181, R252, R3, 0x2, P0 ;  /* 0x00000003fcb57211 */ /* 0x000fe400000f16ff */
[-C--:B------:R-:W-:Y:S01]  /*f170*/  LEA R178, P0, R52, R2.reuse, 0x2 ;  /* 0x0000000234b27211 */ /* 0x080fe200078010ff */
[----:B------:R-:W-:Y:S04]  /*f180*/  STL.64 [R1+0x14d0], R182 ;  /* 0x0014d0b601007387 */ /* 0x000fe80000100a00 */
[----:B------:R2:W-:Y:S01]  /*f190*/  STL.64 [R1+0x478], R4 ;  /* 0x0004780401007387 */ /* 0x0005e20000100a00 */
[----:B-1----:R-:W-:-:S04]  /*f1a0*/  LEA R6, P4, R50, R2, 0x2 ;  /* 0x0000000232067211 */ /* 0x002fc800078810ff */
[-C--:B------:R-:W-:Y:S02]  /*f1b0*/  LEA.HI.X.SX32 R7, R50, R3.reuse, 0x2, P4 ;  /* 0x0000000332077211 */ /* 0x080fe400020f16ff */
[-C--:B--2---:R-:W-:Y:S01]  /*f1c0*/  LEA R4, P1, R51, R2.reuse, 0x2 ;  /* 0x0000000233047211 */ /* 0x084fe200078210ff */
[----:B------:R-:W-:Y:S01]  /*f1d0*/  STL.64 [R1+0x14d8], R180 ;  /* 0x0014d8b401007387 */ /* 0x000fe20000100a00 */
[-C--:B------:R-:W-:Y:S02]  /*f1e0*/  LEA.HI.X.SX32 R179, R52, R3.reuse, 0x2, P0 ;  /* 0x0000000334b37211 */ /* 0x080fe400000f16ff */
[-C--:B------:R-:W-:Y:S01]  /*f1f0*/  LEA R176, P4, R53, R2.reuse, 0x2 ;  /* 0x0000000235b07211 */ /* 0x080fe200078810ff */
[----:B------:R1:W-:Y:S01]  /*f200*/  STL.64 [R1+0x280], R6 ;  /* 0x0002800601007387 */ /* 0x0003e20000100a00 */
[-C--:B------:R-:W-:Y:S02]  /*f210*/  LEA.HI.X.SX32 R5, R51, R3.reuse, 0x2, P1 ;  /* 0x0000000333057211 */ /* 0x080fe400008f16ff */
[----:B------:R-:W-:Y:S01]  /*f220*/  LEA.HI.X.SX32 R177, R53, R3, 0x2, P4 ;  /* 0x0000000335b17211 */ /* 0x000fe200020f16ff */
[----:B------:R-:W-:Y:S01]  /*f230*/  STL.64 [R1+0x14e0], R178 ;  /* 0x0014e0b201007387 */ /* 0x000fe20000100a00 */
[----:B------:R-:W-:-:S03]  /*f240*/  LEA R174, P4, R56, R2, 0x2 ;  /* 0x0000000238ae7211 */ /* 0x000fc600078810ff */
        /* <DEDUP_REMOVED lines=101> */
[-C--:B------:R-:W-:Y:S01]  /*f8a0*/  LEA.HI.X.SX32 R143, R88, R3.reuse, 0x2, P0 ;  /* 0x00000003588f7211 */ /* 0x080fe200000f16ff */
[----:B------:R-:W-:Y:S01]  /*f8b0*/  IMAD R91, R91, c[0x0][0x190], RZ ;  /* 0x000064005b5b7a24 */ /* 0x000fe200078e02ff */
[-C--:B------:R-:W-:Y:S01]  /*f8c0*/  LEA R140, P4, R89, R2.reuse, 0x2 ;  /* 0x00000002598c7211 */ /* 0x080fe200078810ff */
[----:B------:R1:W-:Y:S01]  /*f8d0*/  STL.64 [R1+0x2c8], R6 ;  /* 0x0002c80601007387 */ /* 0x0003e20000100a00 */
[-C--:B------:R-:W-:Y:S01]  /*f8e0*/  LEA.HI.X.SX32 R5, R87, R3.reuse, 0x2, P1 ;  /* 0x0000000357057211 */ /* 0x080fe200008f16ff */
[----:B------:R-:W-:Y:S01]  /*f8f0*/  IMAD R93, R93, c[0x0][0x190], RZ ;  /* 0x000064005d5d7a24 */ /* 0x000fe200078e02ff */
[----:B------:R-:W-:Y:S01]  /*f900*/  LEA.HI.X.SX32 R141, R89, R3, 0x2, P4 ;  /* 0x00000003598d7211 */ /* 0x000fe200020f16ff */
[----:B------:R-:W-:Y:S01]  /*f910*/  STL.64 [R1+0x1570], R142 ;  /* 0x0015708e01007387 */ /* 0x000fe20000100a00 */
[----:B------:R-:W-:Y:S01]  /*f920*/  LEA R138, P4, R92, R2, 0x2 ;  /* 0x000000025c8a7211 */ /* 0x000fe200078810ff */
[----:B------:R-:W-:-:S02]  /*f930*/  IMAD R94, R94, c[0x0][0x190], RZ ;  /* 0x000064005e5e7a24 */ /* 0x000fc400078e02ff */
[----:B------:R2:W-:Y:S01]  /*f940*/  STL.64 [R1+0x4c8], R4 ;  /* 0x0004c80401007387 */ /* 0x0005e20000100a00 */
[----:B-1----:R-:W-:-:S04]  /*f950*/  LEA R6, P1, R90, R2, 0x2 ;  /* 0x000000025a067211 */ /* 0x002fc800078210ff */
[-C--:B------:R-:W-:Y:S02]  /*f960*/  LEA.HI.X.SX32 R7, R90, R3.reuse, 0x2, P1 ;  /* 0x000000035a077211 */ /* 0x080fe400008f16ff */
[-C--:B--2---:R-:W-:Y:S01]  /*f970*/  LEA R4, P0, R91, R2.reuse, 0x2 ;  /* 0x000000025b047211 */ /* 0x084fe200078010ff */
[----:B------:R-:W-:Y:S01]  /*f980*/  IMAD R96, R96, c[0x0][0x190], RZ ;  /* 0x0000640060607a24 */ /* 0x000fe200078e02ff */
[-C--:B------:R-:W-:Y:S01]  /*f990*/  LEA.HI.X.SX32 R139, R92, R3.reuse, 0x2, P4 ;  /* 0x000000035c8b7211 */ /* 0x080fe200020f16ff */
[----:B------:R-:W-:Y:S01]  /*f9a0*/  STL.64 [R1+0x1578], R140 ;  /* 0x0015788c01007387 */ /* 0x000fe20000100a00 */
[-C--:B------:R-:W-:Y:S01]  /*f9b0*/  LEA R136, P1, R93, R2.reuse, 0x2 ;  /* 0x000000025d887211 */ /* 0x080fe200078210ff */
[----:B------:R-:W-:Y:S01]  /*f9c0*/  IMAD R95, R95, c[0x0][0x190], RZ ;  /* 0x000064005f5f7a24 */ /* 0x000fe200078e02ff */
[-C--:B------:R-:W-:Y:S01]  /*f9d0*/  LEA.HI.X.SX32 R5, R91, R3.reuse, 0x2, P0 ;  /* 0x000000035b057211 */ /* 0x080fe200000f16ff */
[----:B------:R1:W-:Y:S01]  /*f9e0*/  STL.64 [R1+0x2d0], R6 ;  /* 0x0002d00601007387 */ /* 0x0003e20000100a00 */
[----:B------:R-:W-:Y:S01]  /*f9f0*/  LEA.HI.X.SX32 R137, R93, R3, 0x2, P1 ;  /* 0x000000035d897211 */ /* 0x000fe200008f16ff */
[----:B------:R-:W-:Y:S01]  /*fa00*/  IMAD R97, R97, c[0x0][0x190], RZ ;  /* 0x0000640061617a24 */ /* 0x000fe200078e02ff */
[----:B------:R-:W-:Y:S01]  /*fa10*/  LEA R134, P1, R96, R2, 0x2 ;  /* 0x0000000260867211 */ /* 0x000fe200078210ff */
[----:B------:R-:W-:Y:S01]  /*fa20*/  STL.64 [R1+0x1580], R138 ;  /* 0x0015808a01007387 */ /* 0x000fe20000100a00 */
[----:B------:R-:W-:-:S03]  /*fa30*/  IMAD R98, R98, c[0x0][0x190], RZ ;  /* 0x0000640062627a24 */ /* 0x000fc600078e02ff */
[----:B------:R2:W-:Y:S01]  /*fa40*/  STL.64 [R1+0x4d0], R4 ;  /* 0x0004d00401007387 */ /* 0x0005e20000100a00 */
[----:B-1----:R-:W-:-:S04]  /*fa50*/  LEA R6, P0, R94, R2, 0x2 ;  /* 0x000000025e067211 */ /* 0x002fc800078010ff */
[-C--:B------:R-:W-:Y:S02]  /*fa60*/  LEA.HI.X.SX32 R7, R94, R3.reuse, 0x2, P0 ;  /* 0x000000035e077211 */ /* 0x080fe400000f16ff */
[-C--:B--2---:R-:W-:Y:S01]  /*fa70*/  LEA R4, P4, R95, R2.reuse, 0x2 ;  /* 0x000000025f047211 */ /* 0x084fe200078810ff */
[----:B------:R-:W-:Y:S01]  /*fa80*/  IMAD R100, R100, c[0x0][0x190], RZ ;  /* 0x0000640064647a24 */ /* 0x000fe200078e02ff */
[-C--:B------:R-:W-:Y:S01]  /*fa90*/  LEA.HI.X.SX32 R135, R96, R3.reuse, 0x2, P1 ;  /* 0x0000000360877211 */ /* 0x080fe200008f16ff */
[----:B------:R-:W-:Y:S01]  /*faa0*/  STL.64 [R1+0x1588], R136 ;  /* 0x0015888801007387 */ /* 0x000fe20000100a00 */
[----:B------:R-:W-:Y:S01]  /*fab0*/  LEA R132, P0, R97, R2, 0x2 ;  /* 0x0000000261847211 */ /* 0x000fe200078010ff */
[----:B------:R-:W-:Y:S01]  /*fac0*/  IMAD R99, R99, c[0x0][0x190], RZ ;  /* 0x0000640063637a24 */ /* 0x000fe200078e02ff */
[-C--:B------:R-:W-:Y:S01]  /*fad0*/  LEA.HI.X.SX32 R5, R95, R3.reuse, 0x2, P4 ;  /* 0x000000035f057211 */ /* 0x080fe200020f16ff */
[----:B------:R1:W-:Y:S01]  /*fae0*/  STL.64 [R1+0x2d8], R6 ;  /* 0x0002d80601007387 */ /* 0x0003e20000100a00 */
[----:B------:R-:W-:Y:S01]  /*faf0*/  IMAD R101, R101, c[0x0][0x190], RZ ;  /* 0x0000640065657a24 */ /* 0x000fe200078e02ff */
[----:B------:R-:W-:-:S02]  /*fb00*/  LEA.HI.X.SX32 R133, R97, R3, 0x2, P0 ;  /* 0x0000000361857211 */ /* 0x000fc400000f16ff */
[----:B------:R-:W-:Y:S01]  /*fb10*/  STL.64 [R1+0x1590], R134 ;  /* 0x0015908601007387 */ /* 0x000fe20000100a00 */
[----:B------:R-:W-:-:S03]  /*fb20*/  LEA R130, P0, R100, R2, 0x2 ;  /* 0x0000000264827211 */ /* 0x000fc600078010ff */
[----:B------:R2:W-:Y:S01]  /*fb30*/  STL.64 [R1+0x4d8], R4 ;  /* 0x0004d80401007387 */ /* 0x0005e20000100a00 */
[----:B-1----:R-:W-:Y:S01]  /*fb40*/  LEA R6, P4, R98, R2, 0x2 ;  /* 0x0000000262067211 */ /* 0x002fe200078810ff */
[----:B------:R-:W-:-:S03]  /*fb50*/  IMAD R102, R102, c[0x0][0x190], RZ ;  /* 0x0000640066667a24 */ /* 0x000fc600078e02ff */
[-C--:B------:R-:W-:Y:S02]  /*fb60*/  LEA.HI.X.SX32 R7, R98, R3.reuse, 0x2, P4 ;  /* 0x0000000362077211 */ /* 0x080fe400020f16ff */
[-C--:B------:R-:W-:Y:S02]  /*fb70*/  LEA R128, P4, R101, R2.reuse, 0x2 ;  /* 0x0000000265807211 */ /* 0x080fe400078810ff */
[C---:B--2---:R-:W-:Y:S02]  /*fb80*/  LEA R4, P1, R99.reuse, R2, 0x2 ;  /* 0x0000000263047211 */ /* 0x044fe400078210ff */
[-C--:B------:R-:W-:Y:S02]  /*fb90*/  LEA.HI.X.SX32 R131, R100, R3.reuse, 0x2, P0 ;  /* 0x0000000364837211 */ /* 0x080fe400000f16ff */
[-C--:B------:R-:W-:Y:S01]  /*fba0*/  LEA.HI.X.SX32 R5, R99, R3.reuse, 0x2, P1 ;  /* 0x0000000363057211 */ /* 0x080fe200008f16ff */
[----:B------:R-:W-:Y:S01]  /*fbb0*/  STL.64 [R1+0x1598], R132 ;  /* 0x0015988401007387 */ /* 0x000fe20000100a00 */
[----:B------:R-:W-:-:S03]  /*fbc0*/  LEA.HI.X.SX32 R129, R101, R3, 0x2, P4 ;  /* 0x0000000365817211 */ /* 0x000fc600020f16ff */
[----:B------:R1:W-:Y:S04]  /*fbd0*/  STL.64 [R1+0x2e0], R6 ;  /* 0x0002e00601007387 */ /* 0x0003e80000100a00 */
[----:B------:R-:W-:Y:S04]  /*fbe0*/  STL.64 [R1+0x15a0], R130 ;  /* 0x0015a08201007387 */ /* 0x000fe80000100a00 */
[----:B------:R2:W-:Y:S01]  /*fbf0*/  STL.64 [R1+0x4e0], R4 ;  /* 0x0004e00401007387 */ /* 0x0005e20000100a00 */
[----:B-1----:R-:W-:-:S03]  /*fc00*/  LEA R6, P1, R102, R2, 0x2 ;  /* 0x0000000266067211 */ /* 0x002fc600078210ff */
[----:B------:R-:W-:Y:S01]  /*fc10*/  STL.64 [R1+0x15a8], R128 ;  /* 0x0015a88001007387 */ /* 0x000fe20000100a00 */
[----:B------:R-:W-:Y:S01]  /*fc20*/  IMAD R103, R103, c[0x0][0x190], RZ ;  /* 0x0000640067677a24 */ /* 0x000fe200078e02ff */
[----:B------:R-:W-:Y:S02]  /*fc30*/  LEA.HI.X.SX32 R7, R102, R3, 0x2, P1 ;  /* 0x0000000366077211 */ /* 0x000fe400008f16ff */
[----:B------:R-:W3:Y:S01]  /*fc40*/  LDL.LU R46, [R1+0x18] ;  /* 0x00001800012e7983 */ /* 0x000ee20000300800 */
[----:B------:R-:W-:Y:S01]  /*fc50*/  IMAD R104, R104, c[0x0][0x190], RZ ;  /* 0x0000640068687a24 */ /* 0x000fe200078e02ff */
[-C--:B--2---:R-:W-:Y:S02]  /*fc60*/  LEA R4, P0, R103, R2.reuse, 0x2 ;  /* 0x0000000267047211 */ /* 0x084fe400078010ff */
[----:B------:R1:W-:Y:S01]  /*fc70*/  STL.64 [R1+0x2e8], R6 ;  /* 0x0002e80601007387 */ /* 0x0003e20000100a00 */
[----:B------:R-:W-:Y:S01]  /*fc80*/  IMAD R106, R106, c[0x0][0x190], RZ ;  /* 0x000064006a6a7a24 */ /* 0x000fe200078e02ff */
[----:B------:R-:W-:-:S02]  /*fc90*/  LEA R126, P4, R104, R2, 0x2 ;  /* 0x00000002687e7211 */ /* 0x000fc400078810ff */
[----:B------:R-:W2:Y:S01]  /*fca0*/  LDL.LU R47, [R1+0x1c] ;  /* 0x00001c00012f7983 */ /* 0x000ea20000300800 */
[----:B------:R-:W-:-:S03]  /*fcb0*/  LEA.HI.X.SX32 R5, R103, R3, 0x2, P0 ;  /* 0x0000000367057211 */ /* 0x000fc600000f16ff */
[----:B------:R-:W4:Y:S01]  /*fcc0*/  LDL.LU R45, [R1+0x20] ;  /* 0x00002000012d7983 */ /* 0x000f220000300800 */
[-C--:B------:R-:W-:Y:S02]  /*fcd0*/  LEA.HI.X.SX32 R127, R104, R3.reuse, 0x2, P4 ;  /* 0x00000003687f7211 */ /* 0x080fe400020f16ff */
[C---:B-1----:R-:W-:Y:S01]  /*fce0*/  LEA R6, P0, R106.reuse, R2, 0x2 ;  /* 0x000000026a067211 */ /* 0x042fe200078010ff */
[----:B------:R-:W5:Y:S01]  /*fcf0*/  LDL.LU R43, [R1+0x24] ;  /* 0x00002400012b7983 */ /* 0x000f620000300800 */
[----:B------:R-:W-:Y:S02]  /*fd00*/  IMAD R107, R107, c[0x0][0x190], RZ ;  /* 0x000064006b6b7a24 */ /* 0x000fe400078e02ff */
[----:B------:R-:W-:Y:S01]  /*fd10*/  LEA.HI.X.SX32 R7, R106, R3, 0x2, P0 ;  /* 0x000000036a077211 */ /* 0x000fe200000f16ff */
[----:B------:R1:W-:Y:S04]  /*fd20*/  STL.64 [R1+0x4e8], R4 ;  /* 0x0004e80401007387 */ /* 0x0003e80000100a00 */
[----:B------:R-:W-:Y:S04]  /*fd30*/  STL.64 [R1+0x15b0], R126 ;  /* 0x0015b07e01007387 */ /* 0x000fe80000100a00 */
[----:B------:R-:W5:Y:S01]  /*fd40*/  LDL.LU R230, [R1+0x28] ;  /* 0x0000280001e67983 */ /* 0x000f620000300800 */
[----:B------:R-:W-:-:S03]  /*fd50*/  IMAD R110, R110, c[0x0][0x190], RZ ;  /* 0x000064006e6e7a24 */ /* 0x000fc600078e02ff */
[----:B------:R1:W-:Y:S02]  /*fd60*/  STL.64 [R1+0x2f0], R6 ;  /* 0x0002f00601007387 */ /* 0x0003e40000100a00 */
[CC--:B-1----:R-:W-:Y:S02]  /*fd70*/  LEA R4, P4, R107.reuse, R2.reuse, 0x2 ;  /* 0x000000026b047211 */ /* 0x0c2fe400078810ff */
[----:B------:R-:W5:Y:S02]  /*fd80*/  LDL.LU R231, [R1+0x2c] ;  /* 0x00002c0001e77983 */ /* 0x000f640000300800 */
[----:B------:R-:W-:Y:S02]  /*fd90*/  LEA.HI.X.SX32 R5, R107, R3, 0x2, P4 ;  /* 0x000000036b057211 */ /* 0x000fe400020f16ff */
[----:B------:R-:W5:Y:S04]  /*fda0*/  LDL.LU R229, [R1+0x30] ;  /* 0x0000300001e57983 */ /* 0x000f680000300800 */
[----:B------:R-:W5:Y:S01]  /*fdb0*/  LDL.LU R232, [R1+0x34] ;  /* 0x0000340001e87983 */ /* 0x000f620000300800 */
[----:B------:R-:W-:-:S03]  /*fdc0*/  LEA R6, P4, R110, R2, 0x2 ;  /* 0x000000026e067211 */ /* 0x000fc600078810ff */
[----:B------:R1:W-:Y:S01]  /*fdd0*/  STL.64 [R1+0x4f0], R4 ;  /* 0x0004f00401007387 */ /* 0x0003e20000100a00 */
[----:B------:R-:W-:-:S03]  /*fde0*/  LEA.HI.X.SX32 R7, R110, R3, 0x2, P4 ;  /* 0x000000036e077211 */ /* 0x000fc600020f16ff */
[----:B------:R-:W5:Y:S04]  /*fdf0*/  LDL.LU R233, [R1+0x38] ;  /* 0x0000380001e97983 */ /* 0x000f680000300800 */
[----:B------:R-:W-:Y:S04]  /*fe00*/  STL.64 [R1+0x2f8], R6 ;  /* 0x0002f80601007387 */ /* 0x000fe80000100a00 */
[----:B------:R-:W5:Y:S04]  /*fe10*/  LDL.LU R234, [R1+0x3c] ;  /* 0x00003c0001ea7983 */ /* 0x000f680000300800 */
[----:B------:R-:W5:Y:S01]  /*fe20*/  LDL.LU R235, [R1+0x40] ;  /* 0x0000400001eb7983 */ /* 0x000f620000300800 */
[----:B------:R-:W-:-:S02]  /*fe30*/  IMAD R105, R105, c[0x0][0x190], RZ ;  /* 0x0000640069697a24 */ /* 0x000fc400078e02ff */
[----:B------:R-:W-:Y:S01]  /*fe40*/  IMAD R108, R108, c[0x0][0x190], RZ ;  /* 0x000064006c6c7a24 */ /* 0x000fe200078e02ff */
[----:B------:R-:W5:Y:S02]  /*fe50*/  LDL.LU R48, [R1+0x44] ;  /* 0x0000440001307983 */ /* 0x000f640000300800 */
[-C--:B------:R-:W-:Y:S01]  /*fe60*/  LEA R124, P1, R105, R2.reuse, 0x2 ;  /* 0x00000002697c7211 */ /* 0x080fe200078210ff */
[----:B------:R-:W-:Y:S02]  /*fe70*/  IMAD R109, R109, c[0x0][0x190], RZ ;  /* 0x000064006d6d7a24 */ /* 0x000fe400078e02ff */
[----:B------:R-:W-:Y:S01]  /*fe80*/  IMAD R111, R111, c[0x0][0x190], RZ ;  /* 0x000064006f6f7a24 */ /* 0x000fe200078e02ff */
[----:B------:R-:W-:Y:S02]  /*fe90*/  LEA.HI.X.SX32 R125, R105, R3, 0x2, P1 ;  /* 0x00000003697d7211 */ /* 0x000fe400008f16ff */
[-C--:B------:R-:W-:Y:S01]  /*fea0*/  LEA R122, P1, R108, R2.reuse, 0x2 ;  /* 0x000000026c7a7211 */ /* 0x080fe200078210ff */
[----:B------:R-:W-:Y:S01]  /*feb0*/  IMAD R112, R112, c[0x0][0x190], RZ ;  /* 0x0000640070707a24 */ /* 0x000fe200078e02ff */
[----:B------:R-:W-:-:S02]  /*fec0*/  LEA R120, P0, R109, R2, 0x2 ;  /* 0x000000026d787211 */ /* 0x000fc400078010ff */
[-C--:B------:R-:W-:Y:S02]  /*fed0*/  LEA.HI.X.SX32 R123, R108, R3.reuse, 0x2, P1 ;  /* 0x000000036c7b7211 */ /* 0x080fe400008f16ff */
[-C--:B-1----:R-:W-:Y:S01]  /*fee0*/  LEA R4, P1, R111, R2.reuse, 0x2 ;  /* 0x000000026f047211 */ /* 0x082fe200078210ff */
[----:B------:R-:W-:Y:S01]  /*fef0*/  IMAD R113, R113, c[0x0][0x190], RZ ;  /* 0x0000640071717a24 */ /* 0x000fe200078e02ff */
[-C--:B------:R-:W-:Y:S01]  /*ff00*/  LEA.HI.X.SX32 R121, R109, R3.reuse, 0x2, P0 ;  /* 0x000000036d797211 */ /* 0x080fe200000f16ff */
[----:B------:R-:W-:Y:S01]  /*ff10*/  IMAD R115, R115, c[0x0][0x190], RZ ;  /* 0x0000640073737a24 */ /* 0x000fe200078e02ff */
[-C--:B------:R-:W-:Y:S02]  /*ff20*/  LEA.HI.X.SX32 R5, R111, R3.reuse, 0x2, P1 ;  /* 0x000000036f057211 */ /* 0x080fe400008f16ff */
[CC--:B------:R-:W-:Y:S02]  /*ff30*/  LEA R118, P0, R112.reuse, R2.reuse, 0x2 ;  /* 0x0000000270767211 */ /* 0x0c0fe400078010ff */
[----:B------:R-:W-:Y:S01]  /*ff40*/  LEA R116, P4, R113, R2, 0x2 ;  /* 0x0000000271747211 */ /* 0x000fe200078810ff */
[----:B------:R1:W-:Y:S01]  /*ff50*/  STL.64 [R1+0x4f8], R4 ;  /* 0x0004f80401007387 */ /* 0x0003e20000100a00 */
[----:B------:R-:W-:-:S03]  /*ff60*/  LEA.HI.X.SX32 R119, R112, R3, 0x2, P0 ;  /* 0x0000000370777211 */ /* 0x000fc600000f16ff */
[----:B------:R-:W5:Y:S01]  /*ff70*/  LDL.LU R44, [R1+0x48] ;  /* 0x00004800012c7983 */ /* 0x000f620000300800 */
[----:B------:R-:W-:Y:S02]  /*ff80*/  LEA.HI.X.SX32 R117, R113, R3, 0x2, P4 ;  /* 0x0000000371757211 */ /* 0x000fe400020f16ff */
[----:B-1----:R-:W-:-:S04]  /*ff90*/  LEA R4, P0, R115, R2, 0x2 ;  /* 0x0000000273047211 */ /* 0x002fc800078010ff */
[----:B------:R-:W-:Y:S02]  /*ffa0*/  LEA.HI.X.SX32 R5, R115, R3, 0x2, P0 ;  /* 0x0000000373057211 */ /* 0x000fe400000f16ff */
[----:B---3--:R-:W-:-:S04]  /*ffb0*/  LEA R6, P1, R46, R2, 0x2 ;  /* 0x000000022e067211 */ /* 0x008fc800078210ff */
[----:B------:R-:W-:Y:S02]  /*ffc0*/  LEA.HI.X.SX32 R7, R46, R3, 0x2, P1 ;  /* 0x000000032e077211 */ /* 0x000fe400008f16ff */
[----:B--2---:R-:W-:-:S03]  /*ffd0*/  LEA R114, P4, R47, R2, 0x2 ;  /* 0x000000022f727211 */ /* 0x004fc600078810ff */
[----:B------:R5:W-:Y:S01]  /*ffe0*/  STL.64 [R1+0x300], R6 ;  /* 0x0003000601007387 */ /* 0x000be20000100a00 */
[----:B----4-:R-:W-:-:S03]  /*fff0*/  LEA R112, P1, R45, R2, 0x2 ;  /* 0x000000022d707211 */ /* 0x010fc600078210ff */
[----:B------:R-:W2:Y:S01]  /*10000*/  LDL.LU R46, [R1+0x4c] ;  /* 0x00004c00012e7983 */ /* 0x000ea20000300800 */
[----:B------:R-:W-:-:S03]  /*10010*/  LEA.HI.X.SX32 R115, R47, R3, 0x2, P4 ;  /* 0x000000032f737211 */ /* 0x000fc600020f16ff */
[----:B------:R1:W-:Y:S01]  /*10020*/  STL.64 [R1+0x500], R4 ;  /* 0x0005000401007387 */ /* 0x0003e20000100a00 */
[----:B------:R-:W-:-:S03]  /*10030*/  LEA.HI.X.SX32 R113, R45, R3, 0x2, P1 ;  /* 0x000000032d717211 */ /* 0x000fc600008f16ff */
[----:B------:R-:W3:Y:S01]  /*10040*/  LDL.LU R47, [R1+0x50] ;  /* 0x00005000012f7983 */ /* 0x000ee20000300800 */
[----:B-----5:R-:W-:-:S03]  /*10050*/  LEA R6, P0, R43, R2, 0x2 ;  /* 0x000000022b067211 */ /* 0x020fc600078010ff */
[----:B------:R-:W4:Y:S01]  /*10060*/  LDL.LU R45, [R1+0x54] ;  /* 0x00005400012d7983 */ /* 0x000f220000300800 */
[-C--:B------:R-:W-:Y:S02]  /*10070*/  LEA.HI.X.SX32 R7, R43, R3.reuse, 0x2, P0 ;  /* 0x000000032b077211 */ /* 0x080fe400000f16ff */
[CC--:B-1----:R-:W-:Y:S01]  /*10080*/  LEA R4, P4, R230.reuse, R2.reuse, 0x2 ;  /* 0x00000002e6047211 */ /* 0x0c2fe200078810ff */
[----:B------:R-:W5:Y:S03]  /*10090*/  LDL.LU R43, [R1+0x58] ;  /* 0x00005800012b7983 */ /* 0x000f660000300800 */
[----:B------:R-:W-:Y:S01]  /*100a0*/  LEA.HI.X.SX32 R5, R230, R3, 0x2, P4 ;  /* 0x00000003e6057211 */ /* 0x000fe200020f16ff */
[----:B------:R1:W-:Y:S01]  /*100b0*/  STL.64 [R1+0x308], R6 ;  /* 0x0003080601007387 */ /* 0x0003e20000100a00 */
[----:B------:R-:W-:-:S03]  /*100c0*/  LEA R110, P1, R231, R2, 0x2 ;  /* 0x00000002e76e7211 */ /* 0x000fc600078210ff */
[----:B------:R-:W5:Y:S01]  /*100d0*/  LDL.LU R230, [R1+0x5c] ;  /* 0x00005c0001e67983 */ /* 0x000f620000300800 */
[----:B------:R-:W-:-:S03]  /*100e0*/  LEA R108, P0, R229, R2, 0x2 ;  /* 0x00000002e56c7211 */ /* 0x000fc600078010ff */
[----:B------:R1:W-:Y:S01]  /*100f0*/  STL.64 [R1+0x508], R4 ;  /* 0x0005080401007387 */ /* 0x0003e20000100a00 */
[-C--:B------:R-:W-:Y:S02]  /*10100*/  LEA.HI.X.SX32 R111, R231, R3.reuse, 0x2, P1 ;  /* 0x00000003e76f7211 */ /* 0x080fe400008f16ff */
[----:B------:R-:W-:Y:S01]  /*10110*/  LEA.HI.X.SX32 R109, R229, R3, 0x2, P0 ;  /* 0x00000003e56d7211 */ /* 0x000fe200000f16ff */
[----:B------:R-:W5:Y:S01]  /*10120*/  LDL.LU R231, [R1+0x60] ;  /* 0x0000600001e77983 */ /* 0x000f620000300800 */
[----:B-1----:R-:W-:-:S03]  /*10130*/  LEA R6, P4, R232, R2, 0x2 ;  /* 0x00000002e8067211 */ /* 0x002fc600078810ff */
[----:B------:R-:W5:Y:S01]  /*10140*/  LDL.LU R229, [R1+0x64] ;  /* 0x0000640001e57983 */ /* 0x000f620000300800 */
[-C--:B------:R-:W-:Y:S02]  /*10150*/  LEA.HI.X.SX32 R7, R232, R3.reuse, 0x2, P4 ;  /* 0x00000003e8077211 */ /* 0x080fe400020f16ff */
[CC--:B------:R-:W-:Y:S01]  /*10160*/  LEA R4, P1, R233.reuse, R2.reuse, 0x2 ;  /* 0x00000002e9047211 */ /* 0x0c0fe200078210ff */
[----:B------:R-:W5:Y:S03]  /*10170*/  LDL.LU R232, [R1+0x68] ;  /* 0x0000680001e87983 */ /* 0x000f660000300800 */
[----:B------:R-:W-:Y:S01]  /*10180*/  LEA.HI.X.SX32 R5, R233, R3, 0x2, P1 ;  /* 0x00000003e9057211 */ /* 0x000fe200008f16ff */
[----:B------:R1:W-:Y:S01]  /*10190*/  STL.64 [R1+0x310], R6 ;  /* 0x0003100601007387 */ /* 0x0003e20000100a00 */
[----:B------:R-:W-:-:S03]  /*101a0*/  LEA R106, P0, R234, R2, 0x2 ;  /* 0x00000002ea6a7211 */ /* 0x000fc600078010ff */
[----:B------:R-:W5:Y:S01]  /*101b0*/  LDL.LU R233, [R1+0x6c] ;  /* 0x00006c0001e97983 */ /* 0x000f620000300800 */
[----:B------:R-:W-:-:S03]  /*101c0*/  LEA.HI.X.SX32 R107, R234, R3, 0x2, P0 ;  /* 0x00000003ea6b7211 */ /* 0x000fc600000f16ff */
[----:B------:R1:W-:Y:S01]  /*101d0*/  STL.64 [R1+0x510], R4 ;  /* 0x0005100401007387 */ /* 0x0003e20000100a00 */
[----:B------:R-:W-:-:S03]  /*101e0*/  LEA R104, P4, R235, R2, 0x2 ;  /* 0x00000002eb687211 */ /* 0x000fc600078810ff */
[----:B------:R-:W5:Y:S01]  /*101f0*/  LDL.LU R234, [R1+0x70] ;  /* 0x0000700001ea7983 */ /* 0x000f620000300800 */
[----:B------:R-:W-:-:S03]  /*10200*/  LEA.HI.X.SX32 R105, R235, R3, 0x2, P4 ;  /* 0x00000003eb697211 */ /* 0x000fc600020f16ff */
[----:B------:R-:W5:Y:S01]  /*10210*/  LDL.LU R235, [R1+0x74] ;  /* 0x0000740001eb7983 */ /* 0x000f620000300800 */
[----:B-1----:R-:W-:-:S04]  /*10220*/  LEA R6, P1, R48, R2, 0x2 ;  /* 0x0000000230067211 */ /* 0x002fc800078210ff */
[----:B------:R-:W-:Y:S02]  /*10230*/  LEA.HI.X.SX32 R7, R48, R3, 0x2, P1 ;  /* 0x0000000330077211 */ /* 0x000fe400008f16ff */
[----:B------:R-:W5:Y:S04]  /*10240*/  LDL.LU R48, [R1+0x78] ;  /* 0x0000780001307983 */ /* 0x000f680000300800 */
[----:B------:R4:W-:Y:S01]  /*10250*/  STL.64 [R1+0x318], R6 ;  /* 0x0003180601007387 */ /* 0x0009e20000100a00 */
[----:B------:R-:W-:-:S04]  /*10260*/  LEA R4, P0, R44, R2, 0x2 ;  /* 0x000000022c047211 */ /* 0x000fc800078010ff */
[----:B------:R-:W-:Y:S02]  /*10270*/  LEA.HI.X.SX32 R5, R44, R3, 0x2, P0 ;  /* 0x000000032c057211 */ /* 0x000fe400000f16ff */
[----:B------:R-:W5:Y:S04]  /*10280*/  LDL.LU R44, [R1+0x7c] ;  /* 0x00007c00012c7983 */ /* 0x000f680000300800 */
[----:B------:R5:W-:Y:S01]  /*10290*/  STL.64 [R1+0x518], R4 ;  /* 0x0005180401007387 */ /* 0x000be20000100a00 */
[----:B--2---:R-:W-:-:S04]  /*102a0*/  LEA R102, P4, R46, R2, 0x2 ;  /* 0x000000022e667211 */ /* 0x004fc800078810ff */
[-C--:B------:R-:W-:Y:S02]  /*102b0*/  LEA.HI.X.SX32 R103, R46, R3.reuse, 0x2, P4 ;  /* 0x000000032e677211 */ /* 0x080fe400020f16ff */
[----:B------:R-:W2:Y:S01]  /*102c0*/  LDL.LU R46, [R1+0x80] ;  /* 0x00008000012e7983 */ /* 0x000ea20000300800 */
[-C--:B---3--:R-:W-:Y:S02]  /*102d0*/  LEA R100, P1, R47, R2.reuse, 0x2 ;  /* 0x000000022f647211 */ /* 0x088fe400078210ff */
[-C--:B----4-:R-:W-:Y:S02]  /*102e0*/  LEA R6, P0, R45, R2.reuse, 0x2 ;  /* 0x000000022d067211 */ /* 0x090fe400078010ff */
[----:B------:R-:W-:Y:S02]  /*102f0*/  LEA.HI.X.SX32 R101, R47, R3, 0x2, P1 ;  /* 0x000000032f657211 */ /* 0x000fe400008f16ff */
[----:B------:R-:W3:Y:S01]  /*10300*/  LDL.LU R47, [R1+0x84] ;  /* 0x00008400012f7983 */ /* 0x000ee20000300800 */
[----:B-----5:R-:W-:-:S02]  /*10310*/  LEA R4, P4, R43, R2, 0x2 ;  /* 0x000000022b047211 */ /* 0x020fc400078810ff */
[-C--:B------:R-:W-:Y:S02]  /*10320*/  LEA.HI.X.SX32 R7, R45, R3.reuse, 0x2, P0 ;  /* 0x000000032d077211 */ /* 0x080fe400000f16ff */
[----:B------:R-:W4:Y:S01]  /*10330*/  LDL.LU R45, [R1+0x8c] ;  /* 0x00008c00012d7983 */ /* 0x000f220000300800 */
[-C--:B------:R-:W-:Y:S02]  /*10340*/  LEA.HI.X.SX32 R5, R43, R3.reuse, 0x2, P4 ;  /* 0x000000032b057211 */ /* 0x080fe400020f16ff */
[C---:B------:R-:W-:Y:S01]  /*10350*/  LEA R98, P1, R230.reuse, R2, 0x2 ;  /* 0x00000002e6627211 */ /* 0x040fe200078210ff */
[----:B------:R1:W-:Y:S04]  /*10360*/  STL.64 [R1+0x320], R6 ;  /* 0x0003200601007387 */ /* 0x0003e80000100a00 */
[----:B------:R-:W5:Y:S01]  /*10370*/  LDL.LU R43, [R1+0x90] ;  /* 0x00009000012b7983 */ /* 0x000f620000300800 */
[----:B------:R-:W-:-:S02]  /*10380*/  LEA.HI.X.SX32 R99, R230, R3, 0x2, P1 ;  /* 0x00000003e6637211 */ /* 0x000fc400008f16ff */
[-C--:B------:R-:W-:Y:S01]  /*10390*/  LEA R96, P0, R231, R2.reuse, 0x2 ;  /* 0x00000002e7607211 */ /* 0x080fe200078010ff */
[----:B------:R1:W-:Y:S04]  /*103a0*/  STL.64 [R1+0x520], R4 ;  /* 0x0005200401007387 */ /* 0x0003e80000100a00 */
[----:B------:R-:W5:Y:S01]  /*103b0*/  LDL.LU R230, [R1+0x94] ;  /* 0x0000940001e67983 */ /* 0x000f620000300800 */
[----:B-1----:R-:W-:Y:S02]  /*103c0*/  LEA R6, P4, R229, R2, 0x2 ;  /* 0x00000002e5067211 */ /* 0x002fe400078810ff */
[-C--:B------:R-:W-:Y:S02]  /*103d0*/  LEA.HI.X.SX32 R97, R231, R3.reuse, 0x2, P0 ;  /* 0x00000003e7617211 */ /* 0x080fe400000f16ff */
[----:B------:R-:W5:Y:S01]  /*103e0*/  LDL.LU R231, [R1+0x98] ;  /* 0x0000980001e77983 */ /* 0x000f620000300800 */
[----:B------:R-:W-:-:S02]  /*103f0*/  LEA.HI.X.SX32 R7, R229, R3, 0x2, P4 ;  /* 0x00000003e5077211 */ /* 0x000fc400020f16ff */
        /* <DEDUP_REMOVED lines=10> */
[-C--:B------:R-:W-:Y:S02]  /*104a0*/  LEA.HI.X.SX32 R93, R234, R3.reuse, 0x2, P4 ;  /* 0x00000003ea5d7211 */ /* 0x080fe400020f16ff */
[CC--:B-1----:R-:W-:Y:S01]  /*104b0*/  LEA R6, P1, R235.reuse, R2.reuse, 0x2 ;  /* 0x00000002eb067211 */ /* 0x0c2fe200078210ff */
[----:B------:R-:W5:Y:S03]  /*104c0*/  LDL.LU R234, [R1+0xa8] ;  /* 0x0000a80001ea7983 */ /* 0x000f660000300800 */
[----:B------:R-:W-:Y:S02]  /*104d0*/  LEA.HI.X.SX32 R7, R235, R3, 0x2, P1 ;  /* 0x00000003eb077211 */ /* 0x000fe400008f16ff */
[----:B------:R-:W5:Y:S01]  /*104e0*/  LDL.LU R235, [R1+0xac] ;  /* 0x0000ac0001eb7983 */ /* 0x000f620000300800 */
[----:B------:R-:W-:-:S04]  /*104f0*/  LEA R4, P0, R48, R2, 0x2 ;  /* 0x0000000230047211 */ /* 0x000fc800078010ff */
[----:B------:R-:W-:Y:S01]  /*10500*/  LEA.HI.X.SX32 R5, R48, R3, 0x2, P0 ;  /* 0x0000000330057211 */ /* 0x000fe200000f16ff */
[----:B------:R3:W-:Y:S04]  /*10510*/  STL.64 [R1+0x330], R6 ;  /* 0x0003300601007387 */ /* 0x0007e80000100a00 */
[----:B------:R-:W5:Y:S01]  /*10520*/  LDL.LU R48, [R1+0xb0] ;  /* 0x0000b00001307983 */ /* 0x000f620000300800 */
[----:B------:R-:W-:-:S03]  /*10530*/  LEA R90, P4, R44, R2, 0x2 ;  /* 0x000000022c5a7211 */ /* 0x000fc600078810ff */
[----:B------:R4:W-:Y:S01]  /*10540*/  STL.64 [R1+0x530], R4 ;  /* 0x0005300401007387 */ /* 0x0009e20000100a00 */
[----:B------:R-:W-:-:S03]  /*10550*/  LEA.HI.X.SX32 R91, R44, R3, 0x2, P4 ;  /* 0x000000032c5b7211 */ /* 0x000fc600020f16ff */
[----:B------:R-:W5:Y:S01]  /*10560*/  LDL.LU R44, [R1+0xb4] ;  /* 0x0000b400012c7983 */ /* 0x000f620000300800 */
[----:B--2---:R-:W-:-:S04]  /*10570*/  LEA R88, P1, R46, R2, 0x2 ;  /* 0x000000022e587211 */ /* 0x004fc800078210ff */
[----:B------:R-:W-:Y:S02]  /*10580*/  LEA.HI.X.SX32 R89, R46, R3, 0x2, P1 ;  /* 0x000000032e597211 */ /* 0x000fe400008f16ff */
[----:B------:R-:W2:Y:S01]  /*10590*/  LDL.LU R46, [R1+0xb8] ;  /* 0x0000b800012e7983 */ /* 0x000ea20000300800 */
[----:B---3--:R-:W-:-:S04]  /*105a0*/  LEA R6, P0, R47, R2, 0x2 ;  /* 0x000000022f067211 */ /* 0x008fc800078010ff */
[-C--:B------:R-:W-:Y:S02]  /*105b0*/  LEA.HI.X.SX32 R7, R47, R3.reuse, 0x2, P0 ;  /* 0x000000032f077211 */ /* 0x080fe400000f16ff */
[CC--:B----4-:R-:W-:Y:S01]  /*105c0*/  LEA R4, P4, R45.reuse, R2.reuse, 0x2 ;  /* 0x000000022d047211 */ /* 0x0d0fe200078810ff */
[----:B------:R-:W3:Y:S03]  /*105d0*/  LDL.LU R47, [R1+0xbc] ;  /* 0x0000bc00012f7983 */ /* 0x000ee60000300800 */
[----:B------:R-:W-:Y:S01]  /*105e0*/  LEA.HI.X.SX32 R5, R45, R3, 0x2, P4 ;  /* 0x000000032d057211 */ /* 0x000fe200020f16ff */
[----:B------:R1:W-:Y:S01]  /*105f0*/  STL.64 [R1+0x338], R6 ;  /* 0x0003380601007387 */ /* 0x0003e20000100a00 */
[----:B-----5:R-:W-:-:S03]  /*10600*/  LEA R86, P1, R43, R2, 0x2 ;  /* 0x000000022b567211 */ /* 0x020fc600078210ff */
[----:B------:R-:W4:Y:S01]  /*10610*/  LDL.LU R45, [R1+0xc0] ;  /* 0x0000c000012d7983 */ /* 0x000f220000300800 */
[----:B------:R-:W-:-:S03]  /*10620*/  LEA.HI.X.SX32 R87, R43, R3, 0x2, P1 ;  /* 0x000000032b577211 */ /* 0x000fc600008f16ff */
[----:B------:R5:W-:Y:S01]  /*10630*/  STL.64 [R1+0x538], R4 ;  /* 0x0005380401007387 */ /* 0x000be20000100a00 */
[----:B------:R-:W-:-:S03]  /*10640*/  LEA R84, P0, R230, R2, 0x2 ;  /* 0x00000002e6547211 */ /* 0x000fc600078010ff */
[----:B------:R-:W4:Y:S01]  /*10650*/  LDL.LU R43, [R1+0xc4] ;  /* 0x0000c400012b7983 */ /* 0x000f220000300800 */
[-C--:B------:R-:W-:Y:S02]  /*10660*/  LEA.HI.X.SX32 R85, R230, R3.reuse, 0x2, P0 ;  /* 0x00000003e6557211 */ /* 0x080fe400000f16ff */
[-C--:B-1----:R-:W-:Y:S01]  /*10670*/  LEA R6, P4, R231, R2.reuse, 0x2 ;  /* 0x00000002e7067211 */ /* 0x082fe200078810ff */
[----:B------:R-:W4:Y:S01]  /*10680*/  LDL.LU R230, [R1+0xc8] ;  /* 0x0000c80001e67983 */ /* 0x000f220000300800 */
[----:B-----5:R-:W-:Y:S02]  /*10690*/  LEA R4, P1, R229, R2, 0x2 ;  /* 0x00000002e5047211 */ /* 0x020fe400078210ff */
[-C--:B------:R-:W-:Y:S02]  /*106a0*/  LEA.HI.X.SX32 R7, R231, R3.reuse, 0x2, P4 ;  /* 0x00000003e7077211 */ /* 0x080fe400020f16ff */
[----:B------:R-:W5:Y:S01]  /*106b0*/  LDL.LU R231, [R1+0xcc] ;  /* 0x0000cc0001e77983 */ /* 0x000f620000300800 */
[----:B------:R-:W-:-:S02]  /*106c0*/  LEA.HI.X.SX32 R5, R229, R3, 0x2, P1 ;  /* 0x00000003e5057211 */ /* 0x000fc400008f16ff */
[CC--:B------:R-:W-:Y:S01]  /*106d0*/  LEA R82, P0, R232.reuse, R2.reuse, 0x2 ;  /* 0x00000002e8527211 */ /* 0x0c0fe200078010ff */
[----:B------:R1:W-:Y:S03]  /*106e0*/  STL.64 [R1+0x340], R6 ;  /* 0x0003400601007387 */ /* 0x0003e60000100a00 */
[----:B------:R-:W-:Y:S01]  /*106f0*/  LEA.HI.X.SX32 R83, R232, R3, 0x2, P0 ;  /* 0x00000003e8537211 */ /* 0x000fe200000f16ff */
[----:B------:R-:W5:Y:S01]  /*10700*/  LDL.LU R229, [R1+0xd0] ;  /* 0x0000d00001e57983 */ /* 0x000f620000300800 */
[----:B------:R-:W-:-:S03]  /*10710*/  LEA R80, P4, R233, R2, 0x2 ;  /* 0x00000002e9507211 */ /* 0x000fc600078810ff */
[----:B------:R1:W-:Y:S04]  /*10720*/  STL.64 [R1+0x540], R4 ;  /* 0x0005400401007387 */ /* 0x0003e80000100a00 */
[----:B------:R-:W5:Y:S01]  /*10730*/  LDL.LU R232, [R1+0xd4] ;  /* 0x0000d40001e87983 */ /* 0x000f620000300800 */
[-C--:B------:R-:W-:Y:S02]  /*10740*/  LEA.HI.X.SX32 R81, R233, R3.reuse, 0x2, P4 ;  /* 0x00000003e9517211 */ /* 0x080fe400020f16ff */
[C---:B-1----:R-:W-:Y:S01]  /*10750*/  LEA R6, P1, R234.reuse, R2, 0x2 ;  /* 0x00000002ea067211 */ /* 0x042fe200078210ff */
[----:B------:R-:W5:Y:S03]  /*10760*/  LDL.LU R233, [R1+0xd8] ;  /* 0x0000d80001e97983 */ /* 0x000f660000300800 */
[----:B------:R-:W-:-:S02]  /*10770*/  LEA.HI.X.SX32 R7, R234, R3, 0x2, P1 ;  /* 0x00000003ea077211 */ /* 0x000fc400008f16ff */
[CC--:B------:R-:W-:Y:S01]  /*10780*/  LEA R4, P0, R235.reuse, R2.reuse, 0x2 ;  /* 0x00000002eb047211 */ /* 0x0c0fe200078010ff */
[----:B------:R-:W5:Y:S03]  /*10790*/  LDL.LU R234, [R1+0xdc] ;  /* 0x0000dc0001ea7983 */ /* 0x000f660000300800 */
[----:B------:R-:W-:Y:S01]  /*107a0*/  LEA.HI.X.SX32 R5, R235, R3, 0x2, P0 ;  /* 0x00000003eb057211 */ /* 0x000fe200000f16ff */
[----:B------:R2:W-:Y:S04]  /*107b0*/  STL.64 [R1+0x348], R6 ;  /* 0x0003480601007387 */ /* 0x0005e80000100a00 */
[----:B------:R-:W5:Y:S01]  /*107c0*/  LDL.LU R235, [R1+0xe0] ;  /* 0x0000e00001eb7983 */ /* 0x000f620000300800 */
[----:B------:R-:W-:-:S03]  /*107d0*/  LEA R78, P4, R48, R2, 0x2 ;  /* 0x00000002304e7211 */ /* 0x000fc600078810ff */
[----:B------:R3:W-:Y:S01]  /*107e0*/  STL.64 [R1+0x548], R4 ;  /* 0x0005480401007387 */ /* 0x0007e20000100a00 */
[----:B------:R-:W-:-:S03]  /*107f0*/  LEA.HI.X.SX32 R79, R48, R3, 0x2, P4 ;  /* 0x00000003304f7211 */ /* 0x000fc600020f16ff */
[----:B------:R-:W5:Y:S01]  /*10800*/  LDL.LU R48, [R1+0xe4] ;  /* 0x0000e40001307983 */ /* 0x000f620000300800 */
[----:B------:R-:W-:-:S04]  /*10810*/  LEA R76, P1, R44, R2, 0x2 ;  /* 0x000000022c4c7211 */ /* 0x000fc800078210ff */
[----:B------:R-:W-:Y:S02]  /*10820*/  LEA.HI.X.SX32 R77, R44, R3, 0x2, P1 ;  /* 0x000000032c4d7211 */ /* 0x000fe400008f16ff */
[----:B------:R-:W5:Y:S01]  /*10830*/  LDL.LU R44, [R1+0xe8] ;  /* 0x0000e800012c7983 */ /* 0x000f620000300800 */
[----:B--2---:R-:W-:-:S04]  /*10840*/  LEA R6, P0, R46, R2, 0x2 ;  /* 0x000000022e067211 */ /* 0x004fc800078010ff */
[----:B------:R-:W-:Y:S02]  /*10850*/  LEA.HI.X.SX32 R7, R46, R3, 0x2, P0 ;  /* 0x000000032e077211 */ /* 0x000fe400000f16ff */
[----:B------:R-:W2:Y:S01]  /*10860*/  LDL.LU R46, [R1+0xec] ;  /* 0x0000ec00012e7983 */ /* 0x000ea20000300800 */
[----:B---3--:R-:W-:-:S03]  /*10870*/  LEA R4, P4, R47, R2, 0x2 ;  /* 0x000000022f047211 */ /* 0x008fc600078810ff */
[----:B------:R1:W-:Y:S01]  /*10880*/  STL.64 [R1+0x350], R6 ;  /* 0x0003500601007387 */ /* 0x0003e20000100a00 */
[----:B------:R-:W-:-:S03]  /*10890*/  LEA.HI.X.SX32 R5, R47, R3, 0x2, P4 ;  /* 0x000000032f057211 */ /* 0x000fc600020f16ff */
[----:B------:R-:W3:Y:S01]  /*108a0*/  LDL.LU R47, [R1+0xf0] ;  /* 0x0000f000012f7983 */ /* 0x000ee20000300800 */
[----:B----4-:R-:W-:-:S03]  /*108b0*/  LEA R74, P1, R45, R2, 0x2 ;  /* 0x000000022d4a7211 */ /* 0x010fc600078210ff */
[----:B------:R5:W-:Y:S01]  /*108c0*/  STL.64 [R1+0x550], R4 ;  /* 0x0005500401007387 */ /* 0x000be20000100a00 */
[----:B------:R-:W-:-:S03]  /*108d0*/  LEA.HI.X.SX32 R75, R45, R3, 0x2, P1 ;  /* 0x000000032d4b7211 */ /* 0x000fc600008f16ff */
[----:B------:R-:W4:Y:S01]  /*108e0*/  LDL.LU R45, [R1+0xf4] ;  /* 0x0000f400012d7983 */ /* 0x000f220000300800 */
[----:B------:R-:W-:-:S04]  /*108f0*/  LEA R72, P0, R43, R2, 0x2 ;  /* 0x000000022b487211 */ /* 0x000fc800078010ff */
[-C--:B------:R-:W-:Y:S02]  /*10900*/  LEA.HI.X.SX32 R73, R43, R3.reuse, 0x2, P0 ;  /* 0x000000032b497211 */ /* 0x080fe400000f16ff */
[CC--:B-1----:R-:W-:Y:S01]  /*10910*/  LEA R6, P4, R230.reuse, R2.reuse, 0x2 ;  /* 0x00000002e6067211 */ /* 0x0c2fe200078810ff */
[----:B------:R-:W4:Y:S03]  /*10920*/  LDL.LU R43, [R1+0xf8] ;  /* 0x0000f800012b7983 */ /* 0x000f260000300800 */
[-C--:B------:R-:W-:Y:S02]  /*10930*/  LEA.HI.X.SX32 R7, R230, R3.reuse, 0x2, P4 ;  /* 0x00000003e6077211 */ /* 0x080fe400020f16ff */
[CC--:B-----5:R-:W-:Y:S01]  /*10940*/  LEA R4, P1, R231.reuse, R2.reuse, 0x2 ;  /* 0x00000002e7047211 */ /* 0x0e0fe200078210ff */
        /* <DEDUP_REMOVED lines=9> */
[CC--:B-1----:R-:W-:Y:S02]  /*109e0*/  LEA R6, P1, R233.reuse, R2.reuse, 0x2 ;  /* 0x00000002e9067211 */ /* 0x0c2fe400078210ff */
[-C--:B------:R-:W-:Y:S02]  /*109f0*/  LEA.HI.X.SX32 R69, R232, R3.reuse, 0x2, P4 ;  /* 0x00000003e8457211 */ /* 0x080fe400020f16ff */
        /* <DEDUP_REMOVED lines=9> */
[----:B------:R2:W-:Y:S04]  /*10a90*/  STL.64 [R1+0x560], R4 ;  /* 0x0005600401007387 */ /* 0x0005e80000100a00 */
[----:B------:R-:W5:Y:S01]  /*10aa0*/  LDL.LU R235, [R1+0x114] ;  /* 0x0001140001eb7983 */ /* 0x000f620000300800 */
[-C--:B------:R-:W-:Y:S02]  /*10ab0*/  LEA R64, P1, R48, R2.reuse, 0x2 ;  /* 0x0000000230407211 */ /* 0x080fe400078210ff */
[----:B-1----:R-:W-:Y:S02]  /*10ac0*/  LEA R6, P0, R44, R2, 0x2 ;  /* 0x000000022c067211 */ /* 0x002fe400078010ff */
[-C--:B------:R-:W-:Y:S02]  /*10ad0*/  LEA.HI.X.SX32 R65, R48, R3.reuse, 0x2, P1 ;  /* 0x0000000330417211 */ /* 0x080fe400008f16ff */
[----:B------:R-:W5:Y:S01]  /*10ae0*/  LDL.LU R48, [R1+0x118] ;  /* 0x0001180001307983 */ /* 0x000f620000300800 */
[----:B------:R-:W-:-:S03]  /*10af0*/  LEA.HI.X.SX32 R7, R44, R3, 0x2, P0 ;  /* 0x000000032c077211 */ /* 0x000fc600000f16ff */
[----:B------:R-:W5:Y:S04]  /*10b00*/  LDL.LU R44, [R1+0x11c] ;  /* 0x00011c00012c7983 */ /* 0x000f680000300800 */
[----:B------:R1:W-:Y:S01]  /*10b10*/  STL.64 [R1+0x368], R6 ;  /* 0x0003680601007387 */ /* 0x0003e20000100a00 */
[----:B--2---:R-:W-:-:S04]  /*10b20*/  LEA R4, P4, R46, R2, 0x2 ;  /* 0x000000022e047211 */ /* 0x004fc800078810ff */
[----:B------:R-:W-:Y:S02]  /*10b30*/  LEA.HI.X.SX32 R5, R46, R3, 0x2, P4 ;  /* 0x000000032e057211 */ /* 0x000fe400020f16ff */
[----:B------:R-:W2:Y:S01]  /*10b40*/  LDL.LU R46, [R1+0x120] ;  /* 0x00012000012e7983 */ /* 0x000ea20000300800 */
[----:B---3--:R-:W-:-:S03]  /*10b50*/  LEA R62, P1, R47, R2, 0x2 ;  /* 0x000000022f3e7211 */ /* 0x008fc600078210ff */
[----:B------:R5:W-:Y:S01]  /*10b60*/  STL.64 [R1+0x568], R4 ;  /* 0x0005680401007387 */ /* 0x000be20000100a00 */
[----:B------:R-:W-:-:S03]  /*10b70*/  LEA.HI.X.SX32 R63, R47, R3, 0x2, P1 ;  /* 0x000000032f3f7211 */ /* 0x000fc600008f16ff */
[----:B------:R-:W3:Y:S01]  /*10b80*/  LDL.LU R47, [R1+0x124] ;  /* 0x00012400012f7983 */ /* 0x000ee20000300800 */
[----:B----4-:R-:W-:-:S04]  /*10b90*/  LEA R60, P0, R45, R2, 0x2 ;  /* 0x000000022d3c7211 */ /* 0x010fc800078010ff */
[----:B------:R-:W-:Y:S02]  /*10ba0*/  LEA.HI.X.SX32 R61, R45, R3, 0x2, P0 ;  /* 0x000000032d3d7211 */ /* 0x000fe400000f16ff */
[----:B------:R-:W4:Y:S01]  /*10bb0*/  LDL.LU R45, [R1+0x128] ;  /* 0x00012800012d7983 */ /* 0x000f220000300800 */
[----:B-1----:R-:W-:-:S04]  /*10bc0*/  LEA R6, P4, R43, R2, 0x2 ;  /* 0x000000022b067211 */ /* 0x002fc800078810ff */
        /* <DEDUP_REMOVED lines=8> */
[----:B------:R1:W-:Y:S04]  /*10c50*/  STL.64 [R1+0x570], R4 ;  /* 0x0005700401007387 */ /* 0x0003e80000100a00 */
[----:B------:R-:W5:Y:S04]  /*10c60*/  LDL.LU R231, [R1+0x134] ;  /* 0x0001340001e77983 */ /* 0x000f680000300800 */
[----:B------:R-:W5:Y:S01]  /*10c70*/  LDL.LU R41, [R1+0x138] ;  /* 0x0001380001297983 */ /* 0x000f620000300800 */
[-C--:B-1----:R-:W-:Y:S02]  /*10c80*/  LEA R6, P1, R232, R2.reuse, 0x2 ;  /* 0x00000002e8067211 */ /* 0x082fe400078210ff */
[----:B------:R-:W-:-:S02]  /*10c90*/  LEA R56, P4, R229, R2, 0x2 ;  /* 0x00000002e5387211 */ /* 0x000fc400078810ff */
[CC--:B------:R-:W-:Y:S02]  /*10ca0*/  LEA R4, P0, R233.reuse, R2.reuse, 0x2 ;  /* 0x00000002e9047211 */ /* 0x0c0fe400078010ff */
[-C--:B------:R-:W-:Y:S02]  /*10cb0*/  LEA.HI.X.SX32 R7, R232, R3.reuse, 0x2, P1 ;  /* 0x00000003e8077211 */ /* 0x080fe400008f16ff */
[----:B------:R-:W5:Y:S01]  /*10cc0*/  LDL.LU R232, [R1+0x13c] ;  /* 0x00013c0001e87983 */ /* 0x000f620000300800 */
[-C--:B------:R-:W-:Y:S02]  /*10cd0*/  LEA.HI.X.SX32 R5, R233, R3.reuse, 0x2, P0 ;  /* 0x00000003e9057211 */ /* 0x080fe400000f16ff */
[----:B------:R-:W-:Y:S01]  /*10ce0*/  LEA.HI.X.SX32 R57, R229, R3, 0x2, P4 ;  /* 0x00000003e5397211 */ /* 0x000fe200020f16ff */
[----:B------:R1:W-:Y:S01]  /*10cf0*/  STL.64 [R1+0x378], R6 ;  /* 0x0003780601007387 */ /* 0x0003e20000100a00 */
[----:B------:R-:W-:-:S03]  /*10d00*/  LEA R54, P4, R234, R2, 0x2 ;  /* 0x00000002ea367211 */ /* 0x000fc600078810ff */
[----:B------:R-:W5:Y:S01]  /*10d10*/  LDL.LU R233, [R1+0x140] ;  /* 0x0001400001e97983 */ /* 0x000f620000300800 */
[----:B------:R-:W-:-:S03]  /*10d20*/  LEA.HI.X.SX32 R55, R234, R3, 0x2, P4 ;  /* 0x00000003ea377211 */ /* 0x000fc600020f16ff */
[----:B------:R1:W-:Y:S01]  /*10d30*/  STL.64 [R1+0x578], R4 ;  /* 0x0005780401007387 */ /* 0x0003e20000100a00 */
[----:B------:R-:W-:-:S03]  /*10d40*/  LEA R52, P1, R235, R2, 0x2 ;  /* 0x00000002eb347211 */ /* 0x000fc600078210ff */
[----:B------:R-:W5:Y:S04]  /*10d50*/  LDL.LU R39, [R1+0x144] ;  /* 0x0001440001277983 */ /* 0x000f680000300800 */
[----:B------:R-:W5:Y:S01]  /*10d60*/  LDL.LU R234, [R1+0x148] ;  /* 0x0001480001ea7983 */ /* 0x000f620000300800 */
[----:B------:R-:W-:-:S03]  /*10d70*/  LEA.HI.X.SX32 R53, R235, R3, 0x2, P1 ;  /* 0x00000003eb357211 */ /* 0x000fc600008f16ff */
[----:B------:R-:W5:Y:S01]  /*10d80*/  LDL.LU R235, [R1+0x14c] ;  /* 0x00014c0001eb7983 */ /* 0x000f620000300800 */
[-C--:B-1----:R-:W-:Y:S02]  /*10d90*/  LEA R6, P0, R48, R2.reuse, 0x2 ;  /* 0x0000000230067211 */ /* 0x082fe400078010ff */
[----:B------:R-:W-:Y:S02]  /*10da0*/  LEA R4, P4, R44, R2, 0x2 ;  /* 0x000000022c047211 */ /* 0x000fe400078810ff */
[-C--:B------:R-:W-:Y:S02]  /*10db0*/  LEA.HI.X.SX32 R7, R48, R3.reuse, 0x2, P0 ;  /* 0x0000000330077211 */ /* 0x080fe400000f16ff */
[----:B------:R-:W-:-:S03]  /*10dc0*/  LEA.HI.X.SX32 R5, R44, R3, 0x2, P4 ;  /* 0x000000032c057211 */ /* 0x000fc600020f16ff */
[----:B------:R4:W-:Y:S04]  /*10dd0*/  STL.64 [R1+0x380], R6 ;  /* 0x0003800601007387 */ /* 0x0009e80000100a00 */
[----:B------:R-:W5:Y:S04]  /*10de0*/  LDL.LU R225, [R1+0x150] ;  /* 0x0001500001e17983 */ /* 0x000f680000300800 */
[----:B------:R5:W-:Y:S04]  /*10df0*/  STL.64 [R1+0x580], R4 ;  /* 0x0005800401007387 */ /* 0x000be80000100a00 */
[----:B------:R-:W5:Y:S04]  /*10e00*/  LDL.LU R226, [R1+0x154] ;  /* 0x0001540001e27983 */ /* 0x000f680000300800 */
[----:B------:R-:W5:Y:S04]  /*10e10*/  LDL.LU R227, [R1+0x158] ;  /* 0x0001580001e37983 */ /* 0x000f680000300800 */
[----:B------:R-:W5:Y:S01]  /*10e20*/  LDL.LU R228, [R1+0x15c] ;  /* 0x00015c0001e47983 */ /* 0x000f620000300800 */
[----:B--2---:R-:W-:-:S04]  /*10e30*/  LEA R50, P1, R46, R2, 0x2 ;  /* 0x000000022e327211 */ /* 0x004fc800078210ff */
[----:B------:R-:W-:Y:S02]  /*10e40*/  LEA.HI.X.SX32 R51, R46, R3, 0x2, P1 ;  /* 0x000000032e337211 */ /* 0x000fe400008f16ff */
[-C--:B---3--:R-:W-:Y:S02]  /*10e50*/  LEA R48, P0, R47, R2.reuse, 0x2 ;  /* 0x000000022f307211 */ /* 0x088fe400078010ff */
[----:B----4-:R-:W-:-:S04]  /*10e60*/  LEA R6, P4, R45, R2, 0x2 ;  /* 0x000000022d067211 */ /* 0x010fc800078810ff */
[-C--:B------:R-:W-:Y:S02]  /*10e70*/  LEA.HI.X.SX32 R7, R45, R3.reuse, 0x2, P4 ;  /* 0x000000032d077211 */ /* 0x080fe400020f16ff */
[-C--:B------:R-:W-:Y:S02]  /*10e80*/  LEA.HI.X.SX32 R49, R47, R3.reuse, 0x2, P0 ;  /* 0x000000032f317211 */ /* 0x080fe400000f16ff */
[CC--:B-----5:R-:W-:Y:S01]  /*10e90*/  LEA R4, P1, R43.reuse, R2.reuse, 0x2 ;  /* 0x000000022b047211 */ /* 0x0e0fe200078210ff */
[----:B------:R1:W-:Y:S03]  /*10ea0*/  STL.64 [R1+0x388], R6 ;  /* 0x0003880601007387 */ /* 0x0003e60000100a00 */
[----:B------:R-:W-:Y:S01]  /*10eb0*/  LEA.HI.X.SX32 R5, R43, R3, 0x2, P1 ;  /* 0x000000032b057211 */ /* 0x000fe200008f16ff */
[----:B------:R-:W2:Y:S01]  /*10ec0*/  LDL.LU R229, [R1+0x160] ;  /* 0x0001600001e57983 */ /* 0x000ea20000300800 */
[----:B------:R-:W-:-:S03]  /*10ed0*/  LEA R46, P0, R230, R2, 0x2 ;  /* 0x00000002e62e7211 */ /* 0x000fc600078010ff */
[----:B------:R3:W-:Y:S01]  /*10ee0*/  STL.64 [R1+0x588], R4 ;  /* 0x0005880401007387 */ /* 0x0007e20000100a00 */
[----:B------:R-:W-:-:S03]  /*10ef0*/  LEA.HI.X.SX32 R47, R230, R3, 0x2, P0 ;  /* 0x00000003e62f7211 */ /* 0x000fc600000f16ff */
[----:B------:R-:W4:Y:S01]  /*10f00*/  LDL.LU R230, [R1+0x164] ;  /* 0x0001640001e67983 */ /* 0x000f220000300800 */
[-C--:B------:R-:W-:Y:S02]  /*10f10*/  LEA R44, P4, R231, R2.reuse, 0x2 ;  /* 0x00000002e72c7211 */ /* 0x080fe400078810ff */
[-C--:B-1----:R-:W-:Y:S02]  /*10f20*/  LEA R6, P1, R41, R2.reuse, 0x2 ;  /* 0x0000000229067211 */ /* 0x082fe400078210ff */
[-C--:B------:R-:W-:Y:S02]  /*10f30*/  LEA.HI.X.SX32 R45, R231, R3.reuse, 0x2, P4 ;  /* 0x00000003e72d7211 */ /* 0x080fe400020f16ff */
[----:B------:R-:W-:Y:S01]  /*10f40*/  LEA.HI.X.SX32 R7, R41, R3, 0x2, P1 ;  /* 0x0000000329077211 */ /* 0x000fe200008f16ff */
[----:B------:R-:W5:Y:S04]  /*10f50*/  LDL.LU R231, [R1+0x168] ;  /* 0x0001680001e77983 */ /* 0x000f680000300800 */
[----:B------:R-:W5:Y:S01]  /*10f60*/  LDL.LU R222, [R1+0x16c] ;  /* 0x00016c0001de7983 */ /* 0x000f620000300800 */
[----:B---3--:R-:W-:-:S03]  /*10f70*/  LEA R4, P0, R232, R2, 0x2 ;  /* 0x00000002e8047211 */ /* 0x008fc600078010ff */
[----:B------:R1:W-:Y:S01]  /*10f80*/  STL.64 [R1+0x390], R6 ;  /* 0x0003900601007387 */ /* 0x0003e20000100a00 */
[----:B------:R-:W-:-:S03]  /*10f90*/  LEA.HI.X.SX32 R5, R232, R3, 0x2, P0 ;  /* 0x00000003e8057211 */ /* 0x000fc600000f16ff */
[----:B------:R-:W3:Y:S01]  /*10fa0*/  LDL.LU R232, [R1+0x170] ;  /* 0x0001700001e87983 */ /* 0x000ee20000300800 */
[----:B------:R-:W-:-:S03]  /*10fb0*/  LEA R42, P4, R233, R2, 0x2 ;  /* 0x00000002e92a7211 */ /* 0x000fc600078810ff */
[----:B------:R1:W-:Y:S01]  /*10fc0*/  STL.64 [R1+0x590], R4 ;  /* 0x0005900401007387 */ /* 0x0003e20000100a00 */
[----:B------:R-:W-:-:S03]  /*10fd0*/  LEA.HI.X.SX32 R43, R233, R3, 0x2, P4 ;  /* 0x00000003e92b7211 */ /* 0x000fc600020f16ff */
[----:B------:R-:W3:Y:S04]  /*10fe0*/  LDL.LU R233, [R1+0x174] ;  /* 0x0001740001e97983 */ /* 0x000ee80000300800 */
[----:B------:R-:W3:Y:S01]  /*10ff0*/  LDL.LU R223, [R1+0x178] ;  /* 0x0001780001df7983 */ /* 0x000ee20000300800 */
[----:B-1----:R-:W-:-:S04]  /*11000*/  LEA R6, P0, R234, R2, 0x2 ;  /* 0x00000002ea067211 */ /* 0x002fc800078010ff */
[-C--:B------:R-:W-:Y:S02]  /*11010*/  LEA.HI.X.SX32 R7, R234, R3.reuse, 0x2, P0 ;  /* 0x00000003ea077211 */ /* 0x080fe400000f16ff */
[CC--:B------:R-:W-:Y:S01]  /*11020*/  LEA R4, P4, R235.reuse, R2.reuse, 0x2 ;  /* 0x00000002eb047211 */ /* 0x0c0fe200078810ff */
[----:B------:R-:W3:Y:S03]  /*11030*/  LDL.LU R234, [R1+0x17c] ;  /* 0x00017c0001ea7983 */ /* 0x000ee60000300800 */
[----:B------:R-:W-:Y:S01]  /*11040*/  LEA.HI.X.SX32 R5, R235, R3, 0x2, P4 ;  /* 0x00000003eb057211 */ /* 0x000fe200020f16ff */
[----:B------:R1:W-:Y:S04]  /*11050*/  STL.64 [R1+0x398], R6 ;  /* 0x0003980601007387 */ /* 0x0003e80000100a00 */
[----:B------:R-:W3:Y:S01]  /*11060*/  LDL.LU R235, [R1+0x180] ;  /* 0x0001800001eb7983 */ /* 0x000ee20000300800 */
[----:B------:R-:W-:-:S03]  /*11070*/  LEA R40, P1, R39, R2, 0x2 ;  /* 0x0000000227287211 */ /* 0x000fc600078210ff */
[----:B------:R-:W3:Y:S01]  /*11080*/  LDL.LU R224, [R1+0x184] ;  /* 0x0001840001e07983 */ /* 0x000ee20000300800 */
[-C--:B------:R-:W-:Y:S02]  /*11090*/  LEA.HI.X.SX32 R41, R39, R3.reuse, 0x2, P1 ;  /* 0x0000000327297211 */ /* 0x080fe400008f16ff */
[CC--:B------:R-:W-:Y:S01]  /*110a0*/  LEA R38, P1, R225.reuse, R2.reuse, 0x2 ;  /* 0x00000002e1267211 */ /* 0x0c0fe200078210ff */
[----:B------:R1:W-:Y:S01]  /*110b0*/  STL.64 [R1+0x598], R4 ;  /* 0x0005980401007387 */ /* 0x0003e20000100a00 */
[CC--:B------:R-:W-:Y:S02]  /*110c0*/  LEA R36, P0, R226.reuse, R2.reuse, 0x2 ;  /* 0x00000002e2247211 */ /* 0x0c0fe400078010ff */
[-C--:B------:R-:W-:Y:S02]  /*110d0*/  LEA.HI.X.SX32 R39, R225, R3.reuse, 0x2, P1 ;  /* 0x00000003e1277211 */ /* 0x080fe400008f16ff */
[----:B-1----:R-:W-:Y:S01]  /*110e0*/  LEA R6, P4, R227, R2, 0x2 ;  /* 0x00000002e3067211 */ /* 0x002fe200078810ff */
[----:B------:R-:W3:Y:S01]  /*110f0*/  LDL.LU R225, [R1+0x188] ;  /* 0x0001880001e17983 */ /* 0x000ee20000300800 */
[----:B------:R-:W-:-:S02]  /*11100*/  LEA.HI.X.SX32 R37, R226, R3, 0x2, P0 ;  /* 0x00000003e2257211 */ /* 0x000fc400000f16ff */
[----:B------:R-:W-:Y:S01]  /*11110*/  LEA.HI.X.SX32 R7, R227, R3, 0x2, P4 ;  /* 0x00000003e3077211 */ /* 0x000fe200020f16ff */
[----:B------:R-:W3:Y:S01]  /*11120*/  LDL.LU R226, [R1+0x18c] ;  /* 0x00018c0001e27983 */ /* 0x000ee20000300800 */
[----:B------:R-:W-:-:S03]  /*11130*/  LEA R4, P1, R228, R2, 0x2 ;  /* 0x00000002e4047211 */ /* 0x000fc600078210ff */
[----:B------:R-:W3:Y:S01]  /*11140*/  LDL.LU R227, [R1+0x190] ;  /* 0x0001900001e37983 */ /* 0x000ee20000300800 */
[----:B------:R-:W-:-:S03]  /*11150*/  LEA.HI.X.SX32 R5, R228, R3, 0x2, P1 ;  /* 0x00000003e4057211 */ /* 0x000fc600008f16ff */
[----:B------:R5:W-:Y:S04]  /*11160*/  STL.64 [R1+0x3a0], R6 ;  /* 0x0003a00601007387 */ /* 0x000be80000100a00 */
[----:B------:R-:W3:Y:S04]  /*11170*/  LDL.LU R228, [R1+0x194] ;  /* 0x0001940001e47983 */ /* 0x000ee80000300800 */
[----:B------:R1:W-:Y:S01]  /*11180*/  STL.64 [R1+0x5a0], R4 ;  /* 0x0005a00401007387 */ /* 0x0003e20000100a00 */
[----:B--2---:R-:W-:-:S04]  /*11190*/  LEA R34, P0, R229, R2, 0x2 ;  /* 0x00000002e5227211 */ /* 0x004fc800078010ff */
[----:B------:R-:W-:Y:S02]  /*111a0*/  LEA.HI.X.SX32 R35, R229, R3, 0x2, P0 ;  /* 0x00000003e5237211 */ /* 0x000fe400000f16ff */
[----:B------:R-:W2:Y:S01]  /*111b0*/  LDL.LU R229, [R1+0x198] ;  /* 0x0001980001e57983 */ /* 0x000ea20000300800 */
[----:B----4-:R-:W-:-:S04]  /*111c0*/  LEA R32, P4, R230, R2, 0x2 ;  /* 0x00000002e6207211 */ /* 0x010fc800078810ff */
[----:B------:R-:W-:Y:S02]  /*111d0*/  LEA.HI.X.SX32 R33, R230, R3, 0x2, P4 ;  /* 0x00000003e6217211 */ /* 0x000fe400020f16ff */
[----:B------:R-:W4:Y:S01]  /*111e0*/  LDL.LU R230, [R1+0x19c] ;  /* 0x00019c0001e67983 */ /* 0x000f220000300800 */
[----:B-----5:R-:W-:-:S04]  /*111f0*/  LEA R6, P1, R231, R2, 0x2 ;  /* 0x00000002e7067211 */ /* 0x020fc800078210ff */
[----:B------:R-:W-:Y:S02]  /*11200*/  LEA.HI.X.SX32 R7, R231, R3, 0x2, P1 ;  /* 0x00000003e7077211 */ /* 0x000fe400008f16ff */
[-C--:B-1----:R-:W-:Y:S01]  /*11210*/  LEA R4, P0, R222, R2.reuse, 0x2 ;  /* 0x00000002de047211 */ /* 0x082fe200078010ff */
[----:B------:R-:W5:Y:S01]  /*11220*/  LDL.LU R231, [R1+0x1a0] ;  /* 0x0001a00001e77983 */ /* 0x000f620000300800 */
[----:B---3--:R-:W-:-:S03]  /*11230*/  LEA R30, P4, R232, R2, 0x2 ;  /* 0x00000002e81e7211 */ /* 0x008fc600078810ff */
[----:B------:R1:W-:Y:S01]  /*11240*/  STL.64 [R1+0x3a8], R6 ;  /* 0x0003a80601007387 */ /* 0x0003e20000100a00 */
[-C--:B------:R-:W-:Y:S02]  /*11250*/  LEA.HI.X.SX32 R5, R222, R3.reuse, 0x2, P0 ;  /* 0x00000003de057211 */ /* 0x080fe400000f16ff */
[----:B------:R-:W-:Y:S02]  /*11260*/  LEA.HI.X.SX32 R31, R232, R3, 0x2, P4 ;  /* 0x00000003e81f7211 */ /* 0x000fe400020f16ff */
[----:B------:R-:W3:Y:S01]  /*11270*/  LDL.LU R232, [R1+0x1a4] ;  /* 0x0001a40001e87983 */ /* 0x000ee20000300800 */
[----:B------:R-:W-:-:S03]  /*11280*/  LEA R28, P1, R233, R2, 0x2 ;  /* 0x00000002e91c7211 */ /* 0x000fc600078210ff */
[----:B------:R1:W-:Y:S02]  /*11290*/  STL.64 [R1+0x5a8], R4 ;  /* 0x0005a80401007387 */ /* 0x0003e40000100a00 */
[-C--:B-1----:R-:W-:Y:S02]  /*112a0*/  LEA R6, P0, R223, R2.reuse, 0x2 ;  /* 0x00000002df067211 */ /* 0x082fe400078010ff */
[-C--:B------:R-:W-:Y:S02]  /*112b0*/  LEA.HI.X.SX32 R29, R233, R3.reuse, 0x2, P1 ;  /* 0x00000003e91d7211 */ /* 0x080fe400008f16ff */
[----:B------:R-:W3:Y:S01]  /*112c0*/  LDL.LU R233, [R1+0x1a8] ;  /* 0x0001a80001e97983 */ /* 0x000ee20000300800 */
[----:B------:R-:W-:Y:S02]  /*112d0*/  LEA.HI.X.SX32 R7, R223, R3, 0x2, P0 ;  /* 0x00000003df077211 */ /* 0x000fe400000f16ff */
[----:B------:R-:W-:-:S04]  /*112e0*/  LEA R4, P4, R234, R2, 0x2 ;  /* 0x00000002ea047211 */ /* 0x000fc800078810ff */
[-C--:B------:R-:W-:Y:S02]  /*112f0*/  LEA.HI.X.SX32 R5, R234, R3.reuse, 0x2, P4 ;  /* 0x00000003ea057211 */ /* 0x080fe400020f16ff */
[CC--:B------:R-:W-:Y:S01]  /*11300*/  LEA R26, P1, R235.reuse, R2.reuse, 0x2 ;  /* 0x00000002eb1a7211 */ /* 0x0c0fe200078210ff */
[----:B------:R-:W3:Y:S03]  /*11310*/  LDL.LU R234, [R1+0x1ac] ;  /* 0x0001ac0001ea7983 */ /* 0x000ee60000300800 */
[----:B------:R-:W-:Y:S01]  /*11320*/  LEA.HI.X.SX32 R27, R235, R3, 0x2, P1 ;  /* 0x00000003eb1b7211 */ /* 0x000fe200008f16ff */
[----:B------:R1:W-:Y:S04]  /*11330*/  STL.64 [R1+0x3b0], R6 ;  /* 0x0003b00601007387 */ /* 0x0003e80000100a00 */
[----:B------:R1:W-:Y:S04]  /*11340*/  STL.64 [R1+0x5b0], R4 ;  /* 0x0005b00401007387 */ /* 0x0003e80000100a00 */
[----:B------:R-:W3:Y:S01]  /*11350*/  LDL.LU R235, [R1+0x1b0] ;  /* 0x0001b00001eb7983 */ /* 0x000ee20000300800 */
[----:B------:R-:W-:-:S02]  /*11360*/  LEA R8, P0, R224, R2, 0x2 ;  /* 0x00000002e0087211 */ /* 0x000fc400078010ff */
[CC--:B-1----:R-:W-:Y:S01]  /*11370*/  LEA R6, P4, R225.reuse, R2.reuse, 0x2 ;  /* 0x00000002e1067211 */ /* 0x0c2fe200078810ff */
[----:B------:R-:W3:Y:S01]  /*11380*/  LDL.LU R218, [R1+0x1b4] ;  /* 0x0001b40001da7983 */ /* 0x000ee20000300800 */
[-C--:B------:R-:W-:Y:S02]  /*11390*/  LEA.HI.X.SX32 R9, R224, R3.reuse, 0x2, P0 ;  /* 0x00000003e0097211 */ /* 0x080fe400000f16ff */
[C---:B------:R-:W-:Y:S02]  /*113a0*/  LEA R4, P1, R226.reuse, R2, 0x2 ;  /* 0x00000002e2047211 */ /* 0x040fe400078210ff */
[-C--:B------:R-:W-:Y:S01]  /*113b0*/  LEA.HI.X.SX32 R7, R225, R3.reuse, 0x2, P4 ;  /* 0x00000003e1077211 */ /* 0x080fe200020f16ff */
[----:B------:R1:W-:Y:S01]  /*113c0*/  STL.64 [R1+0x1b8], R8 ;  /* 0x0001b80801007387 */ /* 0x0003e20000100a00 */
[----:B------:R-:W-:-:S03]  /*113d0*/  LEA.HI.X.SX32 R5, R226, R3, 0x2, P1 ;  /* 0x00000003e2057211 */ /* 0x000fc600008f16ff */
[----:B------:R2:W-:Y:S04]  /*113e0*/  STL.64 [R1+0x3b8], R6 ;  /* 0x0003b80601007387 */ /* 0x0005e80000100a00 */
[----:B------:R-:W3:Y:S01]  /*113f0*/  LDL.LU R219, [R1+0x1d8] ;  /* 0x0001d80001db7983 */ /* 0x000ee20000300800 */
[----:B-1----:R-:W-:-:S03]  /*11400*/  LEA R8, P4, R228, R2, 0x2 ;  /* 0x00000002e4087211 */ /* 0x002fc600078810ff */
[----:B------:R4:W-:Y:S01]  /*11410*/  STL.64 [R1+0x5b8], R4 ;  /* 0x0005b80401007387 */ /* 0x0009e20000100a00 */
[C---:B------:R-:W-:Y:S02]  /*11420*/  LEA R24, P0, R227.reuse, R2, 0x2 ;  /* 0x00000002e3187211 */ /* 0x040fe400078010ff */
[-C--:B------:R-:W-:Y:S01]  /*11430*/  LEA.HI.X.SX32 R9, R228, R3.reuse, 0x2, P4 ;  /* 0x00000003e4097211 */ /* 0x080fe200020f16ff */
[----:B------:R-:W3:Y:S01]  /*11440*/  LDL.LU R220, [R1+0x1dc] ;  /* 0x0001dc0001dc7983 */ /* 0x000ee20000300800 */
[----:B------:R-:W-:-:S03]  /*11450*/  LEA.HI.X.SX32 R25, R227, R3, 0x2, P0 ;  /* 0x00000003e3197211 */ /* 0x000fc600000f16ff */
[----:B------:R-:W3:Y:S04]  /*11460*/  LDL.LU R221, [R1+0x1e0] ;  /* 0x0001e00001dd7983 */ /* 0x000ee80000300800 */
[----:B------:R-:W3:Y:S04]  /*11470*/  LDL.LU R222, [R1+0x1e4] ;  /* 0x0001e40001de7983 */ /* 0x000ee80000300800 */
[----:B------:R3:W-:Y:S04]  /*11480*/  STL.64 [R1+0x1c0], R8 ;  /* 0x0001c00801007387 */ /* 0x0007e80000100a00 */
[----:B------:R-:W3:Y:S04]  /*11490*/  LDL.LU R223, [R1+0x1e8] ;  /* 0x0001e80001df7983 */ /* 0x000ee80000300800 */
[----:B------:R-:W3:Y:S01]  /*114a0*/  LDL.LU R224, [R1+0x1ec] ;  /* 0x0001ec0001e07983 */ /* 0x000ee20000300800 */
[----:B--2---:R-:W-:-:S04]  /*114b0*/  LEA R6, P1, R229, R2, 0x2 ;  /* 0x00000002e5067211 */ /* 0x004fc800078210ff */
[----:B------:R-:W-:Y:S02]  /*114c0*/  LEA.HI.X.SX32 R7, R229, R3, 0x2, P1 ;  /* 0x00000003e5077211 */ /* 0x000fe400008f16ff */
[----:B----4-:R-:W-:-:S03]  /*114d0*/  LEA R4, P0, R230, R2, 0x2 ;  /* 0x00000002e6047211 */ /* 0x010fc600078010ff */
[----:B------:R1:W-:Y:S01]  /*114e0*/  STL.64 [R1+0x3c0], R6 ;  /* 0x0003c00601007387 */ /* 0x0003e20000100a00 */
[----:B------:R-:W-:-:S03]  /*114f0*/  LEA.HI.X.SX32 R5, R230, R3, 0x2, P0 ;  /* 0x00000003e6057211 */ /* 0x000fc600000f16ff */
[----:B------:R-:W2:Y:S04]  /*11500*/  LDL.LU R225, [R1+0x1f0] ;  /* 0x0001f00001e17983 */ /* 0x000ea80000300800 */
[----:B------:R-:W4:Y:S04]  /*11510*/  LDL.LU R226, [R1+0x1f4] ;  /* 0x0001f40001e27983 */ /* 0x000f280000300800 */
[----:B------:R1:W-:Y:S04]  /*11520*/  STL.64 [R1+0x5c0], R4 ;  /* 0x0005c00401007387 */ /* 0x0003e80000100a00 */
[----:B------:R-:W4:Y:S01]  /*11530*/  LDL.LU R227, [R1+0x1f8] ;  /* 0x0001f80001e37983 */ /* 0x000f220000300800 */
[----:B-----5:R-:W-:-:S03]  /*11540*/  LEA R22, P4, R231, R2, 0x2 ;  /* 0x00000002e7167211 */ /* 0x020fc600078810ff */
[----:B------:R-:W5:Y:S01]  /*11550*/  LDL.LU R228, [R1+0x1fc] ;  /* 0x0001fc0001e47983 */ /* 0x000f620000300800 */
[----:B---3--:R-:W-:-:S03]  /*11560*/  LEA R8, P1, R232, R2, 0x2 ;  /* 0x00000002e8087211 */ /* 0x008fc600078210ff */
[----:B------:R-:W3:Y:S01]  /*11570*/  LDL.LU R229, [R1+0x200] ;  /* 0x0002000001e57983 */ /* 0x000ee20000300800 */
[----:B------:R-:W-:-:S03]  /*11580*/  LEA.HI.X.SX32 R9, R232, R3, 0x2, P1 ;  /* 0x00000003e8097211 */ /* 0x000fc600008f16ff */
[----:B------:R-:W3:Y:S01]  /*11590*/  LDL.LU R230, [R1+0x204] ;  /* 0x0002040001e67983 */ /* 0x000ee20000300800 */
[-C--:B------:R-:W-:Y:S02]  /*115a0*/  LEA.HI.X.SX32 R23, R231, R3.reuse, 0x2, P4 ;  /* 0x00000003e7177211 */ /* 0x080fe400020f16ff */
[CC--:B-1----:R-:W-:Y:S01]  /*115b0*/  LEA R6, P0, R233.reuse, R2.reuse, 0x2 ;  /* 0x00000002e9067211 */ /* 0x0c2fe200078010ff */
[----:B------:R1:W-:Y:S03]  /*115c0*/  STL.64 [R1+0x1c8], R8 ;  /* 0x0001c80801007387 */ /* 0x0003e60000100a00 */
[----:B------:R-:W-:Y:S01]  /*115d0*/  LEA.HI.X.SX32 R7, R233, R3, 0x2, P0 ;  /* 0x00000003e9077211 */ /* 0x000fe200000f16ff */
[----:B------:R-:W3:Y:S04]  /*115e0*/  LDL.LU R231, [R1+0x208] ;  /* 0x0002080001e77983 */ /* 0x000ee80000300800 */
[----:B------:R-:W3:Y:S01]  /*115f0*/  LDL.LU R232, [R1+0x20c] ;  /* 0x00020c0001e87983 */ /* 0x000ee20000300800 */
[----:B------:R-:W-:-:S03]  /*11600*/  LEA R4, P4, R234, R2, 0x2 ;  /* 0x00000002ea047211 */ /* 0x000fc600078810ff */
[----:B------:R1:W-:Y:S01]  /*11610*/  STL.64 [R1+0x3c8], R6 ;  /* 0x0003c80601007387 */ /* 0x0003e20000100a00 */
[----:B------:R-:W-:-:S03]  /*11620*/  LEA.HI.X.SX32 R5, R234, R3, 0x2, P4 ;  /* 0x00000003ea057211 */ /* 0x000fc600020f16ff */
[----:B------:R-:W3:Y:S04]  /*11630*/  LDL.LU R233, [R1+0x210] ;  /* 0x0002100001e97983 */ /* 0x000ee80000300800 */
[----:B------:R-:W3:Y:S01]  /*11640*/  LDL.LU R234, [R1+0x214] ;  /* 0x0002140001ea7983 */ /* 0x000ee20000300800 */
[----:B------:R-:W-:-:S03]  /*11650*/  LEA R20, P1, R235, R2, 0x2 ;  /* 0x00000002eb147211 */ /* 0x000fc600078210ff */
[----:B------:R1:W-:Y:S01]  /*11660*/  STL.64 [R1+0x5c8], R4 ;  /* 0x0005c80401007387 */ /* 0x0003e20000100a00 */
[----:B------:R-:W-:-:S03]  /*11670*/  LEA.HI.X.SX32 R21, R235, R3, 0x2, P1 ;  /* 0x00000003eb157211 */ /* 0x000fc600008f16ff */
[----:B------:R-:W3:Y:S01]  /*11680*/  LDL.LU R235, [R1+0x3f4] ;  /* 0x0003f40001eb7983 */ /* 0x000ee20000300800 */
[----:B-1----:R-:W-:-:S04]  /*11690*/  LEA R8, P0, R218, R2, 0x2 ;  /* 0x00000002da087211 */ /* 0x002fc800078010ff */
[----:B------:R-:W-:Y:S02]  /*116a0*/  LEA.HI.X.SX32 R9, R218, R3, 0x2, P0 ;  /* 0x00000003da097211 */ /* 0x000fe400000f16ff */
[----:B------:R-:W-:-:S03]  /*116b0*/  LEA R6, P4, R219, R2, 0x2 ;  /* 0x00000002db067211 */ /* 0x000fc600078810ff */
[----:B------:R1:W-:Y:S01]  /*116c0*/  STL.64 [R1+0x1d0], R8 ;  /* 0x0001d00801007387 */ /* 0x0003e20000100a00 */
[----:B------:R-:W-:Y:S02]  /*116d0*/  LEA.HI.X.SX32 R7, R219, R3, 0x2, P4 ;  /* 0x00000003db077211 */ /* 0x000fe400020f16ff */
[----:B------:R-:W-:-:S03]  /*116e0*/  LEA R4, P1, R220, R2, 0x2 ;  /* 0x00000002dc047211 */ /* 0x000fc600078210ff */
[----:B------:R1:W-:Y:S01]  /*116f0*/  STL.64 [R1+0x3d0], R6 ;  /* 0x0003d00601007387 */ /* 0x0003e20000100a00 */
[-C--:B------:R-:W-:Y:S02]  /*11700*/  LEA.HI.X.SX32 R5, R220, R3.reuse, 0x2, P1 ;  /* 0x00000003dc057211 */ /* 0x080fe400008f16ff */
[CC--:B------:R-:W-:Y:S02]  /*11710*/  LEA R18, P0, R221.reuse, R2.reuse, 0x2 ;  /* 0x00000002dd127211 */ /* 0x0c0fe400078010ff */
[CC--:B-1----:R-:W-:Y:S01]  /*11720*/  LEA R8, P4, R222.reuse, R2.reuse, 0x2 ;  /* 0x00000002de087211 */ /* 0x0c2fe200078810ff */
[----:B------:R1:W-:Y:S01]  /*11730*/  STL.64 [R1+0x5d0], R4 ;  /* 0x0005d00401007387 */ /* 0x0003e20000100a00 */
[-C--:B------:R-:W-:Y:S02]  /*11740*/  LEA.HI.X.SX32 R19, R221, R3.reuse, 0x2, P0 ;  /* 0x00000003dd137211 */ /* 0x080fe400000f16ff */
[----:B------:R-:W-:Y:S02]  /*11750*/  LEA.HI.X.SX32 R9, R222, R3, 0x2, P4 ;  /* 0x00000003de097211 */ /* 0x000fe400020f16ff */
[----:B------:R-:W-:-:S03]  /*11760*/  LEA R6, P1, R223, R2, 0x2 ;  /* 0x00000002df067211 */ /* 0x000fc600078210ff */
[----:B------:R4:W-:Y:S01]  /*11770*/  STL.64 [R1+0x1d8], R8 ;  /* 0x0001d80801007387 */ /* 0x0009e20000100a00 */
[----:B------:R-:W-:Y:S02]  /*11780*/  LEA.HI.X.SX32 R7, R223, R3, 0x2, P1 ;  /* 0x00000003df077211 */ /* 0x000fe400008f16ff */
[----:B-1----:R-:W-:-:S04]  /*11790*/  LEA R4, P0, R224, R2, 0x2 ;  /* 0x00000002e0047211 */ /* 0x002fc800078010ff */
[----:B------:R-:W-:Y:S01]  /*117a0*/  LEA.HI.X.SX32 R5, R224, R3, 0x2, P0 ;  /* 0x00000003e0057211 */ /* 0x000fe200000f16ff */
[----:B------:R1:W-:Y:S04]  /*117b0*/  STL.64 [R1+0x3d8], R6 ;  /* 0x0003d80601007387 */ /* 0x0003e80000100a00 */
[----:B------:R5:W-:Y:S01]  /*117c0*/  STL.64 [R1+0x5d8], R4 ;  /* 0x0005d80401007387 */ /* 0x000be20000100a00 */
        /* <DEDUP_REMOVED lines=11> */
[----:B------:R-:W-:Y:S01]  /*11880*/  IMAD R247, R247, c[0x0][0x190], RZ ;  /* 0x00006400f7f77a24 */ /* 0x000fe200078e02ff */
[CC--:B--2---:R-:W-:Y:S02]  /*11890*/  LEA R16, P4, R225.reuse, R2.reuse, 0x2 ;  /* 0x00000002e1107211 */ /* 0x0c4fe400078810ff */
[C---:B----4-:R-:W-:Y:S02]  /*118a0*/  LEA R8, P1, R226.reuse, R2, 0x2 ;  /* 0x00000002e2087211 */ /* 0x050fe400078210ff */
[-C--:B------:R-:W-:Y:S02]  /*118b0*/  LEA.HI.X.SX32 R17, R225, R3.reuse, 0x2, P4 ;  /* 0x00000003e1117211 */ /* 0x080fe400020f16ff */
[----:B------:R-:W-:-:S02]  /*118c0*/  LEA.HI.X.SX32 R9, R226, R3, 0x2, P1 ;  /* 0x00000003e2097211 */ /* 0x000fc400008f16ff */
[CC--:B-1----:R-:W-:Y:S02]  /*118d0*/  LEA R6, P0, R227.reuse, R2.reuse, 0x2 ;  /* 0x00000002e3067211 */ /* 0x0c2fe400078010ff */
[CC--:B-----5:R-:W-:Y:S02]  /*118e0*/  LEA R4, P4, R228.reuse, R2.reuse, 0x2 ;  /* 0x00000002e4047211 */ /* 0x0e0fe400078810ff */
[-C--:B------:R-:W-:Y:S01]  /*118f0*/  LEA.HI.X.SX32 R7, R227, R3.reuse, 0x2, P0 ;  /* 0x00000003e3077211 */ /* 0x080fe200000f16ff */
[----:B------:R1:W-:Y:S01]  /*11900*/  STL.64 [R1+0x1e0], R8 ;  /* 0x0001e00801007387 */ /* 0x0003e20000100a00 */
[-C--:B------:R-:W-:Y:S02]  /*11910*/  LEA.HI.X.SX32 R5, R228, R3.reuse, 0x2, P4 ;  /* 0x00000003e4057211 */ /* 0x080fe400020f16ff */
[CC--:B---3--:R-:W-:Y:S01]  /*11920*/  LEA R14, P1, R229.reuse, R2.reuse, 0x2 ;  /* 0x00000002e50e7211 */ /* 0x0c8fe200078210ff */
[----:B------:R2:W-:Y:S03]  /*11930*/  STL.64 [R1+0x3e0], R6 ;  /* 0x0003e00601007387 */ /* 0x0005e60000100a00 */
[----:B------:R-:W-:Y:S01]  /*11940*/  LEA.HI.X.SX32 R15, R229, R3, 0x2, P1 ;  /* 0x00000003e50f7211 */ /* 0x000fe200008f16ff */
[----:B------:R3:W-:Y:S01]  /*11950*/  STL.64 [R1+0x5e0], R4 ;  /* 0x0005e00401007387 */ /* 0x0007e20000100a00 */
[----:B-1----:R-:W-:-:S02]  /*11960*/  LEA R8, P0, R230, R2, 0x2 ;  /* 0x00000002e6087211 */ /* 0x002fc400078010ff */
[CC--:B--2---:R-:W-:Y:S02]  /*11970*/  LEA R6, P4, R231.reuse, R2.reuse, 0x2 ;  /* 0x00000002e7067211 */ /* 0x0c4fe400078810ff */
[-C--:B------:R-:W-:Y:S02]  /*11980*/  LEA.HI.X.SX32 R9, R230, R3.reuse, 0x2, P0 ;  /* 0x00000003e6097211 */ /* 0x080fe400000f16ff */
[CC--:B---3--:R-:W-:Y:S02]  /*11990*/  LEA R4, P1, R232.reuse, R2.reuse, 0x2 ;  /* 0x00000002e8047211 */ /* 0x0c8fe400078210ff */
[-C--:B------:R-:W-:Y:S01]  /*119a0*/  LEA.HI.X.SX32 R7, R231, R3.reuse, 0x2, P4 ;  /* 0x00000003e7077211 */ /* 0x080fe200020f16ff */
[----:B------:R1:W-:Y:S01]  /*119b0*/  STL.64 [R1+0x1e8], R8 ;  /* 0x0001e80801007387 */ /* 0x0003e20000100a00 */
[-C--:B------:R-:W-:Y:S02]  /*119c0*/  LEA.HI.X.SX32 R5, R232, R3.reuse, 0x2, P1 ;  /* 0x00000003e8057211 */ /* 0x080fe400008f16ff */
[C---:B------:R-:W-:Y:S01]  /*119d0*/  LEA R12, P0, R233.reuse, R2, 0x2 ;  /* 0x00000002e90c7211 */ /* 0x040fe200078010ff */
[----:B------:R2:W-:Y:S03]  /*119e0*/  STL.64 [R1+0x3e8], R6 ;  /* 0x0003e80601007387 */ /* 0x0005e60000100a00 */
[----:B------:R-:W-:-:S02]  /*119f0*/  LEA.HI.X.SX32 R13, R233, R3, 0x2, P0 ;  /* 0x00000003e90d7211 */ /* 0x000fc400000f16ff */
[CC--:B-1----:R-:W-:Y:S01]  /*11a00*/  LEA R8, P4, R234.reuse, R2.reuse, 0x2 ;  /* 0x00000002ea087211 */ /* 0x0c2fe200078810ff */
[----:B------:R1:W-:Y:S01]  /*11a10*/  STL.64 [R1+0x5e8], R4 ;  /* 0x0005e80401007387 */ /* 0x0003e20000100a00 */
[CC--:B--2---:R-:W-:Y:S02]  /*11a20*/  LEA R6, P1, R235.reuse, R2.reuse, 0x2 ;  /* 0x00000002eb067211 */ /* 0x0c4fe400078210ff */
[-C--:B------:R-:W-:Y:S02]  /*11a30*/  LEA.HI.X.SX32 R9, R234, R3.reuse, 0x2, P4 ;  /* 0x00000003ea097211 */ /* 0x080fe400020f16ff */
[----:B------:R-:W-:Y:S02]  /*11a40*/  LEA.HI.X.SX32 R7, R235, R3, 0x2, P1 ;  /* 0x00000003eb077211 */ /* 0x000fe400008f16ff */
[-C--:B-1----:R-:W-:Y:S01]  /*11a50*/  LEA R4, P0, R0, R2.reuse, 0x2 ;  /* 0x0000000200047211 */ /* 0x082fe200078010ff */
[----:B------:R1:W-:Y:S01]  /*11a60*/  STL.64 [R1+0x1f0], R8 ;  /* 0x0001f00801007387 */ /* 0x0003e20000100a00 */
[----:B------:R-:W-:-:S02]  /*11a70*/  LEA R10, P4, R236, R2, 0x2 ;  /* 0x00000002ec0a7211 */ /* 0x000fc400078810ff */
[-C--:B------:R-:W-:Y:S02]  /*11a80*/  LEA.HI.X.SX32 R5, R0, R3.reuse, 0x2, P0 ;  /* 0x0000000300057211 */ /* 0x080fe400000f16ff */
[----:B------:R-:W2:Y:S01]  /*11a90*/  LDL.LU R0, [R1+0x15b8] ;  /* 0x0015b80001007983 */ /* 0x000ea20000300800 */
[----:B------:R-:W-:-:S03]  /*11aa0*/  LEA.HI.X.SX32 R11, R236, R3, 0x2, P4 ;  /* 0x00000003ec0b7211 */ /* 0x000fc600020f16ff */
[----:B------:R3:W-:Y:S01]  /*11ab0*/  STL.64 [R1+0x3f0], R6 ;  /* 0x0003f00601007387 */ /* 0x0007e20000100a00 */
[----:B-1----:R-:W-:-:S03]  /*11ac0*/  LEA R8, P1, R237, R2, 0x2 ;  /* 0x00000002ed087211 */ /* 0x002fc600078210ff */
[----:B------:R1:W-:Y:S01]  /*11ad0*/  STL.64 [R1+0x5f0], R4 ;  /* 0x0005f00401007387 */ /* 0x0003e20000100a00 */
[-C--:B------:R-:W-:Y:S02]  /*11ae0*/  LEA.HI.X.SX32 R9, R237, R3.reuse, 0x2, P1 ;  /* 0x00000003ed097211 */ /* 0x080fe400008f16ff */
[CC--:B---3--:R-:W-:Y:S02]  /*11af0*/  LEA R6, P0, R238.reuse, R2.reuse, 0x2 ;  /* 0x00000002ee067211 */ /* 0x0c8fe400078010ff */
[C---:B-1----:R-:W-:Y:S02]  /*11b00*/  LEA R4, P4, R239.reuse, R2, 0x2 ;  /* 0x00000002ef047211 */ /* 0x042fe400078810ff */
[-C--:B------:R-:W-:Y:S01]  /*11b10*/  LEA.HI.X.SX32 R7, R238, R3.reuse, 0x2, P0 ;  /* 0x00000003ee077211 */ /* 0x080fe200000f16ff */
[----:B------:R1:W-:Y:S01]  /*11b20*/  STL.64 [R1+0x1f8], R8 ;  /* 0x0001f80801007387 */ /* 0x0003e20000100a00 */
[----:B------:R-:W-:-:S03]  /*11b30*/  LEA.HI.X.SX32 R5, R239, R3, 0x2, P4 ;  /* 0x00000003ef057211 */ /* 0x000fc600020f16ff */
[----:B------:R3:W-:Y:S04]  /*11b40*/  STL.64 [R1+0x3f8], R6 ;  /* 0x0003f80601007387 */ /* 0x0007e80000100a00 */
[----:B------:R4:W-:Y:S01]  /*11b50*/  STL.64 [R1+0x5f8], R4 ;  /* 0x0005f80401007387 */ /* 0x0009e20000100a00 */
[CC--:B-1----:R-:W-:Y:S02]  /*11b60*/  LEA R8, P1, R240.reuse, R2.reuse, 0x2 ;  /* 0x00000002f0087211 */ /* 0x0c2fe400078210ff */
[-C--:B---3--:R-:W-:Y:S02]  /*11b70*/  LEA R6, P0, R241, R2.reuse, 0x2 ;  /* 0x00000002f1067211 */ /* 0x088fe400078010ff */
[----:B------:R-:W-:Y:S02]  /*11b80*/  LEA.HI.X.SX32 R9, R240, R3, 0x2, P1 ;  /* 0x00000003f0097211 */ /* 0x000fe400008f16ff */
[----:B----4-:R-:W-:-:S02]  /*11b90*/  LEA R4, P4, R242, R2, 0x2 ;  /* 0x00000002f2047211 */ /* 0x010fc400078810ff */
[-C--:B------:R-:W-:Y:S02]  /*11ba0*/  LEA.HI.X.SX32 R7, R241, R3.reuse, 0x2, P0 ;  /* 0x00000003f1077211 */ /* 0x080fe400000f16ff */
[C---:B------:R-:W-:Y:S02]  /*11bb0*/  LEA R126, P1, R243.reuse, R2, 0x2 ;  /* 0x00000002f37e7211 */ /* 0x040fe400078210ff */
[-C--:B------:R-:W-:Y:S01]  /*11bc0*/  LEA.HI.X.SX32 R5, R242, R3.reuse, 0x2, P4 ;  /* 0x00000003f2057211 */ /* 0x080fe200020f16ff */
[----:B------:R1:W-:Y:S01]  /*11bd0*/  STL.64 [R1+0x200], R6 ;  /* 0x0002000601007387 */ /* 0x0003e20000100a00 */
[----:B------:R-:W-:-:S03]  /*11be0*/  LEA.HI.X.SX32 R127, R243, R3, 0x2, P1 ;  /* 0x00000003f37f7211 */ /* 0x000fc600008f16ff */
[----:B------:R3:W-:Y:S01]  /*11bf0*/  STL.64 [R1+0x400], R4 ;  /* 0x0004000401007387 */ /* 0x0007e20000100a00 */
[----:B------:R-:W-:-:S03]  /*11c00*/  LEA R128, P1, R246, R2, 0x2 ;  /* 0x00000002f6807211 */ /* 0x000fc600078210ff */
[----:B------:R4:W-:Y:S01]  /*11c10*/  STL.64 [R1+0x600], R126 ;  /* 0x0006007e01007387 */ /* 0x0009e20000100a00 */
[CC--:B-1----:R-:W-:Y:S02]  /*11c20*/  LEA R6, P0, R244.reuse, R2.reuse, 0x2 ;  /* 0x00000002f4067211 */ /* 0x0c2fe400078010ff */
[-C--:B---3--:R-:W-:Y:S02]  /*11c30*/  LEA R4, P4, R245, R2.reuse, 0x2 ;  /* 0x00000002f5047211 */ /* 0x088fe400078810ff */
[-C--:B------:R-:W-:Y:S02]  /*11c40*/  LEA.HI.X.SX32 R7, R244, R3.reuse, 0x2, P0 ;  /* 0x00000003f4077211 */ /* 0x080fe400000f16ff */
[----:B----4-:R-:W-:Y:S02]  /*11c50*/  LEA R126, P0, R247, R2, 0x2 ;  /* 0x00000002f77e7211 */ /* 0x010fe400078010ff */
[-C--:B------:R-:W-:Y:S02]  /*11c60*/  LEA.HI.X.SX32 R5, R245, R3.reuse, 0x2, P4 ;  /* 0x00000003f5057211 */ /* 0x080fe400020f16ff */
[----:B------:R-:W-:-:S02]  /*11c70*/  LEA.HI.X.SX32 R129, R246, R3, 0x2, P1 ;  /* 0x00000003f6817211 */ /* 0x000fc400008f16ff */
[----:B------:R-:W-:Y:S01]  /*11c80*/  LEA.HI.X.SX32 R127, R247, R3, 0x2, P0 ;  /* 0x00000003f77f7211 */ /* 0x000fe200000f16ff */
[----:B------:R-:W-:Y:S04]  /*11c90*/  STL.64 [R1+0x208], R4 ;  /* 0x0002080401007387 */ /* 0x000fe80000100a00 */
[----:B------:R1:W-:Y:S04]  /*11ca0*/  STL.64 [R1+0x410], R128 ;  /* 0x0004108001007387 */ /* 0x0003e80000100a00 */
[----:B------:R3:W-:Y:S04]  /*11cb0*/  STL.64 [R1+0x608], R126 ;  /* 0x0006087e01007387 */ /* 0x0007e80000100a00 */
[----:B------:R-:W4:Y:S01]  /*11cc0*/  LDL R235, [R1+0x13e4] ;  /* 0x0013e40001eb7983 */ /* 0x000f220000100800 */
[----:B------:R-:W-:-:S02]  /*11cd0*/  IMAD R249, R249, c[0x0][0x190], RZ ;  /* 0x00006400f9f97a24 */ /* 0x000fc400078e02ff */
[----:B------:R-:W-:-:S03]  /*11ce0*/  IMAD R250, R250, c[0x0][0x190], RZ ;  /* 0x00006400fafa7a24 */ /* 0x000fc600078e02ff */
[CC--:B-1----:R-:W-:Y:S02]  /*11cf0*/  LEA R128, P1, R249.reuse, R2.reuse, 0x2 ;  /* 0x00000002f9807211 */ /* 0x0c2fe400078210ff */
[C---:B---3--:R-:W-:Y:S02]  /*11d00*/  LEA R126, P0, R250.reuse, R2, 0x2 ;  /* 0x00000002fa7e7211 */ /* 0x048fe400078010ff */
[-C--:B------:R-:W-:Y:S02]  /*11d10*/  LEA.HI.X.SX32 R129, R249, R3.reuse, 0x2, P1 ;  /* 0x00000003f9817211 */ /* 0x080fe400008f16ff */
[----:B------:R-:W-:Y:S02]  /*11d20*/  LEA.HI.X.SX32 R127, R250, R3, 0x2, P0 ;  /* 0x00000003fa7f7211 */ /* 0x000fe400000f16ff */
[----:B------:R-:W-:Y:S01]  /*11d30*/  ISETP.NE.AND P0, PT, RZ, c[0x0][0x178], PT ;  /* 0x00005e00ff007a0c */ /* 0x000fe20003f05270 */
[----:B------:R-:W-:Y:S02]  /*11d40*/  IMAD R248, R248, c[0x0][0x190], RZ ;  /* 0x00006400f8f87a24 */ /* 0x000fe400078e02ff */
[----:B------:R-:W-:-:S03]  /*11d50*/  IMAD.MOV.U32 R252, RZ, RZ, c[0x0][0x188] ;  /* 0x00006200fffc7624 */ /* 0x000fc600078e00ff */
[----:B------:R-:W-:Y:S01]  /*11d60*/  LEA R4, P4, R248, R2, 0x2 ;  /* 0x00000002f8047211 */ /* 0x000fe200078810ff */
[----:B------:R-:W-:-:S03]  /*11d70*/  IMAD.SHL.U32 R247, R252, 0x2, RZ ;  /* 0x00000002fcf77824 */ /* 0x000fc600078e00ff */
[----:B------:R-:W-:Y:S01]  /*11d80*/  LEA.HI.X.SX32 R5, R248, R3, 0x2, P4 ;  /* 0x00000003f8057211 */ /* 0x000fe200020f16ff */
[C---:B------:R-:W-:Y:S02]  /*11d90*/  IMAD R237, R252.reuse, 0x14, RZ ;  /* 0x00000014fced7824 */ /* 0x040fe400078e02ff */
[C---:B------:R-:W-:Y:S02]  /*11da0*/  IMAD R236, R252.reuse, 0xc, RZ ;  /* 0x0000000cfcec7824 */ /* 0x040fe400078e02ff */
[C---:B------:R-:W-:Y:S02]  /*11db0*/  IMAD R249, R252.reuse, 0x5, RZ ;  /* 0x00000005fcf97824 */ /* 0x040fe400078e02ff */
[C---:B------:R-:W-:Y:S02]  /*11dc0*/  IMAD R239, R252.reuse, 0x1c, RZ ;  /* 0x0000001cfcef7824 */ /* 0x040fe400078e02ff */
[C---:B------:R-:W-:Y:S02]  /*11dd0*/  IMAD R248, R252.reuse, 0x3, RZ ;  /* 0x00000003fcf87824 */ /* 0x040fe400078e02ff */
[----:B------:R-:W-:-:S02]  /*11de0*/  IMAD R238, R252, 0x18, RZ ;  /* 0x00000018fcee7824 */ /* 0x000fc400078e02ff */
[C---:B------:R-:W-:Y:S02]  /*11df0*/  IMAD R251, R252.reuse, 0x7, RZ ;  /* 0x00000007fcfb7824 */ /* 0x040fe400078e02ff */
[C---:B------:R-:W-:Y:S02]  /*11e00*/  IMAD R240, R252.reuse, 0x24, RZ ;  /* 0x00000024fcf07824 */ /* 0x040fe400078e02ff */
[C---:B------:R-:W-:Y:S02]  /*11e10*/  IMAD R250, R252.reuse, 0x6, RZ ;  /* 0x00000006fcfa7824 */ /* 0x040fe400078e02ff */
[C---:B------:R-:W-:Y:S01]  /*11e20*/  IMAD R131, R252.reuse, 0x9, RZ ;  /* 0x00000009fc837824 */ /* 0x040fe200078e02ff */
[----:B------:R-:W-:Y:S01]  /*11e30*/  STL.64 [R1+0x210], R128 ;  /* 0x0002108001007387 */ /* 0x000fe20000100a00 */
[C---:B------:R-:W-:Y:S02]  /*11e40*/  IMAD R242, R252.reuse, 0x2c, RZ ;  /* 0x0000002cfcf27824 */ /* 0x040fe400078e02ff */
[----:B------:R-:W-:-:S02]  /*11e50*/  IMAD.SHL.U32 R144, R252, 0x8, RZ ;  /* 0x00000008fc907824 */ /* 0x000fc400078e00ff */
[C---:B------:R-:W-:Y:S02]  /*11e60*/  IMAD R241, R252.reuse, 0x28, RZ ;  /* 0x00000028fcf17824 */ /* 0x040fe400078e02ff */
[C---:B------:R-:W-:Y:S02]  /*11e70*/  IMAD R133, R252.reuse, 0xb, RZ ;  /* 0x0000000bfc857824 */ /* 0x040fe400078e02ff */
[C---:B------:R-:W-:Y:S02]  /*11e80*/  IMAD R244, R252.reuse, 0x34, RZ ;  /* 0x00000034fcf47824 */ /* 0x040fe400078e02ff */
[C---:B------:R-:W-:Y:S01]  /*11e90*/  IMAD R130, R252.reuse, 0xa, RZ ;  /* 0x0000000afc827824 */ /* 0x040fe200078e02ff */
[----:B------:R1:W-:Y:S01]  /*11ea0*/  STL.64 [R1+0x408], R126 ;  /* 0x0004087e01007387 */ /* 0x0003e20000100a00 */
[C---:B------:R-:W-:Y:S02]  /*11eb0*/  IMAD R243, R252.reuse, 0x30, RZ ;  /* 0x00000030fcf37824 */ /* 0x040fe400078e02ff */
[----:B------:R-:W-:-:S02]  /*11ec0*/  IMAD R246, R252, 0x3c, RZ ;  /* 0x0000003cfcf67824 */ /* 0x000fc400078e02ff */
[C---:B------:R-:W-:Y:S02]  /*11ed0*/  IMAD R245, R252.reuse, 0x38, RZ ;  /* 0x00000038fcf57824 */ /* 0x040fe400078e02ff */
[C---:B------:R-:W-:Y:S02]  /*11ee0*/  IMAD R160, R252.reuse, 0xf, RZ ;  /* 0x0000000ffca07824 */ /* 0x040fe400078e02ff */
[C---:B-1----:R-:W-:Y:S02]  /*11ef0*/  IMAD R127, R252.reuse, 0xd, RZ ;  /* 0x0000000dfc7f7824 */ /* 0x042fe400078e02ff */
[C---:B------:R-:W-:Y:S02]  /*11f00*/  IMAD R146, R252.reuse, 0x44, RZ ;  /* 0x00000044fc927824 */ /* 0x040fe400078e02ff */
[C---:B------:R-:W-:Y:S02]  /*11f10*/  IMAD R132, R252.reuse, 0xe, RZ ;  /* 0x0000000efc847824 */ /* 0x040fe400078e02ff */
[----:B------:R-:W-:-:S02]  /*11f20*/  IMAD R191, R252, 0x11, RZ ;  /* 0x00000011fcbf7824 */ /* 0x000fc400078e02ff */
[C---:B------:R-:W-:Y:S02]  /*11f30*/  IMAD R126, R252.reuse, 0x4c, RZ ;  /* 0x0000004cfc7e7824 */ /* 0x040fe400078e02ff */
[C---:B------:R-:W-:Y:S02]  /*11f40*/  IMAD.SHL.U32 R189, R252.reuse, 0x10, RZ ;  /* 0x00000010fcbd7824 */ /* 0x040fe400078e00ff */
[C---:B------:R-:W-:Y:S02]  /*11f50*/  IMAD R188, R252.reuse, 0x48, RZ ;  /* 0x00000048fcbc7824 */ /* 0x040fe400078e02ff */
[C---:B------:R-:W-:Y:S02]  /*11f60*/  IMAD R163, R252.reuse, 0x13, RZ ;  /* 0x00000013fca37824 */ /* 0x040fe400078e02ff */
[C---:B------:R-:W-:Y:S02]  /*11f70*/  IMAD R162, R252.reuse, 0x54, RZ ;  /* 0x00000054fca27824 */ /* 0x040fe400078e02ff */
[----:B------:R-:W-:-:S02]  /*11f80*/  IMAD R135, R252, 0x12, RZ ;  /* 0x00000012fc877824 */ /* 0x000fc400078e02ff */
        /* <DEDUP_REMOVED lines=23> */
[----:B------:R-:W-:-:S02]  /*12100*/  IMAD.SHL.U32 R172, R252, 0x20, RZ ;  /* 0x00000020fcac7824 */ /* 0x000fc400078e00ff */
        /* <DEDUP_REMOVED lines=9> */
[----:B------:R-:W-:Y:S01]  /*121a0*/  IMAD R145, R252, 0x26, RZ ;  /* 0x00000026fc917824 */ /* 0x000fe200078e02ff */
[----:B----4-:R-:W-:-:S13]  /*121b0*/  ISETP.GE.AND P1, PT, R235, RZ, PT ;  /* 0x000000ffeb00720c */ /* 0x010fda0003f26270 */
[----:B--2---:R-:W-:Y:S01]  /*121c0*/  @!P1 IMAD.MOV R0, RZ, RZ, -R0 ;  /* 0x000000ffff009224 */ /* 0x004fe200078e0a00 */
[----:B------:R-:W-:-:S05]  /*121d0*/  @!P0 LOP3.LUT R0, RZ, c[0x0][0x178], RZ, 0x33, !PT ;  /* 0x00005e00ff008a12 */ /* 0x000fca00078e33ff */
[----:B------:R-:W-:-:S05]  /*121e0*/  IMAD R0, R0, c[0x0][0x184], RZ ;  /* 0x0000610000007a24 */ /* 0x000fca00078e02ff */
[----:B------:R-:W-:-:S04]  /*121f0*/  LEA R2, P0, R0, c[0x0][0x160], 0x2 ;  /* 0x0000580000027a11 */ /* 0x000fc800078010ff */
[----:B------:R-:W-:Y:S02]  /*12200*/  LEA.HI.X.SX32 R3, R0, c[0x0][0x164], 0x2, P0 ;  /* 0x0000590000037a11 */ /* 0x000fe400000f16ff */
[----:B------:R-:W-:-:S04]  /*12210*/  LEA R180, P0, R252, R2, 0x3 ;  /* 0x00000002fcb47211 */ /* 0x000fc800078018ff */
[-C--:B------:R-:W-:Y:S02]  /*12220*/  LEA.HI.X.SX32 R181, R247, R3.reuse, 0x2, P0 ;  /* 0x00000003f7b57211 */ /* 0x080fe400000f16ff */
[-C--:B------:R-:W-:Y:S02]  /*12230*/  IADD3 R154, P0, R237, R2.reuse, RZ ;  /* 0x00000002ed9a7210 */ /* 0x080fe40007f1e0ff */
[-C--:B------:R-:W-:Y:S02]  /*12240*/  IADD3 R208, P1, R236, R2.reuse, RZ ;  /* 0x00000002ecd07210 */ /* 0x080fe40007f3e0ff */
[-C--:B------:R-:W-:Y:S02]  /*12250*/  LEA.HI.X.SX32 R155, R249, R3.reuse, 0x2, P0 ;  /* 0x00000003f99b7211 */ /* 0x080fe400000f16ff */
[----:B------:R-:W-:Y:S02]  /*12260*/  IADD3 R210, P0, R239, R2, RZ ;  /* 0x00000002efd27210 */ /* 0x000fe40007f1e0ff */
[----:B------:R-:W-:-:S02]  /*12270*/  LEA.HI.X.SX32 R209, R248, R3, 0x2, P1 ;  /* 0x00000003f8d17211 */ /* 0x000fc400008f16ff */
[-C--:B------:R-:W-:Y:S02]  /*12280*/  IADD3 R182, P1, R238, R2.reuse, RZ ;  /* 0x00000002eeb67210 */ /* 0x080fe40007f3e0ff */
[-C--:B------:R-:W-:Y:S02]  /*12290*/  LEA.HI.X.SX32 R211, R251, R3.reuse, 0x2, P0 ;  /* 0x00000003fbd37211 */ /* 0x080fe400000f16ff */
[-C--:B------:R-:W-:Y:S02]  /*122a0*/  IADD3 R156, P0, R240, R2.reuse, RZ ;  /* 0x00000002f09c7210 */ /* 0x080fe40007f1e0ff */
[-C--:B------:R-:W-:Y:S02]  /*122b0*/  LEA.HI.X.SX32 R183, R250, R3.reuse, 0x2, P1 ;  /* 0x00000003fab77211 */ /* 0x080fe400008f16ff */
[----:B------:R-:W-:Y:S02]  /*122c0*/  LEA R128, P1, R252, R2, 0x5 ;  /* 0x00000002fc807211 */ /* 0x000fe400078228ff */
[----:B------:R-:W-:-:S02]  /*122d0*/  LEA.HI.X.SX32 R157, R131, R3, 0x2, P0 ;  /* 0x00000003839d7211 */ /* 0x000fc400000f16ff */
[-C--:B------:R-:W-:Y:S02]  /*122e0*/  IADD3 R212, P0, R242, R2.reuse, RZ ;  /* 0x00000002f2d47210 */ /* 0x080fe40007f1e0ff */
[-C--:B------:R-:W-:Y:S02]  /*122f0*/  LEA.HI.X.SX32 R129, R144, R3.reuse, 0x2, P1 ;  /* 0x0000000390817211 */ /* 0x080fe400008f16ff */
        /* <DEDUP_REMOVED lines=12> */
[-C--:B------:R-:W-:Y:S02]  /*123c0*/  LEA R132, P1, R252, R2.reuse, 0x6 ;  /* 0x00000002fc847211 */ /* 0x080fe400078230ff */
        /* <DEDUP_REMOVED lines=39> */
[-C--:B------:R-:W-:Y:S01]  /*12640*/  IADD3 R142, P1, R142, R2.reuse, RZ ;  /* 0x000000028e8e7210 */ /* 0x080fe20007f3e0ff */
[----:B------:R-:W-:Y:S01]  /*12650*/  IMAD R146, R252, 0xa4, RZ ;  /* 0x000000a4fc927824 */ /* 0x000fe200078e02ff */
[-C--:B------:R-:W-:Y:S02]  /*12660*/  LEA.HI.X.SX32 R171, R149, R3.reuse, 0x2, P0 ;  /* 0x0000000395ab7211 */ /* 0x080fe400000f16ff */
[-C--:B------:R-:W-:Y:S01]  /*12670*/  IADD3 R226, P0, R148, R2.reuse, RZ ;  /* 0x0000000294e27210 */ /* 0x080fe20007f1e0ff */
[----:B------:R-:W-:Y:S01]  /*12680*/  IMAD R144, R252, 0xa0, RZ ;  /* 0x000000a0fc907824 */ /* 0x000fe200078e02ff */
[-C--:B------:R-:W-:Y:S02]  /*12690*/  LEA.HI.X.SX32 R143, R240, R3.reuse, 0x2, P1 ;  /* 0x00000003f08f7211 */ /* 0x080fe400008f16ff */
[-C--:B------:R-:W-:Y:S01]  /*126a0*/  IADD3 R198, P1, R150, R2.reuse, RZ ;  /* 0x0000000296c67210 */ /* 0x080fe20007f3e0ff */
[C---:B------:R-:W-:Y:S01]  /*126b0*/  IMAD R127, R252.reuse, 0x29, RZ ;  /* 0x00000029fc7f7824 */ /* 0x040fe200078e02ff */
[-C--:B------:R-:W-:Y:S01]  /*126c0*/  LEA.HI.X.SX32 R227, R147, R3.reuse, 0x2, P0 ;  /* 0x0000000393e37211 */ /* 0x080fe200000f16ff */
[----:B------:R-:W-:Y:S01]  /*126d0*/  IMAD R237, R252, 0xac, RZ ;  /* 0x000000acfced7824 */ /* 0x000fe200078e02ff */
[----:B------:R-:W-:Y:S01]  /*126e0*/  IADD3 R172, P0, R146, R2, RZ ;  /* 0x0000000292ac7210 */ /* 0x000fe20007f1e0ff */
[----:B------:R-:W-:Y:S01]  /*126f0*/  IMAD R250, R252, 0xa8, RZ ;  /* 0x000000a8fcfa7824 */ /* 0x000fe200078e02ff */
[----:B------:R-:W-:-:S02]  /*12700*/  LEA.HI.X.SX32 R199, R145, R3, 0x2, P1 ;  /* 0x0000000391c77211 */ /* 0x000fc400008f16ff */
[-C--:B------:R-:W-:Y:S01]  /*12710*/  IADD3 R144, P1, R144, R2.reuse, RZ ;  /* 0x0000000290907210 */ /* 0x080fe20007f3e0ff */
[C---:B------:R-:W-:Y:S01]  /*12720*/  IMAD R251, R252.reuse, 0x2b, RZ ;  /* 0x0000002bfcfb7824 */ /* 0x040fe200078e02ff */
[-C--:B------:R-:W-:Y:S01]  /*12730*/  LEA.HI.X.SX32 R173, R127, R3.reuse, 0x2, P0 ;  /* 0x000000037fad7211 */ /* 0x080fe200000f16ff */
[C---:B------:R-:W-:Y:S01]  /*12740*/  IMAD R236, R252.reuse, 0xb4, RZ ;  /* 0x000000b4fcec7824 */ /* 0x040fe200078e02ff */
[-C--:B------:R-:W-:Y:S01]  /*12750*/  IADD3 R228, P0, R237, R2.reuse, RZ ;  /* 0x00000002ede47210 */ /* 0x080fe20007f1e0ff */
[C---:B------:R-:W-:Y:S01]  /*12760*/  IMAD R126, R252.reuse, 0x2a, RZ ;  /* 0x0000002afc7e7824 */ /* 0x040fe200078e02ff */
[-C--:B------:R-:W-:Y:S01]  /*12770*/  LEA.HI.X.SX32 R145, R241, R3.reuse, 0x2, P1 ;  /* 0x00000003f1917211 */ /* 0x080fe200008f16ff */
[----:B------:R-:W-:Y:S01]  /*12780*/  IMAD R0, R252, 0xb0, RZ ;  /* 0x000000b0fc007824 */ /* 0x000fe200078e02ff */
        /* <DEDUP_REMOVED lines=12> */
[----:B------:R-:W-:Y:S01]  /*12850*/  IMAD R248, R252, 0x2e, RZ ;  /* 0x0000002efcf87824 */ /* 0x000fe200078e02ff */
[-C--:B------:R-:W-:Y:S01]  /*12860*/  LEA.HI.X.SX32 R147, R242, R3.reuse, 0x2, P1 ;  /* 0x00000003f2937211 */ /* 0x080fe200008f16ff */
[----:B------:R-:W-:Y:S01]  /*12870*/  IMAD R240, R252, 0xc0, RZ ;  /* 0x000000c0fcf07824 */ /* 0x000fe200078e02ff */
[----:B------:R-:W-:Y:S01]  /*12880*/  IADD3 R202, P1, R238, R2, RZ ;  /* 0x00000002eeca7210 */ /* 0x000fe20007f3e0ff */
[----:B------:R-:W-:Y:S01]  /*12890*/  IMAD R237, R252, 0x31, RZ ;  /* 0x00000031fced7824 */ /* 0x000fe200078e02ff */
[----:B------:R-:W-:-:S02]  /*128a0*/  LEA.HI.X.SX32 R231, R249, R3, 0x2, P0 ;  /* 0x00000003f9e77211 */ /* 0x000fc400000f16ff */
[-C--:B------:R-:W-:Y:S01]  /*128b0*/  IADD3 R176, P0, R236, R2.reuse, RZ ;  /* 0x00000002ecb07210 */ /* 0x080fe20007f1e0ff */
[----:B------:R-:W-:Y:S01]  /*128c0*/  IMAD R236, R252, 0xcc, RZ ;  /* 0x000000ccfcec7824 */ /* 0x000fe200078e02ff */
[-C--:B------:R-:W-:Y:S01]  /*128d0*/  LEA.HI.X.SX32 R203, R248, R3.reuse, 0x2, P1 ;  /* 0x00000003f8cb7211 */ /* 0x080fe200008f16ff */
[----:B------:R-:W-:Y:S01]  /*128e0*/  IMAD R0, R252, 0xc8, RZ ;  /* 0x000000c8fc007824 */ /* 0x000fe200078e02ff */
[-C--:B------:R-:W-:Y:S02]  /*128f0*/  IADD3 R148, P1, R240, R2.reuse, RZ ;  /* 0x00000002f0947210 */ /* 0x080fe40007f3e0ff */
[-C--:B------:R-:W-:Y:S01]  /*12900*/  LEA.HI.X.SX32 R177, R237, R3.reuse, 0x2, P0 ;  /* 0x00000003edb17211 */ /* 0x080fe200000f16ff */
[----:B------:R-:W-:Y:S01]  /*12910*/  IMAD R238, R252, 0x33, RZ ;  /* 0x00000033fcee7824 */ /* 0x000fe200078e02ff */
[----:B------:R-:W-:Y:S02]  /*12920*/  LEA.HI.X.SX32 R149, R243, R3, 0x2, P1 ;  /* 0x00000003f3957211 */ /* 0x000fe400008f16ff */
[-C--:B------:R-:W-:Y:S01]  /*12930*/  IADD3 R232, P0, R236, R2.reuse, RZ ;  /* 0x00000002ece87210 */ /* 0x080fe20007f1e0ff */
[----:B------:R-:W-:Y:S01]  /*12940*/  IMAD R236, R252, 0x32, RZ ;  /* 0x00000032fcec7824 */ /* 0x000fe200078e02ff */
[----:B------:R-:W-:Y:S01]  /*12950*/  IADD3 R204, P1, R0, R2, RZ ;  /* 0x0000000200cc7210 */ /* 0x000fe20007f3e0ff */
[----:B------:R-:W-:-:S02]  /*12960*/  IMAD R0, R252, 0xd0, RZ ;  /* 0x000000d0fc007824 */ /* 0x000fc400078e02ff */
[----:B------:R-:W-:Y:S01]  /*12970*/  IMAD R237, R252, 0xd4, RZ ;  /* 0x000000d4fced7824 */ /* 0x000fe200078e02ff */
[-C--:B------:R-:W-:Y:S02]  /*12980*/  LEA.HI.X.SX32 R205, R236, R3.reuse, 0x2, P1 ;  /* 0x00000003eccd7211 */ /* 0x080fe400008f16ff */
[-C--:B------:R-:W-:Y:S02]  /*12990*/  LEA.HI.X.SX32 R233, R238, R3.reuse, 0x2, P0 ;  /* 0x00000003eee97211 */ /* 0x080fe400000f16ff */
[-C--:B------:R-:W-:Y:S01]  /*129a0*/  IADD3 R150, P1, R0, R2.reuse, RZ ;  /* 0x0000000200967210 */ /* 0x080fe20007f3e0ff */
[C---:B------:R-:W-:Y:S01]  /*129b0*/  IMAD R0, R252.reuse, 0xd8, RZ ;  /* 0x000000d8fc007824 */ /* 0x040fe200078e02ff */
[----:B------:R-:W-:Y:S01]  /*129c0*/  IADD3 R178, P0, R237, R2, RZ ;  /* 0x00000002edb27210 */ /* 0x000fe20007f1e0ff */
[C---:B------:R-:W-:Y:S02]  /*129d0*/  IMAD R237, R252.reuse, 0x35, RZ ;  /* 0x00000035fced7824 */ /* 0x040fe400078e02ff */
[----:B------:R-:W-:Y:S01]  /*129e0*/  IMAD R236, R252, 0xdc, RZ ;  /* 0x000000dcfcec7824 */ /* 0x000fe200078e02ff */
[----:B------:R-:W-:-:S02]  /*129f0*/  LEA.HI.X.SX32 R151, R244, R3, 0x2, P1 ;  /* 0x00000003f4977211 */ /* 0x000fc400008f16ff */
[-C--:B------:R-:W-:Y:S01]  /*12a00*/  IADD3 R206, P1, R0, R2.reuse, RZ ;  /* 0x0000000200ce7210 */ /* 0x080fe20007f3e0ff */
[----:B------:R-:W-:Y:S01]  /*12a10*/  IMAD R0, R252, 0x36, RZ ;  /* 0x00000036fc007824 */ /* 0x000fe200078e02ff */
[-C--:B------:R-:W-:Y:S02]  /*12a20*/  LEA.HI.X.SX32 R179, R237, R3.reuse, 0x2, P0 ;  /* 0x00000003edb37211 */ /* 0x080fe400000f16ff */
[-C--:B------:R-:W-:Y:S01]  /*12a30*/  IADD3 R234, P0, R236, R2.reuse, RZ ;  /* 0x00000002ecea7210 */ /* 0x080fe20007f1e0ff */
[C---:B------:R-:W-:Y:S02]  /*12a40*/  IMAD R236, R252.reuse, 0x37, RZ ;  /* 0x00000037fcec7824 */ /* 0x040fe400078e02ff */
[C---:B------:R-:W-:Y:S02]  /*12a50*/  IMAD R248, R252.reuse, 0xe4, RZ ;  /* 0x000000e4fcf87824 */ /* 0x040fe400078e02ff */
[----:B------:R-:W-:Y:S01]  /*12a60*/  IMAD R250, R252, 0xe0, RZ ;  /* 0x000000e0fcfa7824 */ /* 0x000fe200078e02ff */
[-C--:B------:R-:W-:Y:S01]  /*12a70*/  LEA.HI.X.SX32 R207, R0, R3.reuse, 0x2, P1 ;  /* 0x0000000300cf7211 */ /* 0x080fe200008f16ff */
[----:B------:R-:W-:Y:S01]  /*12a80*/  IMAD R0, R252, 0x39, RZ ;  /* 0x00000039fc007824 */ /* 0x000fe200078e02ff */
[----:B------:R-:W-:Y:S01]  /*12a90*/  LEA.HI.X.SX32 R235, R236, R3, 0x2, P0 ;  /* 0x00000003eceb7211 */ /* 0x000fe200000f16ff */
[----:B------:R-:W-:Y:S01]  /*12aa0*/  IMAD R236, R252, 0xe8, RZ ;  /* 0x000000e8fcec7824 */ /* 0x000fe200078e02ff */
[-C--:B------:R-:W-:Y:S01]  /*12ab0*/  IADD3 R248, P0, R248, R2.reuse, RZ ;  /* 0x00000002f8f87210 */ /* 0x080fe20007f1e0ff */
[----:B------:R-:W-:Y:S01]  /*12ac0*/  IMAD R238, R252, 0xec, RZ ;  /* 0x000000ecfcee7824 */ /* 0x000fe200078e02ff */
[----:B------:R-:W-:-:S02]  /*12ad0*/  IADD3 R250, P1, R250, R2, RZ ;  /* 0x00000002fafa7210 */ /* 0x000fc40007f3e0ff */
[-C--:B------:R-:W-:Y:S01]  /*12ae0*/  LEA.HI.X.SX32 R249, R0, R3.reuse, 0x2, P0 ;  /* 0x0000000300f97211 */ /* 0x080fe200000f16ff */
[C---:B------:R-:W-:Y:S01]  /*12af0*/  IMAD R0, R252.reuse, 0x3a, RZ ;  /* 0x0000003afc007824 */ /* 0x040fe200078e02ff */
[-C--:B------:R-:W-:Y:S01]  /*12b00*/  LEA.HI.X.SX32 R251, R245, R3.reuse, 0x2, P1 ;  /* 0x00000003f5fb7211 */ /* 0x080fe200008f16ff */
[----:B------:R-:W-:Y:S01]  /*12b10*/  IMAD R239, R252, 0x3b, RZ ;  /* 0x0000003bfcef7824 */ /* 0x000fe200078e02ff */
[-C--:B------:R-:W-:Y:S01]  /*12b20*/  IADD3 R236, P1, R236, R2.reuse, RZ ;  /* 0x00000002ecec7210 */ /* 0x080fe20007f3e0ff */
[----:B------:R-:W-:Y:S01]  /*12b30*/  IMAD R242, R252, 0xf4, RZ ;  /* 0x000000f4fcf27824 */ /* 0x000fe200078e02ff */
[-C--:B------:R-:W-:Y:S01]  /*12b40*/  IADD3 R238, P0, R238, R2.reuse, RZ ;  /* 0x00000002eeee7210 */ /* 0x080fe20007f1e0ff */
[----:B------:R-:W-:Y:S01]  /*12b50*/  IMAD R240, R252, 0xf0, RZ ;  /* 0x000000f0fcf07824 */ /* 0x000fe200078e02ff */
[-C--:B------:R-:W-:Y:S01]  /*12b60*/  LEA.HI.X.SX32 R237, R0, R3.reuse, 0x2, P1 ;  /* 0x0000000300ed7211 */ /* 0x080fe200008f16ff */
[----:B------:R-:W-:Y:S01]  /*12b70*/  IMAD R0, R252, 0x3d, RZ ;  /* 0x0000003dfc007824 */ /* 0x000fe200078e02ff */
[-C--:B------:R-:W-:Y:S01]  /*12b80*/  LEA.HI.X.SX32 R239, R239, R3.reuse, 0x2, P0 ;  /* 0x00000003efef7211 */ /* 0x080fe200000f16ff */
[----:B------:R-:W-:Y:S01]  /*12b90*/  IMAD.MOV.U32 R153, RZ, RZ, c[0x0][0x180] ;  /* 0x00006000ff997624 */ /* 0x000fe200078e00ff */
[-C--:B------:R-:W-:Y:S01]  /*12ba0*/  IADD3 R242, P0, R242, R2.reuse, RZ ;  /* 0x00000002f2f27210 */ /* 0x080fe20007f1e0ff */
[----:B------:R-:W-:Y:S01]  /*12bb0*/  IMAD R244, R252, 0xf8, RZ ;  /* 0x000000f8fcf47824 */ /* 0x000fe200078e02ff */
[----:B------:R-:W-:Y:S01]  /*12bc0*/  IADD3 R240, P1, R240, R2, RZ ;  /* 0x00000002f0f07210 */ /* 0x000fe20007f3e0ff */
[----:B------:R-:W-:Y:S01]  /*12bd0*/  IMAD R245, R252, 0x3e, RZ ;  /* 0x0000003efcf57824 */ /* 0x000fe200078e02ff */
[----:B------:R-:W-:-:S02]  /*12be0*/  LEA.HI.X.SX32 R243, R0, R3, 0x2, P0 ;  /* 0x0000000300f37211 */ /* 0x000fc400000f16ff */
[-C--:B------:R-:W-:Y:S02]  /*12bf0*/  LEA.HI.X.SX32 R241, R246, R3.reuse, 0x2, P1 ;  /* 0x00000003f6f17211 */ /* 0x080fe400008f16ff */
[----:B------:R-:W-:Y:S02]  /*12c00*/  IADD3 R0, R153, -0x1, RZ ;  /* 0xffffffff99007810 */ /* 0x000fe40007ffe0ff */
[-C--:B------:R-:W-:Y:S02]  /*12c10*/  IADD3 R244, P1, R244, R2.reuse, RZ ;  /* 0x00000002f4f47210 */ /* 0x080fe40007f3e0ff */
[----:B------:R-:W-:Y:S01]  /*12c20*/  ISETP.GE.U32.AND P0, PT, R0, 0x7fffffc0, PT ;  /* 0x7fffffc00000780c */ /* 0x000fe20003f06070 */
[C---:B------:R-:W-:Y:S01]  /*12c30*/  IMAD.SHL.U32 R0, R252.reuse, 0x4, RZ ;  /* 0x00000004fc007824 */ /* 0x040fe200078e00ff */
[----:B------:R-:W-:Y:S02]  /*12c40*/  LEA.HI.X.SX32 R245, R245, R3, 0x2, P1 ;  /* 0x00000003f5f57211 */ /* 0x000fe400008f16ff */
[C---:B------:R-:W-:Y:S01]  /*12c50*/  LEA R126, P1, R252.reuse, R2, 0x4 ;  /* 0x00000002fc7e7211 */ /* 0x040fe200078220ff */
[----:B------:R-:W-:-:S03]  /*12c60*/  IMAD R247, R252, 0xfc, RZ ;  /* 0x000000fcfcf77824 */ /* 0x000fc600078e02ff */
[CC--:B------:R-:W-:Y:S02]  /*12c70*/  LEA.HI.X.SX32 R127, R0.reuse, R3.reuse, 0x2, P1 ;  /* 0x00000003007f7211 */ /* 0x0c0fe400008f16ff */
[-C--:B------:R-:W-:Y:S02]  /*12c80*/  IADD3 R152, P1, R0, R2.reuse, RZ ;  /* 0x0000000200987210 */ /* 0x080fe40007f3e0ff */
[----:B------:R-:W-:Y:S01]  /*12c90*/  IADD3 R246, P4, R247, R2, RZ ;  /* 0x00000002f7f67210 */ /* 0x000fe20007f9e0ff */
[C---:B------:R-:W-:Y:S01]  /*12ca0*/  IMAD R247, R252.reuse, 0x3f, RZ ;  /* 0x0000003ffcf77824 */ /* 0x040fe200078e02ff */
[-C--:B------:R-:W-:Y:S02]  /*12cb0*/  LEA.HI.X.SX32 R153, R252, R3.reuse, 0x2, P1 ;  /* 0x00000003fc997211 */ /* 0x080fe400008f16ff */
[----:B------:R-:W1:Y:S01]  /*12cc0*/  S2R R252, SR_TID.X ;  /* 0x0000000000fc7919 */ /* 0x000e620000002100 */
[----:B------:R-:W-:Y:S01]  /*12cd0*/  IMAD.MOV.U32 R0, RZ, RZ, c[0x0][0x180] ;  /* 0x00006000ff007624 */ /* 0x000fe200078e00ff */
[----:B------:R-:W-:-:S04]  /*12ce0*/  LEA.HI.X.SX32 R247, R247, R3, 0x2, P4 ;  /* 0x00000003f7f77211 */ /* 0x000fc800020f16ff */
[----:B------:R-:W-:-:S04]  /*12cf0*/  IADD3 R0, R0, -0x5, RZ ;  /* 0xfffffffb00007810 */ /* 0x000fc80007ffe0ff */
[----:B------:R-:W-:Y:S01]  /*12d00*/  ISETP.GE.U32.AND P4, PT, R0, 0x7fffffbc, PT ;  /* 0x7fffffbc0000780c */ /* 0x000fe20003f86070 */
[----:B------:R-:W-:-:S05]  /*12d10*/  IMAD.MOV.U32 R0, RZ, RZ, c[0x0][0x180] ;  /* 0x00006000ff007624 */ /* 0x000fca00078e00ff */
[----:B------:R-:W-:-:S04]  /*12d20*/  IADD3 R0, R0, -0x9, RZ ;  /* 0xfffffff700007810 */ /* 0x000fc80007ffe0ff */
[----:B------:R-:W-:Y:S01]  /*12d30*/  ISETP.GE.U32.AND P1, PT, R0, 0x7fffffb8, PT ;  /* 0x7fffffb80000780c */ /* 0x000fe20003f26070 */
[----:B------:R-:W-:Y:S01]  /*12d40*/  IMAD.MOV.U32 R0, RZ, RZ, c[0x0][0x180] ;  /* 0x00006000ff007624 */ /* 0x000fe200078e00ff */
[----:B-1----:R-:W-:Y:S01]  /*12d50*/  LOP3.LUT R252, R252, 0x7f, RZ, 0xc0, !PT ;  /* 0x0000007ffcfc7812 */ /* 0x002fe200078ec0ff */
[----:B------:R-:W-:-:S03]  /*12d60*/  ULDC.64 UR4, c[0x0][0x118] ;  /* 0x0000460000047ab9 */ /* 0x000fc60000000a00 */
[----:B------:R-:W-:Y:S01]  /*12d70*/  IADD3 R0, R0, -0xd, RZ ;  /* 0xfffffff300007810 */ /* 0x000fe20007ffe0ff */
[----:B------:R-:W-:-:S05]  /*12d80*/  IMAD.SHL.U32 R252, R252, 0x4, RZ ;  /* 0x00000004fcfc7824 */ /* 0x000fca00078e00ff */
[----:B------:R1:W-:Y:S01]  /*12d90*/  LDGSTS.E [R252+0x40000], [R2.64], !P0 ;  /* 0x4000000002fc7fae */ /* 0x0003e2000c121844 */
[----:B------:R-:W-:Y:S01]  /*12da0*/  ISETP.GE.U32.AND P0, PT, R0, 0x7fffffb4, PT ;  /* 0x7fffffb40000780c */ /* 0x000fe20003f06070 */
[----:B------:R-:W-:Y:S02]  /*12db0*/  IMAD.MOV.U32 R0, RZ, RZ, c[0x0][0x180] ;  /* 0x00006000ff007624 */ /* 0x000fe400078e00ff */
[----:B------:R2:W-:Y:S03]  /*12dc0*/  LDGSTS.E [R252+0x40800], [R126.64], !P4 ;  /* 0x408000007efc7fae */ /* 0x0005e6000e121844 */
[----:B------:R-:W-:Y:S01]  /*12dd0*/  IADD3 R0, R0, -0x11, RZ ;  /* 0xffffffef00007810 */ /* 0x000fe20007ffe0ff */
[----:B------:R3:W-:Y:S03]  /*12de0*/  LDGSTS.E [R252+0x41000], [R128.64], !P1 ;  /* 0x4100000080fc7fae */ /* 0x0007e6000c921844 */
[----:B------:R-:W-:Y:S01]  /*12df0*/  ISETP.GE.U32.AND P4, PT, R0, 0x7fffffb0, PT ;  /* 0x7fffffb00000780c */ /* 0x000fe20003f86070 */
[----:B------:R-:W-:-:S02]  /*12e00*/  IMAD.MOV.U32 R0, RZ, RZ, c[0x0][0x180] ;  /* 0x00006000ff007624 */ /* 0x000fc400078e00ff */
[----:B------:R4:W-:Y:S03]  /*12e10*/  LDGSTS.E [R252+0x41800], [R130.64], !P0 ;  /* 0x4180000082fc7fae */ /* 0x0009e6000c121844 */
[----:B------:R-:W-:-:S04]  /*12e20*/  IADD3 R0, R0, -0x15, RZ ;  /* 0xffffffeb00007810 */ /* 0x000fc80007ffe0ff */
[----:B------:R-:W-:Y:S01]  /*12e30*/  ISETP.GE.U32.AND P1, PT, R0, 0x7fffffac, PT ;  /* 0x7fffffac0000780c */ /* 0x000fe20003f26070 */
[----:B------:R-:W-:Y:S02]  /*12e40*/  IMAD.MOV.U32 R0, RZ, RZ, c[0x0][0x180] ;  /* 0x00006000ff007624 */ /* 0x000fe400078e00ff */
        /* <DEDUP_REMOVED lines=47> */
[----:B------:R-:W-:-:S05]  /*13140*/  IMAD.MOV.U32 R0, RZ, RZ, c[0x0][0x180] ;  /* 0x00006000ff007624 */ /* 0x000fca00078e00ff */
[----:B------:R-:W-:-:S04]  /*13150*/  IADD3 R0, R0, -0xa, RZ ;  /* 0xfffffff600007810 */ /* 0x000fc80007ffe0ff */
[----:B------:R-:W-:Y:S02]  /*13160*/  ISETP.GE.U32.AND P0, PT, R0, 0x7fffffb7, PT ;  /* 0x7fffffb70000780c */ /* 0x000fe40003f06070 */
[----:B------:R-:W-:-:S05]  /*13170*/  LOP3.LUT R0, R252, 0x20, RZ, 0x3c, !PT ;  /* 0x00000020fc007812 */ /* 0x000fca00078e3cff */
[----:B------:R1:W-:Y:S02]  /*13180*/  LDGSTS.E [R0+0x40200], [R152.64], !P4 ;  /* 0x4020000098007fae */ /* 0x0003e4000e121844 */
[----:B-1----:R-:W-:-:S05]  /*13190*/  IMAD.MOV.U32 R0, RZ, RZ, c[0x0][0x180] ;  /* 0x00006000ff007624 */ /* 0x002fca00078e00ff */
        /* <DEDUP_REMOVED lines=187> */
[----:B------:R-:W-:Y:S01]  /*13d50*/  LOP3.LUT R0, R252, 0x60, RZ, 0x3c, !PT ;  /* 0x00000060fc007812 */ /* 0x000fe200078e3cff */
[----:B------:R-:W-:Y:S04]  /*13d60*/  STL.64 [R1+0x1a8], R180 ;  /* 0x0001a8b401007387 */ /* 0x000fe80000100a00 */
[----:B------:R1:W-:Y:S04]  /*13d70*/  LDGSTS.E [R0+0x43600], [R220.64], !P0 ;  /* 0x43600000dc007fae */ /* 0x0003e8000c121844 */
[----:B------:R-:W-:Y:S01]  /*13d80*/  STL.64 [R1+0x1a0], R208 ;  /* 0x0001a0d001007387 */ /* 0x000fe20000100a00 */
[----:B-1----:R-:W-:-:S03]  /*13d90*/  IMAD.MOV.U32 R0, RZ, RZ, c[0x0][0x180] ;  /* 0x00006000ff007624 */ /* 0x002fc600078e00ff */
[----:B------:R-:W-:Y:S02]  /*13da0*/  STL.64 [R1+0x190], R154 ;  /* 0x0001909a01007387 */ /* 0x000fe40000100a00 */
[----:B------:R-:W-:Y:S02]  /*13db0*/  IADD3 R0, R0, -0x28, RZ ;  /* 0xffffffd800007810 */ /* 0x000fe40007ffe0ff */
[----:B------:R-:W-:Y:S04]  /*13dc0*/  STL.64 [R1+0x188], R182 ;  /* 0x000188b601007387 */ /* 0x000fe80000100a00 */
[----:B------:R-:W-:Y:S01]  /*13dd0*/  STL.64 [R1+0x180], R210 ;  /* 0x000180d201007387 */ /* 0x000fe20000100a00 */
[----:B------:R-:W-:-:S03]  /*13de0*/  ISETP.GE.U32.AND P0, PT, R0, 0x7fffff99, PT ;  /* 0x7fffff990000780c */ /* 0x000fc60003f06070 */
[----:B------:R-:W-:Y:S01]  /*13df0*/  STL.64 [R1+0x178], R128 ;  /* 0x0001788001007387 */ /* 0x000fe20000100a00 */
[----:B------:R-:W-:-:S03]  /*13e00*/  LOP3.LUT R0, R252, 0x60, RZ, 0x3c, !PT ;  /* 0x00000060fc007812 */ /* 0x000fc600078e3cff */
[----:B------:R-:W-:Y:S04]  /*13e10*/  STL.64 [R1+0x170], R156 ;  /* 0x0001709c01007387 */ /* 0x000fe80000100a00 */
[----:B------:R-:W-:Y:S04]  /*13e20*/  STL.64 [R1+0x168], R184 ;  /* 0x000168b801007387 */ /* 0x000fe80000100a00 */
[----:B------:R-:W-:Y:S04]  /*13e30*/  STL.64 [R1+0x160], R212 ;  /* 0x000160d401007387 */ /* 0x000fe80000100a00 */
[----:B------:R-:W-:Y:S04]  /*13e40*/  STL.64 [R1+0x158], R130 ;  /* 0x0001588201007387 */ /* 0x000fe80000100a00 */
[----:B------:R-:W-:Y:S04]  /*13e50*/  STL.64 [R1+0x150], R158 ;  /* 0x0001509e01007387 */ /* 0x000fe80000100a00 */
[----:B------:R-:W-:Y:S04]  /*13e60*/  STL.64 [R1+0x148], R186 ;  /* 0x000148ba01007387 */ /* 0x000fe80000100a00 */
[----:B------:R-:W-:Y:S04]  /*13e70*/  STL.64 [R1+0x140], R214 ;  /* 0x000140d601007387 */ /* 0x000fe80000100a00 */
[----:B------:R1:W-:Y:S04]  /*13e80*/  LDGSTS.E [R0+0x43e00], [R222.64], !P4 ;  /* 0x43e00000de007fae */ /* 0x0003e8000e121844 */
[----:B------:R-:W-:Y:S04]  /*13e90*/  STL.64 [R1+0x138], R132 ;  /* 0x0001388401007387 */ /* 0x000fe80000100a00 */
[----:B------:R-:W-:Y:S01]  /*13ea0*/  STL.64 [R1+0x130], R160 ;  /* 0x000130a001007387 */ /* 0x000fe20000100a00 */
[----:B-1----:R-:W-:-:S03]  /*13eb0*/  IMAD.MOV.U32 R0, RZ, RZ, c[0x0][0x180] ;  /* 0x00006000ff007624 */ /* 0x002fc600078e00ff */
[----:B------:R-:W-:Y:S04]  /*13ec0*/  STL.64 [R1+0x128], R188 ;  /* 0x000128bc01007387 */ /* 0x000fe80000100a00 */
[----:B------:R-:W-:Y:S01]  /*13ed0*/  STL.64 [R1+0x120], R216 ;  /* 0x000120d801007387 */ /* 0x000fe20000100a00 */
[----:B------:R-:W-:-:S03]  /*13ee0*/  IADD3 R0, R0, -0x2c, RZ ;  /* 0xffffffd400007810 */ /* 0x000fc60007ffe0ff */
        /* <DEDUP_REMOVED lines=47> */
[----:B------:R-:W-:Y:S04]  /*141e0*/  STL.64 [R1], R234 ;  /* 0x000000ea01007387 */ /* 0x000fe80000100a00 */
[----:B------:R2:W-:Y:S04]  /*141f0*/  STL.64 [R1+0x198], R126 ;  /* 0x0001987e01007387 */ /* 0x0005e80000100a00 */
[----:B------:R1:W-:Y:S04]  /*14200*/  STL.64 [R1+0x1b0], R152 ;  /* 0x0001b09801007387 */ /* 0x0003e80000100a00 */
[----:B------:R1:W-:Y:S04]  /*14210*/  LDGSTS.E [R0+0x45600], [R228.64], !P4 ;  /* 0x45600000e4007fae */ /* 0x0003e8000e121844 */
[----:B--2---:R-:W2:Y:S04]  /*14220*/  LDL.LU.64 R126, [R1+0x15b0] ;  /* 0x0015b000017e7983 */ /* 0x004ea80000300a00 */
[----:B---3--:R-:W3:Y:S04]  /*14230*/  LDL.LU.64 R128, [R1+0x15a8] ;  /* 0x0015a80001807983 */ /* 0x008ee80000300a00 */
[----:B----4-:R-:W4:Y:S01]  /*14240*/  LDL.LU.64 R130, [R1+0x15a0] ;  /* 0x0015a00001827983 */ /* 0x010f220000300a00 */
[----:B-1----:R-:W-:-:S03]  /*14250*/  IMAD.MOV.U32 R0, RZ, RZ, c[0x0][0x180] ;  /* 0x00006000ff007624 */ /* 0x002fc600078e00ff */
[----:B-----5:R-:W5:Y:S04]  /*14260*/  LDL.LU.64 R132, [R1+0x1598] ;  /* 0x0015980001847983 */ /* 0x020f680000300a00 */
[----:B------:R-:W2:Y:S04]  /*14270*/  LDL.LU.64 R134, [R1+0x1590] ;  /* 0x0015900001867983 */ /* 0x000ea80000300a00 */
[----:B------:R-:W2:Y:S04]  /*14280*/  LDL.LU.64 R136, [R1+0x1588] ;  /* 0x0015880001887983 */ /* 0x000ea80000300a00 */
[----:B------:R-:W2:Y:S04]  /*14290*/  LDL.LU.64 R138, [R1+0x1580] ;  /* 0x00158000018a7983 */ /* 0x000ea80000300a00 */
[----:B------:R-:W2:Y:S01]  /*142a0*/  LDL.LU.64 R140, [R1+0x1578] ;  /* 0x00157800018c7983 */ /* 0x000ea20000300a00 */
[----:B------:R-:W-:-:S03]  /*142b0*/  IADD3 R0, R0, -0x38, RZ ;  /* 0xffffffc800007810 */ /* 0x000fc60007ffe0ff */
[----:B------:R-:W2:Y:S04]  /*142c0*/  LDL.LU.64 R142, [R1+0x1570] ;  /* 0x00157000018e7983 */ /* 0x000ea80000300a00 */
[----:B------:R-:W2:Y:S04]  /*142d0*/  LDL.LU.64 R144, [R1+0x1568] ;  /* 0x0015680001907983 */ /* 0x000ea80000300a00 */
[----:B------:R-:W2:Y:S04]  /*142e0*/  LDL.LU.64 R146, [R1+0x1560] ;  /* 0x0015600001927983 */ /* 0x000ea80000300a00 */
[----:B------:R-:W2:Y:S01]  /*142f0*/  LDL.LU.64 R148, [R1+0x1558] ;  /* 0x0015580001947983 */ /* 0x000ea20000300a00 */
[----:B------:R-:W-:-:S03]  /*14300*/  ISETP.GE.U32.AND P4, PT, R0, 0x7fffff89, PT ;  /* 0x7fffff890000780c */ /* 0x000fc60003f86070 */
[----:B------:R-:W2:Y:S01]  /*14310*/  LDL.LU.64 R150, [R1+0x1550] ;  /* 0x0015500001967983 */ /* 0x000ea20000300a00 */
[----:B------:R-:W-:-:S03]  /*14320*/  LOP3.LUT R0, R252, 0x60, RZ, 0x3c, !PT ;  /* 0x00000060fc007812 */ /* 0x000fc600078e3cff */
[----:B------:R-:W2:Y:S04]  /*14330*/  LDL.LU.64 R152, [R1+0x1548] ;  /* 0x0015480001987983 */ /* 0x000ea80000300a00 */
        /* <DEDUP_REMOVED lines=8> */
[----:B------:R1:W-:Y:S04]  /*143c0*/  LDGSTS.E [R0+0x45e00], [R230.64], !P1 ;  /* 0x45e00000e6007fae */ /* 0x0003e8000c921844 */
[----:B------:R-:W2:Y:S04]  /*143d0*/  LDL.LU.64 R170, [R1+0x1500] ;  /* 0x0015000001aa7983 */ /* 0x000ea80000300a00 */
[----:B------:R-:W2:Y:S01]  /*143e0*/  LDL.LU.64 R172, [R1+0x14f8] ;  /* 0x0014f80001ac7983 */ /* 0x000ea20000300a00 */
[----:B-1----:R-:W-:-:S03]  /*143f0*/  IMAD.MOV.U32 R0, RZ, RZ, c[0x0][0x180] ;  /* 0x00006000ff007624 */ /* 0x002fc600078e00ff */
[----:B------:R-:W2:Y:S04]  /*14400*/  LDL.LU.64 R174, [R1+0x14f0] ;  /* 0x0014f00001ae7983 */ /* 0x000ea80000300a00 */
[----:B------:R-:W2:Y:S01]  /*14410*/  LDL.LU.64 R176, [R1+0x14e8] ;  /* 0x0014e80001b07983 */ /* 0x000ea20000300a00 */
[----:B------:R-:W-:-:S03]  /*14420*/  IADD3 R0, R0, -0x3c, RZ ;  /* 0xffffffc400007810 */ /* 0x000fc60007ffe0ff */
        /* <DEDUP_REMOVED lines=36> */
[----:B-1----:R-:W2:Y:S01]  /*14670*/  LDL.LU.64 R234, [R1+0x1400] ;  /* 0x0014000001ea7983 */ /* 0x002ea20000300a00 */
        /* <DEDUP_REMOVED lines=8> */
[----:B------:R-:W-:Y:S02]  /*14700*/  LOP3.LUT R0, R252, 0x60, RZ, 0x3c, !PT ;  /* 0x00000060fc007812 */ /* 0x000fe400078e3cff */
[----:B------:R-:W1:Y:S04]  /*14710*/  S2R R252, SR_TID.X ;  /* 0x0000000000fc7919 */ /* 0x000e680000002100 */
[----:B------:R1:W-:Y:S04]  /*14720*/  LDGSTS.E [R0+0x47e00], [R246.64], !P2 ;  /* 0x47e00000f6007fae */ /* 0x0003e8000d121844 */
[----:B------:R1:W-:Y:S04]  /*14730*/  STL.64 [R1+0x1478], R2 ;  /* 0x0014780201007387 */ /* 0x0003e80000100a00 */
[----:B------:R-:W0:Y:S01]  /*14740*/  LDGDEPBAR ;  /* 0x00000000000079af */ /* 0x000e220000000000 */
[----:B-1----:R-:W-:-:S05]  /*14750*/  IMAD.MOV.U32 R0, RZ, RZ, c[0x0][0x180] ;  /* 0x00006000ff007624 */ /* 0x002fca00078e00ff */
[----:B------:R-:W-:-:S04]  /*14760*/  IADD3 R0, R0, -0x4d, RZ ;  /* 0xffffffb300007810 */ /* 0x000fc80007ffe0ff */
[----:B------:R-:W-:Y:S02]  /*14770*/  ISETP.GE.U32.AND P2, PT, R0, 0x7fffff74, PT ;  /* 0x7fffff740000780c */ /* 0x000fe40003f46070 */
[----:B------:R-:W-:-:S04]  /*14780*/  SHF.R.S32.HI R0, RZ, 0x6, R252 ;  /* 0x00000006ff007819 */ /* 0x000fc800000114fc */
[----:B------:R-:W-:Y:S02]  /*14790*/  SGXT R252, R0, 0x1 ;  /* 0x0000000100fc781a */ /* 0x000fe40000000200 */
[----:B------:R-:W1:Y:S04]  /*147a0*/  S2R R0, SR_TID.X ;  /* 0x0000000000007919 */ /* 0x000e680000002100 */
[----:B------:R-:W3:Y:S04]  /*147b0*/  S2R R3, SR_TID.X ;  /* 0x0000000000037919 */ /* 0x000ee80000002100 */
[----:B------:R-:W-:Y:S01]  /*147c0*/  STL.64 [R1+0x1470], R250 ;  /* 0x001470fa01007387 */ /* 0x000fe20000100a00 */
[----:B-1----:R-:W-:-:S05]  /*147d0*/  LOP3.LUT R0, R0, 0x3f, RZ, 0xc0, !PT ;  /* 0x0000003f00007812 */ /* 0x002fca00078ec0ff */
[----:B------:R-:W-:Y:S01]  /*147e0*/  IMAD.SHL.U32 R0, R0, 0x4, RZ ;  /* 0x0000000400007824 */ /* 0x000fe200078e00ff */
[----:B------:R-:W-:Y:S04]  /*147f0*/  STL.64 [R1+0x1468], R240 ;  /* 0x001468f001007387 */ /* 0x000fe80000100a00 */
[----:B------:R-:W-:Y:S02]  /*14800*/  LOP3.LUT R0, R0, 0x110, R252, 0x78, !PT ;  /* 0x0000011000007812 */ /* 0x000fe400078e78fc */
[----:B---3--:R-:W-:Y:S02]  /*14810*/  SHF.R.S32.HI R0, RZ, 0x6, R3 ;  /* 0x00000006ff007819 */ /* 0x008fe40000011403 */
[----:B------:R-:W-:Y:S01]  /*14820*/  LOP3.LUT R3, R3, 0x3f, RZ, 0xc0, !PT ;  /* 0x0000003f03037812 */ /* 0x000fe200078ec0ff */
[----:B------:R-:W-:Y:S01]  /*14830*/  STL.64 [R1+0x1460], R248 ;  /* 0x001460f801007387 */ /* 0x000fe20000100a00 */
[----:B------:R-:W-:-:S03]  /*14840*/  SGXT R0, R0, 0x1 ;  /* 0x000000010000781a */ /* 0x000fc60000000200 */
[----:B------:R1:W-:Y:S04]  /*14850*/  STL.64 [R1+0x1458], R242 ;  /* 0x001458f201007387 */ /* 0x0003e80000100a00 */
[----:B------:R-:W-:Y:S04]  /*14860*/  STL.64 [R1+0x1450], R236 ;  /* 0x001450ec01007387 */ /* 0x000fe80000100a00 */
[----:B------:R3:W-:Y:S01]  /*14870*/  STL.64 [R1+0x1448], R244 ;  /* 0x001448f401007387 */ /* 0x0007e20000100a00 */
[----:B-1----:R-:W-:-:S03]  /*14880*/  IMAD.SHL.U32 R243, R3, 0x4, RZ ;  /* 0x0000000403f37824 */ /* 0x002fc600078e00ff */
[----:B------:R-:W4:Y:S02]  /*14890*/  LDL.64 R248, [R1+0x208] ;  /* 0x0002080001f87983 */ /* 0x000f240000100a00 */
[----:B------:R-:W-:Y:S02]  /*148a0*/  LOP3.LUT R243, R243, 0x110, R0, 0x78, !PT ;  /* 0x00000110f3f37812 */ /* 0x000fe400078e7800 */
[----:B------:R-:W4:Y:S04]  /*148b0*/  LDL.64 R250, [R1+0x210] ;  /* 0x0002100001fa7983 */ /* 0x000f280000100a00 */
[----:B------:R-:W4:Y:S04]  /*148c0*/  LDL.64 R240, [R1+0x220] ;  /* 0x0002200001f07983 */ /* 0x000f280000100a00 */
[----:B---3--:R-:W3:Y:S04]  /*148d0*/  LDL.64 R244, [R1+0x228] ;  /* 0x0002280001f47983 */ /* 0x008ee80000100a00 */
[----:B------:R-:W3:Y:S04]  /*148e0*/  LDL.64 R236, [R1+0x230] ;  /* 0x0002300001ec7983 */ /* 0x000ee80000100a00 */
[----:B------:R1:W-:Y:S04]  /*148f0*/  STL.64 [R1+0x1420], R238 ;  /* 0x001420ee01007387 */ /* 0x0003e80000100a00 */
[----:B-1----:R-:W3:Y:S04]  /*14900*/  LDL.64 R238, [R1+0x1f0] ;  /* 0x0001f00001ee7983 */ /* 0x002ee80000100a00 */
[----:B------:R1:W-:Y:S04]  /*14910*/  STL.64 [R1+0x1418], R246 ;  /* 0x001418f601007387 */ /* 0x0003e80000100a00 */
[----:B-1----:R-:W3:Y:S04]  /*14920*/  LDL.64 R246, [R1+0x218] ;  /* 0x0002180001f67983 */ /* 0x002ee80000100a00 */
[----:B--2---:R1:W-:Y:S04]  /*14930*/  LDGSTS.E [R243], [R234.64], P3 ;  /* 0x00000000eaf37fae */ /* 0x0043e80009921844 */
[----:B------:R1:W-:Y:S04]  /*14940*/  STL.64 [R1+0x1428], R234 ;  /* 0x001428ea01007387 */ /* 0x0003e80000100a00 */
[----:B------:R2:W-:Y:S04]  /*14950*/  LDGSTS.E [R243+0x800], [R230.64], P3 ;  /* 0x00800000e6f37fae */ /* 0x0005e80009921844 */
[----:B------:R2:W-:Y:S04]  /*14960*/  LDGSTS.E [R243+0x1000], [R226.64], P3 ;  /* 0x01000000e2f37fae */ /* 0x0005e80009921844 */
[----:B-1----:R-:W3:Y:S04]  /*14970*/  LDL.64 R234, [R1+0x200] ;  /* 0x0002000001ea7983 */ /* 0x002ee80000100a00 */
[----:B------:R2:W-:Y:S04]  /*14980*/  STL.64 [R1+0x1430], R230 ;  /* 0x001430e601007387 */ /* 0x0005e80000100a00 */
[----:B------:R1:W-:Y:S04]  /*14990*/  LDGSTS.E [R243+0x1800], [R222.64], P3 ;  /* 0x01800000def37fae */ /* 0x0003e80009921844 */
[----:B------:R1:W-:Y:S04]  /*149a0*/  LDGSTS.E [R243+0x2000], [R218.64], P3 ;  /* 0x02000000daf37fae */ /* 0x0003e80009921844 */
[----:B--2---:R-:W2:Y:S04]  /*149b0*/  LDL.64 R230, [R1+0x1f8] ;  /* 0x0001f80001e67983 */ /* 0x004ea80000100a00 */
[----:B------:R1:W-:Y:S04]  /*149c0*/  STL.64 [R1+0x1400], R226 ;  /* 0x001400e201007387 */ /* 0x0003e80000100a00 */
[----:B------:R5:W-:Y:S04]  /*149d0*/  LDGSTS.E [R243+0x2800], [R214.64], P3 ;  /* 0x02800000d6f37fae */ /* 0x000be80009921844 */
[----:B------:R5:W-:Y:S04]  /*149e0*/  LDGSTS.E [R243+0x3000], [R210.64], P3 ;  /* 0x03000000d2f37fae */ /* 0x000be80009921844 */
[----:B-1----:R-:W2:Y:S04]  /*149f0*/  LDL.64 R226, [R1+0x1e8] ;  /* 0x0001e80001e27983 */ /* 0x002ea80000100a00 */
        /* <DEDUP_REMOVED lines=11> */
[----:B-----5:R-:W5:Y:S04]  /*14ab0*/  LDL.64 R214, [R1+0x1d0] ;  /* 0x0001d00001d67983 */ /* 0x020f680000100a00 */
        /* <DEDUP_REMOVED lines=11> */
[----:B----4-:R-:W4:Y:S04]  /*14b70*/  LDL.64 R202, [R1+0x1b8] ;  /* 0x0001b80001ca7983 */ /* 0x010f280000100a00 */
[----:B------:R1:W-:Y:S04]  /*14b80*/  LDGSTS.E [R243+0x9800], [R158.64], P3 ;  /* 0x098000009ef37fae */ /* 0x0003e80009921844 */
        /* <DEDUP_REMOVED lines=35> */
[----:B------:R1:W-:Y:S01]  /*14dc0*/  LDGSTS.E [R243+0x1b800], [R20.64], P3 ;  /* 0x1b80000014f37fae */ /* 0x0003e20009921844 */
[----:B------:R-:W-:-:S03]  /*14dd0*/  LOP3.LUT R2, R243, 0x20, RZ, 0x3c, !PT ;  /* 0x00000020f3027812 */ /* 0x000fc600078e3cff */
        /* <DEDUP_REMOVED lines=60> */
[----:B----4-:R1:W-:Y:S04]  /*151a0*/  LDGSTS.E [R2+0x1a200], [R202.64], P3 ;  /* 0x1a200000ca027fae */ /* 0x0103e80009921844 */
[----:B--2---:R1:W-:Y:S04]  /*151b0*/  LDGSTS.E [R2+0x1aa00], [R206.64], P3 ;  /* 0x1aa00000ce027fae */ /* 0x0043e80009921844 */
[----:B------:R-:W-:Y:S04]  /*151c0*/  STL.64 [R1+0x1490], R198 ;  /* 0x001490c601007387 */ /* 0x000fe80000100a00 */
[----:B------:R1:W-:Y:S04]  /*151d0*/  LDGSTS.E [R2+0x1b200], [R210.64], P3 ;  /* 0x1b200000d2027fae */ /* 0x0003e80009921844 */
[----:B------:R-:W-:Y:S04]  /*151e0*/  STL.64 [R1+0x1498], R194 ;  /* 0x001498c201007387 */ /* 0x000fe80000100a00 */
[----:B-----5:R1:W-:Y:S04]  /*151f0*/  LDGSTS.E [R2+0x1ba00], [R214.64], P3 ;  /* 0x1ba00000d6027fae */ /* 0x0203e80009921844 */
[----:B------:R-:W-:Y:S04]  /*15200*/  STL.64 [R1+0x14a0], R190 ;  /* 0x0014a0be01007387 */ /* 0x000fe80000100a00 */
[----:B------:R1:W-:Y:S04]  /*15210*/  LDGSTS.E [R2+0x1c200], [R218.64], P3 ;  /* 0x1c200000da027fae */ /* 0x0003e80009921844 */
[----:B------:R-:W-:Y:S04]  /*15220*/  STL.64 [R1+0x14a8], R186 ;  /* 0x0014a8ba01007387 */ /* 0x000fe80000100a00 */
[----:B------:R1:W-:Y:S04]  /*15230*/  LDGSTS.E [R2+0x1ca00], [R222.64], P3 ;  /* 0x1ca00000de027fae */ /* 0x0003e80009921844 */
[----:B------:R-:W-:Y:S04]  /*15240*/  STL.64 [R1+0x14b0], R182 ;  /* 0x0014b0b601007387 */ /* 0x000fe80000100a00 */
[----:B------:R1:W-:Y:S04]  /*15250*/  LDGSTS.E [R2+0x1d200], [R226.64], P3 ;  /* 0x1d200000e2027fae */ /* 0x0003e80009921844 */
[----:B------:R-:W-:Y:S04]  /*15260*/  STL.64 [R1+0x14b8], R178 ;  /* 0x0014b8b201007387 */ /* 0x000fe80000100a00 */
[----:B---3--:R2:W-:Y:S04]  /*15270*/  LDGSTS.E [R2+0x1da00], [R238.64], P3 ;  /* 0x1da00000ee027fae */ /* 0x0085e80009921844 */
[----:B------:R3:W-:Y:S04]  /*15280*/  STL.64 [R1+0x14c0], R174 ;  /* 0x0014c0ae01007387 */ /* 0x0007e80000100a00 */
[----:B------:R1:W-:Y:S04]  /*15290*/  LDGSTS.E [R2+0x1e200], [R230.64], P3 ;  /* 0x1e200000e6027fae */ /* 0x0003e80009921844 */
[----:B------:R4:W-:Y:S04]  /*152a0*/  STL.64 [R1+0x14c8], R170 ;  /* 0x0014c8aa01007387 */ /* 0x0009e80000100a00 */
[----:B------:R5:W-:Y:S04]  /*152b0*/  LDGSTS.E [R2+0x1ea00], [R234.64], P3 ;  /* 0x1ea00000ea027fae */ /* 0x000be80009921844 */
[----:B--2---:R-:W2:Y:S04]  /*152c0*/  LDL.64 R238, [R1+0x238] ;  /* 0x0002380001ee7983 */ /* 0x004ea80000100a00 */
[----:B------:R1:W-:Y:S04]  /*152d0*/  LDGSTS.E [R2+0x1f200], [R248.64], P3 ;  /* 0x1f200000f8027fae */ /* 0x0003e80009921844 */
[----:B------:R3:W-:Y:S04]  /*152e0*/  LDGSTS.E [R2+0x1fa00], [R250.64], P3 ;  /* 0x1fa00000fa027fae */ /* 0x0007e80009921844 */
[----:B-----5:R-:W5:Y:S04]  /*152f0*/  LDL.64 R234, [R1+0x250] ;  /* 0x0002500001ea7983 */ /* 0x020f680000100a00 */
[----:B-1----:R-:W5:Y:S04]  /*15300*/  LDL.64 R248, [R1+0x240] ;  /* 0x0002400001f87983 */ /* 0x002f680000100a00 */
[----:B---3--:R-:W3:Y:S04]  /*15310*/  LDL.64 R250, [R1+0x248] ;  /* 0x0002480001fa7983 */ /* 0x008ee80000100a00 */
[----:B------:R-:W3:Y:S01]  /*15320*/  LDL.64 R2, [R1+0x258] ;  /* 0x0002580001027983 */ /* 0x000ee20000100a00 */
[----:B------:R-:W-:-:S03]  /*15330*/  LOP3.LUT R0, R243, 0x40, RZ, 0x3c, !PT ;  /* 0x00000040f3007812 */ /* 0x000fc600078e3cff */
[----:B------:R-:W3:Y:S04]  /*15340*/  LDL.64 R174, [R1+0x260] ;  /* 0x0002600001ae7983 */ /* 0x000ee80000100a00 */
[----:B------:R1:W-:Y:S04]  /*15350*/  LDGSTS.E [R0+0x400], [R246.64], P3 ;  /* 0x00400000f6007fae */ /* 0x0003e80009921844 */
[----:B------:R1:W-:Y:S04]  /*15360*/  LDGSTS.E [R0+0xc00], [R240.64], P3 ;  /* 0x00c00000f0007fae */ /* 0x0003e80009921844 */
[----:B------:R-:W3:Y:S04]  /*15370*/  LDL.64 R178, [R1+0x268] ;  /* 0x0002680001b27983 */ /* 0x000ee80000100a00 */
[----:B------:R4:W-:Y:S04]  /*15380*/  LDGSTS.E [R0+0x1400], [R244.64], P3 ;  /* 0x01400000f4007fae */ /* 0x0009e80009921844 */
[----:B-1----:R-:W3:Y:S04]  /*15390*/  LDL.64 R240, [R1+0x270] ;  /* 0x0002700001f07983 */ /* 0x002ee80000100a00 */
[----:B------:R-:W3:Y:S04]  /*153a0*/  LDL.64 R182, [R1+0x280] ;  /* 0x0002800001b67983 */ /* 0x000ee80000100a00 */
[----:B----4-:R-:W4:Y:S04]  /*153b0*/  LDL.64 R244, [R1+0x278] ;  /* 0x0002780001f47983 */ /* 0x010f280000100a00 */
[----:B------:R-:W4:Y:S04]  /*153c0*/  LDL.64 R186, [R1+0x288] ;  /* 0x0002880001ba7983 */ /* 0x000f280000100a00 */
        /* <DEDUP_REMOVED lines=8> */
[----:B------:R1:W-:Y:S04]  /*15450*/  LDGSTS.E [R0+0x1c00], [R236.64], P3 ;  /* 0x01c00000ec007fae */ /* 0x0003e80009921844 */
[----:B------:R-:W4:Y:S04]  /*15460*/  LDL.64 R222, [R1+0x2d0] ;  /* 0x0002d00001de7983 */ /* 0x000f280000100a00 */
[----:B------:R-:W4:Y:S04]  /*15470*/  LDL.64 R226, [R1+0x2e0] ;  /* 0x0002e00001e27983 */ /* 0x000f280000100a00 */
[----:B-1----:R-:W4:Y:S04]  /*15480*/  LDL.64 R236, [R1+0x2d8] ;  /* 0x0002d80001ec7983 */ /* 0x002f280000100a00 */
[----:B------:R-:W4:Y:S04]  /*15490*/  LDL.64 R230, [R1+0x2e8] ;  /* 0x0002e80001e67983 */ /* 0x000f280000100a00 */
[----:B------:R-:W4:Y:S04]  /*154a0*/  LDL.64 R246, [R1+0x2f0] ;  /* 0x0002f00001f67983 */ /* 0x000f280000100a00 */
[----:B------:R-:W4:Y:S04]  /*154b0*/  LDL.64 R170, [R1+0x448] ;  /* 0x0004480001aa7983 */ /* 0x000f280000100a00 */
[----:B--2---:R1:W-:Y:S04]  /*154c0*/  LDGSTS.E [R0+0x2400], [R238.64], P3 ;  /* 0x02400000ee007fae */ /* 0x0043e80009921844 */
[----:B-1----:R-:W2:Y:S04]  /*154d0*/  LDL.64 R238, [R1+0x2f8] ;  /* 0x0002f80001ee7983 */ /* 0x002ea80000100a00 */
[----:B-----5:R1:W-:Y:S04]  /*154e0*/  LDGSTS.E [R0+0x2c00], [R248.64], P3 ;  /* 0x02c00000f8007fae */ /* 0x0203e80009921844 */
[----:B---3--:R3:W-:Y:S04]  /*154f0*/  LDGSTS.E [R0+0x3400], [R250.64], P3 ;  /* 0x03400000fa007fae */ /* 0x0087e80009921844 */
[----:B------:R5:W-:Y:S04]  /*15500*/  LDGSTS.E [R0+0x3c00], [R234.64], P3 ;  /* 0x03c00000ea007fae */ /* 0x000be80009921844 */
[----:B-1----:R-:W2:Y:S04]  /*15510*/  LDL.64 R248, [R1+0x300] ;  /* 0x0003000001f87983 */ /* 0x002ea80000100a00 */
[----:B---3--:R-:W3:Y:S04]  /*15520*/  LDL.64 R250, [R1+0x308] ;  /* 0x0003080001fa7983 */ /* 0x008ee80000100a00 */
[----:B------:R1:W-:Y:S04]  /*15530*/  LDGSTS.E [R0+0x4400], [R2.64], P3 ;  /* 0x0440000002007fae */ /* 0x0003e80009921844 */
[----:B-----5:R-:W5:Y:S04]  /*15540*/  LDL.64 R234, [R1+0x310] ;  /* 0x0003100001ea7983 */ /* 0x020f680000100a00 */
[----:B------:R4:W-:Y:S04]  /*15550*/  LDGSTS.E [R0+0x4c00], [R174.64], P3 ;  /* 0x04c00000ae007fae */ /* 0x0009e80009921844 */
[----:B-1----:R-:W5:Y:S04]  /*15560*/  LDL.64 R2, [R1+0x318] ;  /* 0x0003180001027983 */ /* 0x002f680000100a00 */
[----:B------:R1:W-:Y:S04]  /*15570*/  LDGSTS.E [R0+0x5400], [R178.64], P3 ;  /* 0x05400000b2007fae */ /* 0x0003e80009921844 */
[----:B------:R1:W-:Y:S04]  /*15580*/  LDGSTS.E [R0+0x5c00], [R240.64], P3 ;  /* 0x05c00000f0007fae */ /* 0x0003e80009921844 */
[----:B----4-:R4:W-:Y:S04]  /*15590*/  LDGSTS.E [R0+0x6400], [R244.64], P3 ;  /* 0x06400000f4007fae */ /* 0x0109e80009921844 */
[----:B------:R4:W-:Y:S04]  /*155a0*/  LDGSTS.E [R0+0x6c00], [R182.64], P3 ;  /* 0x06c00000b6007fae */ /* 0x0009e80009921844 */
[----:B-1----:R-:W5:Y:S04]  /*155b0*/  LDL.64 R240, [R1+0x320] ;  /* 0x0003200001f07983 */ /* 0x002f680000100a00 */
        /* <DEDUP_REMOVED lines=14> */
[----:B-1----:R-:W4:Y:S04]  /*156a0*/  LDL.64 R236, [R1+0x330] ;  /* 0x0003300001ec7983 */ /* 0x002f280000100a00 */
[----:B------:R1:W-:Y:S04]  /*156b0*/  LDGSTS.E [R0+0xdc00], [R246.64], P3 ;  /* 0x0dc00000f6007fae */ /* 0x0003e80009921844 */
[----:B------:R-:W4:Y:S04]  /*156c0*/  LDL.64 R174, [R1+0x358] ;  /* 0x0003580001ae7983 */ /* 0x000f280000100a00 */
[----:B------:R-:W4:Y:S04]  /*156d0*/  LDL.64 R178, [R1+0x360] ;  /* 0x0003600001b27983 */ /* 0x000f280000100a00 */
[----:B-1----:R-:W4:Y:S04]  /*156e0*/  LDL.64 R246, [R1+0x338] ;  /* 0x0003380001f67983 */ /* 0x002f280000100a00 */
        /* <DEDUP_REMOVED lines=13> */
[----:B--2---:R1:W-:Y:S04]  /*157c0*/  LDGSTS.E [R0+0xe400], [R238.64], P3 ;  /* 0x0e400000ee007fae */ /* 0x0043e80009921844 */
[----:B-1----:R-:W2:Y:S04]  /*157d0*/  LDL.64 R238, [R1+0x348] ;  /* 0x0003480001ee7983 */ /* 0x002ea80000100a00 */
[----:B------:R1:W-:Y:S04]  /*157e0*/  LDGSTS.E [R0+0xec00], [R248.64], P3 ;  /* 0x0ec00000f8007fae */ /* 0x0003e80009921844 */
[----:B---3--:R3:W-:Y:S04]  /*157f0*/  LDGSTS.E [R0+0xf400], [R250.64], P3 ;  /* 0x0f400000fa007fae */ /* 0x0087e80009921844 */
[----:B-1----:R-:W2:Y:S04]  /*15800*/  LDL.64 R248, [R1+0x340] ;  /* 0x0003400001f87983 */ /* 0x002ea80000100a00 */
[----:B---3--:R-:W3:Y:S04]  /*15810*/  LDL.64 R250, [R1+0x350] ;  /* 0x0003500001fa7983 */ /* 0x008ee80000100a00 */
[----:B-----5:R1:W-:Y:S04]  /*15820*/  LDGSTS.E [R0+0xfc00], [R234.64], P3 ;  /* 0x0fc00000ea007fae */ /* 0x0203e80009921844 */
[----:B------:R5:W-:Y:S04]  /*15830*/  LDGSTS.E [R0+0x10400], [R2.64], P3 ;  /* 0x1040000002007fae */ /* 0x000be80009921844 */
[----:B-1----:R-:W3:Y:S04]  /*15840*/  LDL.64 R234, [R1+0x3e8] ;  /* 0x0003e80001ea7983 */ /* 0x002ee80000100a00 */
[----:B-----5:R-:W5:Y:S04]  /*15850*/  LDL.64 R2, [R1+0x368] ;  /* 0x0003680001027983 */ /* 0x020f680000100a00 */
[----:B------:R1:W-:Y:S04]  /*15860*/  LDGSTS.E [R0+0x10c00], [R240.64], P3 ;  /* 0x10c00000f0007fae */ /* 0x0003e80009921844 */
[----:B----4-:R4:W-:Y:S04]  /*15870*/  LDGSTS.E [R0+0x11400], [R244.64], P3 ;  /* 0x11400000f4007fae */ /* 0x0109e80009921844 */
[----:B-1----:R-:W5:Y:S04]  /*15880*/  LDL.64 R240, [R1+0x370] ;  /* 0x0003700001f07983 */ /* 0x002f680000100a00 */
[----:B----4-:R-:W5:Y:S04]  /*15890*/  LDL.64 R244, [R1+0x3d0] ;  /* 0x0003d00001f47983 */ /* 0x010f680000100a00 */
[----:B------:R1:W-:Y:S04]  /*158a0*/  LDGSTS.E [R0+0x11c00], [R236.64], P3 ;  /* 0x11c00000ec007fae */ /* 0x0003e80009921844 */
[----:B-1----:R-:W5:Y:S04]  /*158b0*/  LDL.64 R236, [R1+0x3f0] ;  /* 0x0003f00001ec7983 */ /* 0x002f680000100a00 */
[----:B------:R1:W-:Y:S04]  /*158c0*/  LDGSTS.E [R0+0x12400], [R246.64], P3 ;  /* 0x12400000f6007fae */ /* 0x0003e80009921844 */
[----:B-1----:R-:W5:Y:S04]  /*158d0*/  LDL.64 R246, [R1+0x3f8] ;  /* 0x0003f80001f67983 */ /* 0x002f680000100a00 */
[----:B--2---:R1:W-:Y:S04]  /*158e0*/  LDGSTS.E [R0+0x12c00], [R248.64], P3 ;  /* 0x12c00000f8007fae */ /* 0x0043e80009921844 */
[----:B------:R2:W-:Y:S04]  /*158f0*/  LDGSTS.E [R0+0x13400], [R238.64], P3 ;  /* 0x13400000ee007fae */ /* 0x0005e80009921844 */
[----:B---3--:R3:W-:Y:S04]  /*15900*/  LDGSTS.E [R0+0x13c00], [R250.64], P3 ;  /* 0x13c00000fa007fae */ /* 0x0087e80009921844 */
[----:B-1----:R-:W4:Y:S04]  /*15910*/  LDL.64 R248, [R1+0x400] ;  /* 0x0004000001f87983 */ /* 0x002f280000100a00 */
[----:B------:R1:W-:Y:S04]  /*15920*/  LDGSTS.E [R0+0x14400], [R174.64], P3 ;  /* 0x14400000ae007fae */ /* 0x0003e80009921844 */
[----:B--2---:R-:W2:Y:S04]  /*15930*/  LDL.64 R238, [R1+0x410] ;  /* 0x0004100001ee7983 */ /* 0x004ea80000100a00 */
[----:B------:R1:W-:Y:S04]  /*15940*/  LDGSTS.E [R0+0x14c00], [R178.64], P3 ;  /* 0x14c00000b2007fae */ /* 0x0003e80009921844 */
[----:B---3--:R-:W3:Y:S04]  /*15950*/  LDL.64 R250, [R1+0x408] ;  /* 0x0004080001fa7983 */ /* 0x008ee80000100a00 */
[----:B-----5:R5:W-:Y:S04]  /*15960*/  LDGSTS.E [R0+0x15400], [R2.64], P3 ;  /* 0x1540000002007fae */ /* 0x020be80009921844 */
[----:B-1----:R-:W3:Y:S04]  /*15970*/  LDL.64 R174, [R1+0x460] ;  /* 0x0004600001ae7983 */ /* 0x002ee80000100a00 */
[----:B------:R1:W-:Y:S04]  /*15980*/  LDGSTS.E [R0+0x15c00], [R240.64], P3 ;  /* 0x15c00000f0007fae */ /* 0x0003e80009921844 */
[----:B-----5:R-:W5:Y:S04]  /*15990*/  LDL.64 R2, [R1+0x418] ;  /* 0x0004180001027983 */ /* 0x020f680000100a00 */
[----:B------:R1:W-:Y:S04]  /*159a0*/  LDGSTS.E [R0+0x16400], [R182.64], P3 ;  /* 0x16400000b6007fae */ /* 0x0003e80009921844 */
[----:B-1----:R-:W5:Y:S04]  /*159b0*/  LDL.64 R240, [R1+0x420] ;  /* 0x0004200001f07983 */ /* 0x002f680000100a00 */
        /* <DEDUP_REMOVED lines=13> */
[----:B-1----:R-:W5:Y:S04]  /*15a90*/  LDL.64 R244, [R1+0x428] ;  /* 0x0004280001f47983 */ /* 0x002f680000100a00 */
[----:B------:R1:W-:Y:S04]  /*15aa0*/  LDGSTS.E [R0+0x1d400], [R234.64], P3 ;  /* 0x1d400000ea007fae */ /* 0x0003e80009921844 */
[----:B------:R1:W-:Y:S01]  /*15ab0*/  LDGSTS.E [R0+0x1dc00], [R236.64], P3 ;  /* 0x1dc00000ec007fae */ /* 0x0003e20009921844 */
[----:B------:R-:W-:-:S03]  /*15ac0*/  LOP3.LUT R210, R243, 0x60, RZ, 0x3c, !PT ;  /* 0x00000060f3d27812 */ /* 0x000fc600078e3cff */
[----:B------:R1:W-:Y:S04]  /*15ad0*/  LDGSTS.E [R0+0x1e400], [R246.64], P3 ;  /* 0x1e400000f6007fae */ /* 0x0003e80009921844 */
[----:B------:R-:W5:Y:S04]  /*15ae0*/  LDL.64 R242, [R1+0x438] ;  /* 0x0004380001f27983 */ /* 0x000f680000100a00 */
[----:B-1----:R-:W5:Y:S04]  /*15af0*/  LDL.64 R236, [R1+0x430] ;  /* 0x0004300001ec7983 */ /* 0x002f680000100a00 */
[----:B------:R-:W5:Y:S04]  /*15b00*/  LDL.64 R178, [R1+0x468] ;  /* 0x0004680001b27983 */ /* 0x000f680000100a00 */
        /* <DEDUP_REMOVED lines=14> */
[----:B----4-:R1:W-:Y:S04]  /*15bf0*/  LDGSTS.E [R0+0x1ec00], [R248.64], P3 ;  /* 0x1ec00000f8007fae */ /* 0x0103e80009921844 */
[----:B--2---:R2:W-:Y:S04]  /*15c00*/  LDGSTS.E [R0+0x1f400], [R238.64], P3 ;  /* 0x1f400000ee007fae */ /* 0x0045e80009921844 */
[----:B-1----:R-:W4:Y:S04]  /*15c10*/  LDL.64 R248, [R1+0x440] ;  /* 0x0004400001f87983 */ /* 0x002f280000100a00 */
[----:B---3--:R1:W-:Y:S04]  /*15c20*/  LDGSTS.E [R0+0x1fc00], [R250.64], P3 ;  /* 0x1fc00000fa007fae */ /* 0x0083e80009921844 */
[----:B--2---:R-:W2:Y:S04]  /*15c30*/  LDL.64 R238, [R1+0x4e8] ;  /* 0x0004e80001ee7983 */ /* 0x004ea80000100a00 */
[----:B-1----:R-:W3:Y:S04]  /*15c40*/  LDL.64 R250, [R1+0x450] ;  /* 0x0004500001fa7983 */ /* 0x002ee80000100a00 */
[----:B-----5:R1:W-:Y:S04]  /*15c50*/  LDGSTS.E [R210+0x600], [R2.64], P3 ;  /* 0x0060000002d27fae */ /* 0x0203e80009921844 */
[----:B------:R5:W-:Y:S04]  /*15c60*/  LDGSTS.E [R210+0xe00], [R240.64], P3 ;  /* 0x00e00000f0d27fae */ /* 0x000be80009921844 */
[----:B-1----:R-:W2:Y:S04]  /*15c70*/  LDL.64 R2, [R1+0x458] ;  /* 0x0004580001027983 */ /* 0x002ea80000100a00 */
[----:B-----5:R-:W2:Y:S04]  /*15c80*/  LDL.64 R240, [R1+0x4b8] ;  /* 0x0004b80001f07983 */ /* 0x020ea80000100a00 */
[----:B------:R1:W-:Y:S04]  /*15c90*/  LDGSTS.E [R210+0x1600], [R244.64], P3 ;  /* 0x01600000f4d27fae */ /* 0x0003e80009921844 */
[----:B-1----:R-:W2:Y:S04]  /*15ca0*/  LDL.64 R244, [R1+0x4f0] ;  /* 0x0004f00001f47983 */ /* 0x002ea80000100a00 */
[----:B------:R1:W-:Y:S04]  /*15cb0*/  LDGSTS.E [R210+0x1e00], [R236.64], P3 ;  /* 0x01e00000ecd27fae */ /* 0x0003e80009921844 */
[----:B------:R1:W-:Y:S04]  /*15cc0*/  LDGSTS.E [R210+0x2600], [R242.64], P3 ;  /* 0x02600000f2d27fae */ /* 0x0003e80009921844 */
[----:B-1----:R-:W2:Y:S04]  /*15cd0*/  LDL.64 R236, [R1+0x4f8] ;  /* 0x0004f80001ec7983 */ /* 0x002ea80000100a00 */
[----:B------:R-:W2:Y:S04]  /*15ce0*/  LDL.64 R242, [R1+0x500] ;  /* 0x0005000001f27983 */ /* 0x000ea80000100a00 */
[----:B----4-:R1:W-:Y:S04]  /*15cf0*/  LDGSTS.E [R210+0x2e00], [R248.64], P3 ;  /* 0x02e00000f8d27fae */ /* 0x0103e80009921844 */
[----:B------:R4:W-:Y:S04]  /*15d00*/  LDGSTS.E [R210+0x3600], [R170.64], P3 ;  /* 0x03600000aad27fae */ /* 0x0009e80009921844 */
[----:B-1----:R-:W5:Y:S04]  /*15d10*/  LDL.64 R248, [R1+0x508] ;  /* 0x0005080001f87983 */ /* 0x002f680000100a00 */
[----:B---3--:R1:W-:Y:S04]  /*15d20*/  LDGSTS.E [R210+0x3e00], [R250.64], P3 ;  /* 0x03e00000fad27fae */ /* 0x0083e80009921844 */
[----:B----4-:R-:W3:Y:S04]  /*15d30*/  LDL.64 R170, [R1+0x540] ;  /* 0x0005400001aa7983 */ /* 0x010ee80000100a00 */
[----:B-1----:R-:W4:Y:S04]  /*15d40*/  LDL.64 R250, [R1+0x510] ;  /* 0x0005100001fa7983 */ /* 0x002f280000100a00 */
[----:B--2---:R1:W-:Y:S04]  /*15d50*/  LDGSTS.E [R210+0x4600], [R2.64], P3 ;  /* 0x0460000002d27fae */ /* 0x0043e80009921844 */
[----:B------:R2:W-:Y:S04]  /*15d60*/  LDGSTS.E [R210+0x4e00], [R174.64], P3 ;  /* 0x04e00000aed27fae */ /* 0x0005e80009921844 */
[----:B------:R2:W-:Y:S04]  /*15d70*/  LDGSTS.E [R210+0x5600], [R178.64], P3 ;  /* 0x05600000b2d27fae */ /* 0x0005e80009921844 */
[----:B-1----:R-:W3:Y:S04]  /*15d80*/  LDL.64 R2, [R1+0x518] ;  /* 0x0005180001027983 */ /* 0x002ee80000100a00 */
        /* <DEDUP_REMOVED lines=12> */
[----:B-1----:R-:W3:Y:S04]  /*15e50*/  LDL.64 R240, [R1+0x520] ;  /* 0x0005200001f07983 */ /* 0x002ee80000100a00 */
[----:B------:R1:W-:Y:S04]  /*15e60*/  LDGSTS.E [R210+0xbe00], [R230.64], P3 ;  /* 0x0be00000e6d27fae */ /* 0x0003e80009921844 */
[----:B------:R1:W-:Y:S04]  /*15e70*/  LDGSTS.E [R210+0xc600], [R246.64], P3 ;  /* 0x0c600000f6d27fae */ /* 0x0003e80009921844 */
[----:B------:R2:W-:Y:S04]  /*15e80*/  LDGSTS.E [R210+0xce00], [R234.64], P3 ;  /* 0x0ce00000ead27fae */ /* 0x0005e80009921844 */
[----:B------:R2:W-:Y:S04]  /*15e90*/  LDGSTS.E [R210+0xd600], [R238.64], P3 ;  /* 0x0d600000eed27fae */ /* 0x0005e80009921844 */
[----:B-1----:R-:W3:Y:S04]  /*15ea0*/  LDL.64 R246, [R1+0x528] ;  /* 0x0005280001f67983 */ /* 0x002ee80000100a00 */
[----:B--2---:R-:W2:Y:S04]  /*15eb0*/  LDL.64 R226, [R1+0x530] ;  /* 0x0005300001e27983 */ /* 0x004ea80000100a00 */
[----:B------:R-:W2:Y:S04]  /*15ec0*/  LDL.64 R238, [R1+0x538] ;  /* 0x0005380001ee7983 */ /* 0x000ea80000100a00 */
[----:B------:R1:W-:Y:S04]  /*15ed0*/  LDGSTS.E [R210+0xde00], [R244.64], P3 ;  /* 0x0de00000f4d27fae */ /* 0x0003e80009921844 */
[----:B------:R1:W-:Y:S04]  /*15ee0*/  LDGSTS.E [R210+0xe600], [R236.64], P3 ;  /* 0x0e600000ecd27fae */ /* 0x0003e80009921844 */
[----:B------:R-:W2:Y:S04]  /*15ef0*/  LDL.64 R174, [R1+0x558] ;  /* 0x0005580001ae7983 */ /* 0x000ea80000100a00 */
[----:B-1----:R-:W2:Y:S04]  /*15f00*/  LDL.64 R244, [R1+0x548] ;  /* 0x0005480001f47983 */ /* 0x002ea80000100a00 */
[----:B------:R-:W2:Y:S04]  /*15f10*/  LDL.64 R236, [R1+0x550] ;  /* 0x0005500001ec7983 */ /* 0x000ea80000100a00 */
[----:B------:R-:W2:Y:S04]  /*15f20*/  LDL.64 R178, [R1+0x560] ;  /* 0x0005600001b27983 */ /* 0x000ea80000100a00 */
[----:B------:R-:W2:Y:S04]  /*15f30*/  LDL.64 R182, [R1+0x568] ;  /* 0x0005680001b67983 */ /* 0x000ea80000100a00 */
[----:B------:R-:W2:Y:S04]  /*15f40*/  LDL.64 R186, [R1+0x570] ;  /* 0x0005700001ba7983 */ /* 0x000ea80000100a00 */
[----:B------:R-:W2:Y:S04]  /*15f50*/  LDL.64 R190, [R1+0x578] ;  /* 0x0005780001be7983 */ /* 0x000ea80000100a00 */
[----:B------:R1:W-:Y:S04]  /*15f60*/  LDGSTS.E [R210+0xee00], [R242.64], P3 ;  /* 0x0ee00000f2d27fae */ /* 0x0003e80009921844 */
[----:B------:R-:W2:Y:S04]  /*15f70*/  LDL.64 R194, [R1+0x580] ;  /* 0x0005800001c27983 */ /* 0x000ea80000100a00 */
[----:B------:R-:W2:Y:S04]  /*15f80*/  LDL.64 R198, [R1+0x588] ;  /* 0x0005880001c67983 */ /* 0x000ea80000100a00 */
[----:B------:R-:W2:Y:S04]  /*15f90*/  LDL.64 R202, [R1+0x590] ;  /* 0x0005900001ca7983 */ /* 0x000ea80000100a00 */
[----:B------:R-:W2:Y:S04]  /*15fa0*/  LDL.64 R206, [R1+0x598] ;  /* 0x0005980001ce7983 */ /* 0x000ea80000100a00 */
[----:B------:R-:W2:Y:S04]  /*15fb0*/  LDL.64 R230, [R1+0x5b0] ;  /* 0x0005b00001e67983 */ /* 0x000ea80000100a00 */
[----:B-1----:R-:W2:Y:S04]  /*15fc0*/  LDL.64 R242, [R1+0x5c8] ;  /* 0x0005c80001f27983 */ /* 0x002ea80000100a00 */
[----:B------:R-:W2:Y:S04]  /*15fd0*/  LDL.64 R234, [R1+0x5d0] ;  /* 0x0005d00001ea7983 */ /* 0x000ea80000100a00 */
[----:B------:R-:W2:Y:S04]  /*15fe0*/  LDL.64 R214, [R1+0x5d8] ;  /* 0x0005d80001d67983 */ /* 0x000ea80000100a00 */
[----:B------:R-:W2:Y:S04]  /*15ff0*/  LDL.64 R222, [R1+0x5e0] ;  /* 0x0005e00001de7983 */ /* 0x000ea80000100a00 */
[----:B------:R-:W2:Y:S04]  /*16000*/  LDL.64 R218, [R1+0x5f0] ;  /* 0x0005f00001da7983 */ /* 0x000ea80000100a00 */
[----:B-----5:R1:W-:Y:S04]  /*16010*/  LDGSTS.E [R210+0xf600], [R248.64], P3 ;  /* 0x0f600000f8d27fae */ /* 0x0203e80009921844 */
[----:B-1----:R-:W5:Y:S04]  /*16020*/  LDL.64 R248, [R1+0x5c0] ;  /* 0x0005c00001f87983 */ /* 0x002f680000100a00 */
[----:B----4-:R1:W-:Y:S04]  /*16030*/  LDGSTS.E [R210+0xfe00], [R250.64], P3 ;  /* 0x0fe00000fad27fae */ /* 0x0103e80009921844 */
[----:B-1----:R-:W4:Y:S04]  /*16040*/  LDL.64 R250, [R1+0x5a8] ;  /* 0x0005a80001fa7983 */ /* 0x002f280000100a00 */
[----:B---3--:R1:W-:Y:S04]  /*16050*/  LDGSTS.E [R210+0x10600], [R2.64], P3 ;  /* 0x1060000002d27fae */ /* 0x0083e80009921844 */
[----:B-1----:R-:W3:Y:S04]  /*16060*/  LDL.64 R2, [R1+0x5a0] ;  /* 0x0005a00001027983 */ /* 0x002ee80000100a00 */
[----:B------:R1:W-:Y:S04]  /*16070*/  LDGSTS.E [R210+0x10e00], [R240.64], P3 ;  /* 0x10e00000f0d27fae */ /* 0x0003e80009921844 */
[----:B-1----:R-:W5:Y:S04]  /*16080*/  LDL.64 R240, [R1+0x5b8] ;  /* 0x0005b80001f07983 */ /* 0x002f680000100a00 */
[----:B------:R1:W-:Y:S04]  /*16090*/  LDGSTS.E [R210+0x11600], [R246.64], P3 ;  /* 0x11600000f6d27fae */ /* 0x0003e80009921844 */
[----:B--2---:R2:W-:Y:S04]  /*160a0*/  LDGSTS.E [R210+0x11e00], [R226.64], P3 ;  /* 0x11e00000e2d27fae */ /* 0x0045e80009921844 */
[----:B------:R2:W-:Y:S04]  /*160b0*/  LDGSTS.E [R210+0x12600], [R238.64], P3 ;  /* 0x12600000eed27fae */ /* 0x0005e80009921844 */
[----:B-1----:R-:W5:Y:S04]  /*160c0*/  LDL.64 R246, [R1+0x5e8] ;  /* 0x0005e80001f67983 */ /* 0x002f680000100a00 */
[----:B--2---:R-:W5:Y:S04]  /*160d0*/  LDL.64 R226, [R1+0x5f8] ;  /* 0x0005f80001e27983 */ /* 0x004f680000100a00 */
[----:B------:R-:W5:Y:S04]  /*160e0*/  LDL.64 R238, [R1+0x600] ;  /* 0x0006000001ee7983 */ /* 0x000f680000100a00 */
[----:B------:R1:W-:Y:S04]  /*160f0*/  LDGSTS.E [R210+0x12e00], [R170.64], P3 ;  /* 0x12e00000aad27fae */ /* 0x0003e80009921844 */
[----:B------:R1:W-:Y:S04]  /*16100*/  LDGSTS.E [R210+0x13600], [R244.64], P3 ;  /* 0x13600000f4d27fae */ /* 0x0003e80009921844 */
[----:B------:R1:W-:Y:S04]  /*16110*/  LDGSTS.E [R210+0x13e00], [R236.64], P3 ;  /* 0x13e00000ecd27fae */ /* 0x0003e80009921844 */
[----:B-1----:R-:W5:Y:S04]  /*16120*/  LDL.LU.64 R170, [R1+0x14c8] ;  /* 0x0014c80001aa7983 */ /* 0x002f680000300a00 */
[----:B------:R-:W5:Y:S04]  /*16130*/  LDL.64 R244, [R1+0x608] ;  /* 0x0006080001f47983 */ /* 0x000f680000100a00 */
[----:B------:R-:W5:Y:S04]  /*16140*/  LDL.64 R236, [R1+0x610] ;  /* 0x0006100001ec7983 */ /* 0x000f680000100a00 */
[----:B------:R1:W-:Y:S04]  /*16150*/  LDGSTS.E [R210+0x14600], [R174.64], P3 ;  /* 0x14600000aed27fae */ /* 0x0003e80009921844 */
[----:B------:R1:W-:Y:S04]  /*16160*/  LDGSTS.E [R210+0x14e00], [R178.64], P3 ;  /* 0x14e00000b2d27fae */ /* 0x0003e80009921844 */
[----:B------:R1:W-:Y:S04]  /*16170*/  LDGSTS.E [R210+0x15600], [R182.64], P3 ;  /* 0x15600000b6d27fae */ /* 0x0003e80009921844 */
[----:B-1----:R-:W5:Y:S04]  /*16180*/  LDL.LU.64 R174, [R1+0x14c0] ;  /* 0x0014c00001ae7983 */ /* 0x002f680000300a00 */
[----:B------:R-:W5:Y:S04]  /*16190*/  LDL.LU.64 R178, [R1+0x14b8] ;  /* 0x0014b80001b27983 */ /* 0x000f680000300a00 */
[----:B------:R-:W5:Y:S04]  /*161a0*/  LDL.LU.64 R182, [R1+0x14b0] ;  /* 0x0014b00001b67983 */ /* 0x000f680000300a00 */
        /* <DEDUP_REMOVED lines=12> */
[----:B---3--:R1:W-:Y:S04]  /*16270*/  LDGSTS.E [R210+0x18e00], [R2.64], P3 ;  /* 0x18e0000002d27fae */ /* 0x0083e80009921844 */
[----:B----4-:R3:W-:Y:S04]  /*16280*/  LDGSTS.E [R210+0x19600], [R250.64], P3 ;  /* 0x19600000fad27fae */ /* 0x0107e80009921844 */
[----:B------:R4:W-:Y:S04]  /*16290*/  LDGSTS.E [R210+0x19e00], [R230.64], P3 ;  /* 0x19e00000e6d27fae */ /* 0x0009e80009921844 */
[----:B-1----:R-:W2:Y:S04]  /*162a0*/  LDL.LU.64 R2, [R1+0x1478] ;  /* 0x0014780001027983 */ /* 0x002ea80000300a00 */
[----:B---3--:R-:W3:Y:S04]  /*162b0*/  LDL.LU.64 R250, [R1+0x1470] ;  /* 0x0014700001fa7983 */ /* 0x008ee80000300a00 */
[----:B----4-:R-:W4:Y:S04]  /*162c0*/  LDL.LU.64 R230, [R1+0x198] ;  /* 0x0001980001e67983 */ /* 0x010f280000300a00 */
[----:B-----5:R1:W-:Y:S04]  /*162d0*/  LDGSTS.E [R210+0x1a600], [R240.64], P3 ;  /* 0x1a600000f0d27fae */ /* 0x0203e80009921844 */
[----:B------:R5:W-:Y:S04]  /*162e0*/  LDGSTS.E [R210+0x1ae00], [R248.64], P3 ;  /* 0x1ae00000f8d27fae */ /* 0x000be80009921844 */
[----:B------:R5:W-:Y:S04]  /*162f0*/  LDGSTS.E [R210+0x1b600], [R242.64], P3 ;  /* 0x1b600000f2d27fae */ /* 0x000be80009921844 */
[----:B-1----:R-:W3:Y:S04]  /*16300*/  LDL.LU.64 R240, [R1+0x1468] ;  /* 0x0014680001f07983 */ /* 0x002ee80000300a00 */
[----:B-----5:R-:W5:Y:S04]  /*16310*/  LDL.LU.64 R248, [R1+0x1460] ;  /* 0x0014600001f87983 */ /* 0x020f680000300a00 */
[----:B------:R-:W3:Y:S04]  /*16320*/  LDL.LU.64 R242, [R1+0x1458] ;  /* 0x0014580001f27983 */ /* 0x000ee80000300a00 */
[----:B------:R1:W-:Y:S04]  /*16330*/  LDGSTS.E [R210+0x1be00], [R234.64], P3 ;  /* 0x1be00000ead27fae */ /* 0x0003e80009921844 */
[----:B------:R2:W-:Y:S04]  /*16340*/  LDGSTS.E [R210+0x1c600], [R214.64], P3 ;  /* 0x1c600000d6d27fae */ /* 0x0005e80009921844 */
[----:B------:R1:W-:Y:S04]  /*16350*/  LDGSTS.E [R210+0x1ce00], [R222.64], P3 ;  /* 0x1ce00000ded27fae */ /* 0x0003e80009921844 */
[----:B-1----:R-:W3:Y:S04]  /*16360*/  LDL.LU.64 R234, [R1+0x178] ;  /* 0x0001780001ea7983 */ /* 0x002ee80000300a00 */
[----:B------:R1:W-:Y:S04]  /*16370*/  LDGSTS.E [R210+0x1d600], [R246.64], P3 ;  /* 0x1d600000f6d27fae */ /* 0x0003e80009921844 */
[----:B------:R2:W-:Y:S04]  /*16380*/  LDGSTS.E [R210+0x1de00], [R218.64], P3 ;  /* 0x1de00000dad27fae */ /* 0x0005e80009921844 */
[----:B------:R1:W-:Y:S04]  /*16390*/  LDGSTS.E [R210+0x1e600], [R226.64], P3 ;  /* 0x1e600000e2d27fae */ /* 0x0003e80009921844 */
[----:B-1----:R-:W5:Y:S04]  /*163a0*/  LDL.LU.64 R246, [R1+0x158] ;  /* 0x0001580001f67983 */ /* 0x002f680000300a00 */
[----:B------:R1:W-:Y:S04]  /*163b0*/  LDGSTS.E [R210+0x1ee00], [R238.64], P3 ;  /* 0x1ee00000eed27fae */ /* 0x0003e80009921844 */
[----:B------:R1:W-:Y:S04]  /*163c0*/  LDGSTS.E [R210+0x1f600], [R244.64], P3 ;  /* 0x1f600000f4d27fae */ /* 0x0003e80009921844 */
[----:B------:R1:W-:Y:S04]  /*163d0*/  LDGSTS.E [R210+0x1fe00], [R236.64], P3 ;  /* 0x1fe00000ecd27fae */ /* 0x0003e80009921844 */
[----:B-1----:R-:W5:Y:S04]  /*163e0*/  LDL.LU.64 R238, [R1+0x138] ;  /* 0x0001380001ee7983 */ /* 0x002f680000300a00 */
[----:B------:R-:W5:Y:S04]  /*163f0*/  LDL.LU.64 R244, [R1+0x118] ;  /* 0x0001180001f47983 */ /* 0x000f680000300a00 */
[----:B------:R-:W5:Y:S04]  /*16400*/  LDL.LU.64 R236, [R1+0xf8] ;  /* 0x0000f80001ec7983 */ /* 0x000f680000300a00 */
[----:B------:R-:W1:Y:S04]  /*16410*/  S2R R227, SR_TID.X ;  /* 0x0000000000e37919 */ /* 0x000e680000002100 */
[----:B------:R-:W0:Y:S01]  /*16420*/  LDGDEPBAR ;  /* 0x00000000000079af */ /* 0x000e220000000000 */
[----:B------:R-:W-:-:S04]  /*16430*/  IMAD.MOV.U32 R252, RZ, RZ, c[0x0][0x188] ;  /* 0x00006200fffc7624 */ /* 0x000fc800078e00ff */
[----:B------:R-:W-:Y:S02]  /*16440*/  IMAD.SHL.U32 R252, R252, 0x40, RZ ;  /* 0x00000040fcfc7824 */ /* 0x000fe400078e00ff */
[----:B------:R-:W-:-:S05]  /*16450*/  IMAD.MOV.U32 R223, RZ, RZ, c[0x0][0x180] ;  /* 0x00006000ffdf7624 */ /* 0x000fca00078e00ff */
[C---:B------:R-:W-:Y:S01]  /*16460*/  IADD3 R0, R223.reuse, -0x51, RZ ;  /* 0xffffffafdf007810 */ /* 0x040fe20007ffe0ff */
[----:B------:R-:W-:Y:S03]  /*16470*/  BAR.SYNC.DEFER_BLOCKING 0x0 ;  /* 0x0000000000007b1d */ /* 0x000fe60000010000 */
[----:B------:R-:W-:Y:S02]  /*16480*/  ISETP.GE.U32.AND P3, PT, R0, 0x7fffff70, PT ;  /* 0x7fffff700000780c */ /* 0x000fe40003f66070 */
[----:B------:R-:W-:Y:S01]  /*16490*/  IADD3 R0, R223, -0x55, RZ ;  /* 0xffffffabdf007810 */ /* 0x000fe20007ffe0ff */
[----:B--2---:R-:W-:Y:S01]  /*164a0*/  IMAD.WIDE R210, R252, 0x4, R2 ;  /* 0x00000004fcd27825 */ /* 0x004fe200078e0202 */
[----:B-1----:R-:W-:-:S05]  /*164b0*/  LOP3.LUT R3, R227, 0x7f, RZ, 0xc0, !PT ;  /* 0x0000007fe3037812 */ /* 0x002fca00078ec0ff */
[----:B------:R-:W-:Y:S01]  /*164c0*/  IMAD.SHL.U32 R2, R3, 0x4, RZ ;  /* 0x0000000403027824 */ /* 0x000fe200078e00ff */
[----:B------:R4:W-:Y:S04]  /*164d0*/  STL.64 [R1+0x620], R210 ;  /* 0x000620d201007387 */ /* 0x0009e80000100a00 */
[----:B------:R-:W-:Y:S01]  /*164e0*/  @!PT LDS RZ, [RZ] ;  /* 0x00000000fffff984 */ /* 0x000fe20000000800 */
[----:B------:R-:W-:Y:S01]  /*164f0*/  @!PT LDS RZ, [RZ] ;  /* 0x00000000fffff984 */ /* 0x000fe20000000800 */
[----:B------:R-:W-:Y:S01]  /*16500*/  @!PT LDS RZ, [RZ] ;  /* 0x00000000fffff984 */ /* 0x000fe20000000800 */
[----:B------:R4:W-:Y:S04]  /*16510*/  LDGSTS.E [R2+0x48000], [R210.64], !P0 ;  /* 0x48000000d2027fae */ /* 0x0009e8000c121844 */
[----:B------:R-:W2:Y:S01]  /*16520*/  LDL.LU.64 R218, [R1+0xd8] ;  /* 0x0000d80001da7983 */ /* 0x000ea20000300a00 */
[----:B----4-:R-:W-:-:S05]  /*16530*/  IMAD.WIDE R210, R252, 0x4, R230 ;  /* 0x00000004fcd27825 */ /* 0x010fca00078e02e6 */
[----:B------:R3:W-:Y:S04]  /*16540*/  STL.64 [R1+0x198], R210 ;  /* 0x000198d201007387 */ /* 0x0007e80000100a00 */
[----:B------:R-:W4:Y:S04]  /*16550*/  LDL.LU.64 R230, [R1+0xb8] ;  /* 0x0000b80001e67983 */ /* 0x000f280000300a00 */
[----:B------:R3:W-:Y:S02]  /*16560*/  LDGSTS.E [R2+0x48800], [R210.64], !P4 ;  /* 0x48800000d2027fae */ /* 0x0007e4000e121844 */
[----:B---3--:R-:W-:-:S02]  /*16570*/  IMAD.WIDE R210, R252, 0x4, R234 ;  /* 0x00000004fcd27825 */ /* 0x008fc400078e02ea */
[----:B------:R-:W3:Y:S04]  /*16580*/  LDL.LU.64 R234, [R1+0x98] ;  /* 0x0000980001ea7983 */ /* 0x000ee80000300a00 */
[----:B------:R5:W-:Y:S04]  /*16590*/  STL.64 [R1+0x178], R210 ;  /* 0x000178d201007387 */ /* 0x000be80000100a00 */
[----:B------:R5:W-:Y:S02]  /*165a0*/  LDGSTS.E [R2+0x49000], [R210.64], !P1 ;  /* 0x49000000d2027fae */ /* 0x000be4000c921844 */
[----:B-----5:R-:W-:-:S02]  /*165b0*/  IMAD.WIDE R210, R252, 0x4, R246 ;  /* 0x00000004fcd27825 */ /* 0x020fc400078e02f6 */
[----:B------:R-:W5:Y:S04]  /*165c0*/  LDL.LU.64 R246, [R1+0x78] ;  /* 0x0000780001f67983 */ /* 0x000f680000300a00 */
[----:B------:R1:W-:Y:S04]  /*165d0*/  STL.64 [R1+0x158], R210 ;  /* 0x000158d201007387 */ /* 0x0003e80000100a00 */
[----:B------:R1:W-:Y:S02]  /*165e0*/  LDGSTS.E [R2+0x49800], [R210.64], !P2 ;  /* 0x49800000d2027fae */ /* 0x0003e4000d121844 */
[----:B-1----:R-:W-:-:S02]  /*165f0*/  IMAD.WIDE R210, R252, 0x4, R238 ;  /* 0x00000004fcd27825 */ /* 0x002fc400078e02ee */
[----:B------:R-:W5:Y:S04]  /*16600*/  LDL.LU.64 R238, [R1+0x58] ;  /* 0x0000580001ee7983 */ /* 0x000f680000300a00 */
[----:B------:R1:W-:Y:S04]  /*16610*/  STL.64 [R1+0x138], R210 ;  /* 0x000138d201007387 */ /* 0x0003e80000100a00 */
[----:B------:R1:W-:Y:S02]  /*16620*/  LDGSTS.E [R2+0x4a000], [R210.64], !P3 ;  /* 0x4a000000d2027fae */ /* 0x0003e4000d921844 */
[----:B-1----:R-:W-:-:S02]  /*16630*/  IMAD.WIDE R210, R252, 0x4, R244 ;  /* 0x00000004fcd27825 */ /* 0x002fc400078e02f4 */
[----:B------:R-:W5:Y:S01]  /*16640*/  LDL.LU.64 R244, [R1+0x38] ;  /* 0x0000380001f47983 */ /* 0x000f620000300a00 */
[----:B------:R-:W-:-:S03]  /*16650*/  ISETP.GE.U32.AND P0, PT, R0, 0x7fffff6c, PT ;  /* 0x7fffff6c0000780c */ /* 0x000fc60003f06070 */
[----:B------:R1:W-:Y:S10]  /*16660*/  STL.64 [R1+0x118], R210 ;  /* 0x000118d201007387 */ /* 0x0003f40000100a00 */
[----:B------:R1:W-:Y:S02]  /*16670*/  LDGSTS.E [R2+0x4a800], [R210.64], !P0 ;  /* 0x4a800000d2027fae */ /* 0x0003e4000c121844 */
[----:B-1----:R-:W-:-:S02]  /*16680*/  IMAD.WIDE R210, R252, 0x4, R236 ;  /* 0x00000004fcd27825 */ /* 0x002fc400078e02ec */
[----:B------:R-:W5:Y:S01]  /*16690*/  LDL.LU.64 R236, [R1+0x18] ;  /* 0x0000180001ec7983 */ /* 0x000f620000300a00 */
[----:B------:R-:W-:-:S04]  /*166a0*/  IADD3 R0, R223, -0x59, RZ ;  /* 0xffffffa7df007810 */ /* 0x000fc80007ffe0ff */
[----:B------:R-:W-:Y:S02]  /*166b0*/  ISETP.GE.U32.AND P4, PT, R0, 0x7fffff68, PT ;  /* 0x7fffff680000780c */ /* 0x000fe40003f86070 */
[----:B------:R-:W-:-:S04]  /*166c0*/  IADD3 R0, R223, -0x5d, RZ ;  /* 0xffffffa3df007810 */ /* 0x000fc80007ffe0ff */
[----:B------:R-:W-:Y:S02]  /*166d0*/  ISETP.GE.U32.AND P1, PT, R0, 0x7fffff64, PT ;  /* 0x7fffff640000780c */ /* 0x000fe40003f26070 */
[C---:B------:R-:W-:Y:S01]  /*166e0*/  IADD3 R0, R223.reuse, -0x61, RZ ;  /* 0xffffff9fdf007810 */ /* 0x040fe20007ffe0ff */
[----:B------:R2:W-:Y:S03]  /*166f0*/  STL.64 [R1+0xf8], R210 ;  /* 0x0000f8d201007387 */ /* 0x0005e60000100a00 */
[----:B------:R-:W-:Y:S01]  /*16700*/  ISETP.GE.U32.AND P2, PT, R0, 0x7fffff60, PT ;  /* 0x7fffff600000780c */ /* 0x000fe20003f46070 */
[----:B------:R2:W-:Y:S01]  /*16710*/  LDGSTS.E [R2+0x4b000], [R210.64], !P4 ;  /* 0x4b000000d2027fae */ /* 0x0005e2000e121844 */
[----:B------:R-:W-:-:S04]  /*16720*/  IADD3 R0, R223, -0x65, RZ ;  /* 0xffffff9bdf007810 */ /* 0x000fc80007ffe0ff */
[----:B------:R-:W-:Y:S02]  /*16730*/  ISETP.GE.U32.AND P3, PT, R0, 0x7fffff5c, PT ;  /* 0x7fffff5c0000780c */ /* 0x000fe40003f66070 */
[----:B------:R-:W-:-:S04]  /*16740*/  IADD3 R0, R223, -0x69, RZ ;  /* 0xffffff97df007810 */ /* 0x000fc80007ffe0ff */
[----:B------:R-:W-:Y:S02]  /*16750*/  ISETP.GE.U32.AND P0, PT, R0, 0x7fffff58, PT ;  /* 0x7fffff580000780c */ /* 0x000fe40003f06070 */
[----:B------:R-:W-:-:S04]  /*16760*/  IADD3 R0, R223, -0x6d, RZ ;  /* 0xffffff93df007810 */ /* 0x000fc80007ffe0ff */
[----:B------:R-:W-:Y:S02]  /*16770*/  ISETP.GE.U32.AND P4, PT, R0, 0x7fffff54, PT ;  /* 0x7fffff540000780c */ /* 0x000fe40003f86070 */
[----:B------:R-:W-:Y:S01]  /*16780*/  IADD3 R0, R223, -0x71, RZ ;  /* 0xffffff8fdf007810 */ /* 0x000fe20007ffe0ff */
[----:B--2---:R-:W-:-:S05]  /*16790*/  IMAD.WIDE R210, R252, 0x4, R218 ;  /* 0x00000004fcd27825 */ /* 0x004fca00078e02da */
[----:B------:R4:W-:Y:S04]  /*167a0*/  STL.64 [R1+0xd8], R210 ;  /* 0x0000d8d201007387 */ /* 0x0009e80000100a00 */
[----:B------:R4:W-:Y:S02]  /*167b0*/  LDGSTS.E [R2+0x4b800], [R210.64], !P1 ;  /* 0x4b800000d2027fae */ /* 0x0009e4000c921844 */
[----:B----4-:R-:W-:-:S05]  /*167c0*/  IMAD.WIDE R210, R252, 0x4, R230 ;  /* 0x00000004fcd27825 */ /* 0x010fca00078e02e6 */
[----:B------:R3:W-:Y:S04]  /*167d0*/  STL.64 [R1+0xb8], R210 ;  /* 0x0000b8d201007387 */ /* 0x0007e80000100a00 */
[----:B------:R3:W-:Y:S02]  /*167e0*/  LDGSTS.E [R2+0x4c000], [R210.64], !P2 ;  /* 0x4c000000d2027fae */ /* 0x0007e4000d121844 */
[----:B---3--:R-:W-:-:S05]  /*167f0*/  IMAD.WIDE R210, R252, 0x4, R234 ;  /* 0x00000004fcd27825 */ /* 0x008fca00078e02ea */
[----:B------:R5:W-:Y:S04]  /*16800*/  STL.64 [R1+0x98], R210 ;  /* 0x000098d201007387 */ /* 0x000be80000100a00 */
[----:B------:R5:W-:Y:S04]  /*16810*/  LDGSTS.E [R2+0x4c800], [R210.64], !P3 ;  /* 0x4c800000d2027fae */ /* 0x000be8000d921844 */
[----:B------:R-:W2:Y:S01]  /*16820*/  LDL.LU.64 R214, [R1+0x1b0] ;  /* 0x0001b00001d67983 */ /* 0x000ea20000300a00 */
[----:B-----5:R-:W-:-:S05]  /*16830*/  IMAD.WIDE R210, R252, 0x4, R246 ;  /* 0x00000004fcd27825 */ /* 0x020fca00078e02f6 */
[----:B------:R1:W-:Y:S04]  /*16840*/  STL.64 [R1+0x78], R210 ;  /* 0x000078d201007387 */ /* 0x0003e80000100a00 */
[----:B------:R-:W3:Y:S04]  /*16850*/  LDL.LU.64 R218, [R1+0x190] ;  /* 0x0001900001da7983 */ /* 0x000ee80000300a00 */
[----:B------:R1:W-:Y:S02]  /*16860*/  LDGSTS.E [R2+0x4d000], [R210.64], !P0 ;  /* 0x4d000000d2027fae */ /* 0x0003e4000c121844 */
[----:B-1----:R-:W-:-:S05]  /*16870*/  IMAD.WIDE R210, R252, 0x4, R238 ;  /* 0x00000004fcd27825 */ /* 0x002fca00078e02ee */
[----:B------:R1:W-:Y:S04]  /*16880*/  STL.64 [R1+0x58], R210 ;  /* 0x000058d201007387 */ /* 0x0003e80000100a00 */
[----:B------:R-:W4:Y:S04]  /*16890*/  LDL.LU.64 R230, [R1+0x170] ;  /* 0x0001700001e67983 */ /* 0x000f280000300a00 */
[----:B------:R1:W-:Y:S02]  /*168a0*/  LDGSTS.E [R2+0x4d800], [R210.64], !P4 ;  /* 0x4d800000d2027fae */ /* 0x0003e4000e121844 */
[----:B-1----:R-:W-:-:S05]  /*168b0*/  IMAD.WIDE R210, R252, 0x4, R244 ;  /* 0x00000004fcd27825 */ /* 0x002fca00078e02f4 */
[----:B------:R1:W-:Y:S04]  /*168c0*/  STL.64 [R1+0x38], R210 ;  /* 0x000038d201007387 */ /* 0x0003e80000100a00 */
[----:B------:R-:W5:Y:S01]  /*168d0*/  LDL.LU.64 R234, [R1+0x150] ;  /* 0x0001500001ea7983 */ /* 0x000f620000300a00 */
[----:B------:R-:W-:-:S13]  /*168e0*/  ISETP.GE.U32.AND P1, PT, R0, 0x7fffff50, PT ;  /* 0x7fffff500000780c */ /* 0x000fda0003f26070 */
[----:B------:R1:W-:Y:S02]  /*168f0*/  LDGSTS.E [R2+0x4e000], [R210.64], !P1 ;  /* 0x4e000000d2027fae */ /* 0x0003e4000c921844 */
[----:B-1----:R-:W-:-:S05]  /*16900*/  IMAD.WIDE R210, R252, 0x4, R236 ;  /* 0x00000004fcd27825 */ /* 0x002fca00078e02ec */
[----:B------:R2:W-:Y:S04]  /*16910*/  STL.64 [R1+0x18], R210 ;  /* 0x000018d201007387 */ /* 0x0005e80000100a00 */
[----:B------:R-:W5:Y:S04]  /*16920*/  LDL.LU.64 R246, [R1+0x130] ;  /* 0x0001300001f67983 */ /* 0x000f680000300a00 */
[----:B------:R-:W5:Y:S04]  /*16930*/  LDL.LU.64 R238, [R1+0x110] ;  /* 0x0001100001ee7983 */ /* 0x000f680000300a00 */
[----:B------:R-:W1:Y:S01]  /*16940*/  S2R R237, SR_TID.X ;  /* 0x0000000000ed7919 */ /* 0x000e620000002100 */
[----:B------:R-:W-:-:S04]  /*16950*/  IADD3 R0, R223, -0x75, RZ ;  /* 0xffffff8bdf007810 */ /* 0x000fc80007ffe0ff */
[----:B------:R-:W-:Y:S02]  /*16960*/  ISETP.GE.U32.AND P2, PT, R0, 0x7fffff4c, PT ;  /* 0x7fffff4c0000780c */ /* 0x000fe40003f46070 */
[----:B------:R-:W-:-:S04]  /*16970*/  IADD3 R0, R223, -0x79, RZ ;  /* 0xffffff87df007810 */ /* 0x000fc80007ffe0ff */
[----:B------:R-:W-:Y:S02]  /*16980*/  ISETP.GE.U32.AND P3, PT, R0, 0x7fffff48, PT ;  /* 0x7fffff480000780c */ /* 0x000fe40003f66070 */
[----:B------:R-:W-:-:S04]  /*16990*/  IADD3 R0, R223, -0x7d, RZ ;  /* 0xffffff83df007810 */ /* 0x000fc80007ffe0ff */
[----:B------:R-:W-:Y:S01]  /*169a0*/  ISETP.GE.U32.AND P0, PT, R0, 0x7fffff44, PT ;  /* 0x7fffff440000780c */ /* 0x000fe20003f06070 */
[C---:B------:R-:W-:Y:S01]  /*169b0*/  IMAD.WIDE R250, R252.reuse, 0x4, R250 ;  /* 0x00000004fcfa7825 */ /* 0x040fe200078e02fa */
[----:B------:R-:W-:Y:S01]  /*169c0*/  IADD3 R0, R223, -0x42, RZ ;  /* 0xffffffbedf007810 */ /* 0x000fe20007ffe0ff */
[----:B------:R2:W-:Y:S01]  /*169d0*/  LDGSTS.E [R2+0x4e800], [R210.64], !P2 ;  /* 0x4e800000d2027fae */ /* 0x0005e2000d121844 */
[----:B-1----:R-:W-:Y:S01]  /*169e0*/  LOP3.LUT R237, R237, 0x7f, RZ, 0xc0, !PT ;  /* 0x0000007feded7812 */ /* 0x002fe200078ec0ff */
[----:B------:R-:W-:Y:S01]  /*169f0*/  IMAD.WIDE R240, R252, 0x4, R240 ;  /* 0x00000004fcf07825 */ /* 0x000fe200078e02f0 */
[----:B------:R-:W-:Y:S01]  /*16a00*/  ISETP.GE.U32.AND P4, PT, R0, 0x7fffff7f, PT ;  /* 0x7fffff7f0000780c */ /* 0x000fe20003f86070 */
[----:B------:R1:W-:Y:S01]  /*16a10*/  LDGSTS.E [R2+0x4f000], [R250.64], !P3 ;  /* 0x4f000000fa027fae */ /* 0x0003e2000d921844 */
[----:B------:R-:W-:Y:S01]  /*16a20*/  IADD3 R0, R223, -0x46, RZ ;  /* 0xffffffbadf007810 */ /* 0x000fe20007ffe0ff */
[----:B------:R-:W-:-:S04]  /*16a30*/  IMAD.SHL.U32 R237, R237, 0x4, RZ ;  /* 0x00000004eded7824 */ /* 0x000fc800078e00ff */
[----:B------:R1:W-:Y:S01]  /*16a40*/  LDGSTS.E [R2+0x4f800], [R240.64], !P0 ;  /* 0x4f800000f0027fae */ /* 0x0003e2000c121844 */
[----:B------:R-:W-:Y:S02]  /*16a50*/  ISETP.GE.U32.AND P1, PT, R0, 0x7fffff7b, PT ;  /* 0x7fffff7b0000780c */ /* 0x000fe40003f26070 */
[----:B------:R-:W-:Y:S02]  /*16a60*/  LOP3.LUT R244, R237, 0x20, RZ, 0x3c, !PT ;  /* 0x00000020edf47812 */ /* 0x000fe400078e3cff */
[----:B------:R-:W5:Y:S01]  /*16a70*/  LDL.LU.64 R236, [R1+0xf0] ;  /* 0x0000f00001ec7983 */ /* 0x000f620000300a00 */
[----:B------:R-:W-:-:S04]  /*16a80*/  IADD3 R0, R223, -0x4a, RZ ;  /* 0xffffffb6df007810 */ /* 0x000fc80007ffe0ff */
[----:B------:R-:W-:Y:S02]  /*16a90*/  ISETP.GE.U32.AND P2, PT, R0, 0x7fffff77, PT ;  /* 0x7fffff770000780c */ /* 0x000fe40003f46070 */
[----:B------:R-:W-:-:S04]  /*16aa0*/  IADD3 R0, R223, -0x4e, RZ ;  /* 0xffffffb2df007810 */ /* 0x000fc80007ffe0ff */
[----:B------:R-:W-:Y:S02]  /*16ab0*/  ISETP.GE.U32.AND P3, PT, R0, 0x7fffff73, PT ;  /* 0x7fffff730000780c */ /* 0x000fe40003f66070 */
[----:B------:R-:W-:-:S04]  /*16ac0*/  IADD3 R0, R223, -0x52, RZ ;  /* 0xffffffaedf007810 */ /* 0x000fc80007ffe0ff */
[----:B------:R-:W-:Y:S01]  /*16ad0*/  ISETP.GE.U32.AND P0, PT, R0, 0x7fffff6f, PT ;  /* 0x7fffff6f0000780c */ /* 0x000fe20003f06070 */
[----:B--2---:R-:W-:-:S05]  /*16ae0*/  IMAD.WIDE R210, R252, 0x4, R214 ;  /* 0x00000004fcd27825 */ /* 0x004fca00078e02d6 */
[----:B------:R2:W-:Y:S04]  /*16af0*/  STL.64 [R1+0x1b0], R210 ;  /* 0x0001b0d201007387 */ /* 0x0005e80000100a00 */
[----:B------:R2:W-:Y:S01]  /*16b00*/  LDGSTS.E [R244+0x48200], [R210.64], !P4 ;  /* 0x48200000d2f47fae */ /* 0x0005e2000e121844 */
[----:B---3--:R-:W-:-:S03]  /*16b10*/  IMAD.WIDE R214, R252, 0x4, R218 ;  /* 0x00000004fcd67825 */ /* 0x008fc600078e02da */
[----:B--2---:R-:W2:Y:S04]  /*16b20*/  LDL.LU.64 R210, [R1+0xd0] ;  /* 0x0000d00001d27983 */ /* 0x004ea80000300a00 */
[----:B------:R3:W-:Y:S04]  /*16b30*/  STL.64 [R1+0x190], R214 ;  /* 0x000190d601007387 */ /* 0x0007e80000100a00 */
[----:B------:R3:W-:Y:S04]  /*16b40*/  LDGSTS.E [R244+0x48a00], [R214.64], !P1 ;  /* 0x48a00000d6f47fae */ /* 0x0007e8000c921844 */
[----:B---3--:R-:W3:Y:S01]  /*16b50*/  LDL.LU.64 R214, [R1+0xb0] ;  /* 0x0000b00001d67983 */ /* 0x008ee20000300a00 */
[----:B----4-:R-:W-:-:S03]  /*16b60*/  IMAD.WIDE R230, R252, 0x4, R230 ;  /* 0x00000004fce67825 */ /* 0x010fc600078e02e6 */
[----:B------:R-:W4:Y:S04]  /*16b70*/  LDL.LU.64 R218, [R1+0x90] ;  /* 0x0000900001da7983 */ /* 0x000f280000300a00 */
[----:B------:R1:W-:Y:S04]  /*16b80*/  STL.64 [R1+0x170], R230 ;  /* 0x000170e601007387 */ /* 0x0003e80000100a00 */
[----:B------:R1:W-:Y:S04]  /*16b90*/  LDGSTS.E [R244+0x49200], [R230.64], !P2 ;  /* 0x49200000e6f47fae */ /* 0x0003e8000d121844 */
[----:B-1----:R-:W4:Y:S01]  /*16ba0*/  LDL.LU.64 R230, [R1+0x70] ;  /* 0x0000700001e67983 */ /* 0x002f220000300a00 */
[----:B-----5:R-:W-:-:S05]  /*16bb0*/  IMAD.WIDE R234, R252, 0x4, R234 ;  /* 0x00000004fcea7825 */ /* 0x020fca00078e02ea */
[----:B------:R1:W-:Y:S04]  /*16bc0*/  STL.64 [R1+0x150], R234 ;  /* 0x000150ea01007387 */ /* 0x0003e80000100a00 */
[----:B------:R1:W-:Y:S04]  /*16bd0*/  LDGSTS.E [R244+0x49a00], [R234.64], !P3 ;  /* 0x49a00000eaf47fae */ /* 0x0003e8000d921844 */
[----:B-1----:R-:W5:Y:S01]  /*16be0*/  LDL.LU.64 R234, [R1+0x50] ;  /* 0x0000500001ea7983 */ /* 0x002f620000300a00 */
[----:B------:R-:W-:-:S05]  /*16bf0*/  IMAD.WIDE R246, R252, 0x4, R246 ;  /* 0x00000004fcf67825 */ /* 0x000fca00078e02f6 */
[----:B------:R1:W-:Y:S04]  /*16c00*/  STL.64 [R1+0x130], R246 ;  /* 0x000130f601007387 */ /* 0x0003e80000100a00 */
[----:B------:R1:W-:Y:S04]  /*16c10*/  LDGSTS.E [R244+0x4a200], [R246.64], !P0 ;  /* 0x4a200000f6f47fae */ /* 0x0003e8000c121844 */
[----:B-1----:R-:W5:Y:S01]  /*16c20*/  LDL.LU.64 R246, [R1+0x30] ;  /* 0x0000300001f67983 */ /* 0x002f620000300a00 */
[----:B------:R-:W-:-:S04]  /*16c30*/  IADD3 R0, R223, -0x56, RZ ;  /* 0xffffffaadf007810 */ /* 0x000fc80007ffe0ff */
[----:B------:R-:W-:Y:S01]  /*16c40*/  ISETP.GE.U32.AND P4, PT, R0, 0x7fffff6b, PT ;  /* 0x7fffff6b0000780c */ /* 0x000fe20003f86070 */
[----:B------:R-:W-:-:S05]  /*16c50*/  IMAD.WIDE R238, R252, 0x4, R238 ;  /* 0x00000004fcee7825 */ /* 0x000fca00078e02ee */
[----:B------:R1:W-:Y:S07]  /*16c60*/  STL.64 [R1+0x110], R238 ;  /* 0x000110ee01007387 */ /* 0x0003ee0000100a00 */
[----:B------:R1:W-:Y:S04]  /*16c70*/  LDGSTS.E [R244+0x4aa00], [R238.64], !P4 ;  /* 0x4aa00000eef47fae */ /* 0x0003e8000e121844 */
[----:B-1----:R-:W5:Y:S01]  /*16c80*/  LDL.LU.64 R238, [R1+0x10] ;  /* 0x0000100001ee7983 */ /* 0x002f620000300a00 */
[----:B------:R-:W-:-:S04]  /*16c90*/  IADD3 R0, R223, -0x5a, RZ ;  /* 0xffffffa6df007810 */ /* 0x000fc80007ffe0ff */
[----:B------:R-:W-:Y:S02]  /*16ca0*/  ISETP.GE.U32.AND P1, PT, R0, 0x7fffff67, PT ;  /* 0x7fffff670000780c */ /* 0x000fe40003f26070 */
[----:B------:R-:W-:-:S04]  /*16cb0*/  IADD3 R0, R223, -0x5e, RZ ;  /* 0xffffffa2df007810 */ /* 0x000fc80007ffe0ff */
[----:B------:R-:W-:Y:S02]  /*16cc0*/  ISETP.GE.U32.AND P2, PT, R0, 0x7fffff63, PT ;  /* 0x7fffff630000780c */ /* 0x000fe40003f46070 */
[----:B------:R-:W-:Y:S01]  /*16cd0*/  IADD3 R0, R223, -0x62, RZ ;  /* 0xffffff9edf007810 */ /* 0x000fe20007ffe0ff */
[----:B------:R-:W-:-:S03]  /*16ce0*/  IMAD.WIDE R236, R252, 0x4, R236 ;  /* 0x00000004fcec7825 */ /* 0x000fc600078e02ec */
[----:B------:R-:W-:Y:S02]  /*16cf0*/  ISETP.GE.U32.AND P3, PT, R0, 0x7fffff5f, PT ;  /* 0x7fffff5f0000780c */ /* 0x000fe40003f66070 */
[C---:B------:R-:W-:Y:S01]  /*16d00*/  IADD3 R0, R223.reuse, -0x66, RZ ;  /* 0xffffff9adf007810 */ /* 0x040fe20007ffe0ff */
[----:B------:R1:W-:Y:S03]  /*16d10*/  STL.64 [R1+0xf0], R236 ;  /* 0x0000f0ec01007387 */ /* 0x0003e60000100a00 */
[----:B------:R-:W-:Y:S01]  /*16d20*/  ISETP.GE.U32.AND P0, PT, R0, 0x7fffff5b, PT ;  /* 0x7fffff5b0000780c */ /* 0x000fe20003f06070 */
[----:B------:R1:W-:Y:S01]  /*16d30*/  LDGSTS.E [R244+0x4b200], [R236.64], !P1 ;  /* 0x4b200000ecf47fae */ /* 0x0003e2000c921844 */
[----:B------:R-:W-:-:S03]  /*16d40*/  IADD3 R0, R223, -0x6a, RZ ;  /* 0xffffff96df007810 */ /* 0x000fc60007ffe0ff */
[----:B-1----:R-:W5:Y:S01]  /*16d50*/  LDL.LU.64 R236, [R1+0x1450] ;  /* 0x0014500001ec7983 */ /* 0x002f620000300a00 */
[----:B------:R-:W-:Y:S02]  /*16d60*/  ISETP.GE.U32.AND P4, PT, R0, 0x7fffff57, PT ;  /* 0x7fffff570000780c */ /* 0x000fe40003f86070 */
[----:B------:R-:W-:-:S04]  /*16d70*/  IADD3 R0, R223, -0x6e, RZ ;  /* 0xffffff92df007810 */ /* 0x000fc80007ffe0ff */
[----:B------:R-:W-:Y:S01]  /*16d80*/  ISETP.GE.U32.AND P1, PT, R0, 0x7fffff53, PT ;  /* 0x7fffff530000780c */ /* 0x000fe20003f26070 */
[----:B--2---:R-:W-:-:S05]  /*16d90*/  IMAD.WIDE R210, R252, 0x4, R210 ;  /* 0x00000004fcd27825 */ /* 0x004fca00078e02d2 */
[----:B------:R3:W-:Y:S04]  /*16da0*/  STL.64 [R1+0xd0], R210 ;  /* 0x0000d0d201007387 */ /* 0x0007e80000100a00 */
[----:B------:R3:W-:Y:S02]  /*16db0*/  LDGSTS.E [R244+0x4ba00], [R210.64], !P2 ;  /* 0x4ba00000d2f47fae */ /* 0x0007e4000d121844 */
[----:B---3--:R-:W-:-:S05]  /*16dc0*/  IMAD.WIDE R210, R252, 0x4, R214 ;  /* 0x00000004fcd27825 */ /* 0x008fca00078e02d6 */
[----:B------:R4:W-:Y:S04]  /*16dd0*/  STL.64 [R1+0xb0], R210 ;  /* 0x0000b0d201007387 */ /* 0x0009e80000100a00 */
[----:B------:R4:W-:Y:S02]  /*16de0*/  LDGSTS.E [R244+0x4c200], [R210.64], !P3 ;  /* 0x4c200000d2f47fae */ /* 0x0009e4000d921844 */
[----:B----4-:R-:W-:-:S05]  /*16df0*/  IMAD.WIDE R210, R252, 0x4, R218 ;  /* 0x00000004fcd27825 */ /* 0x010fca00078e02da */
[----:B------:R1:W-:Y:S04]  /*16e00*/  STL.64 [R1+0x90], R210 ;  /* 0x000090d201007387 */ /* 0x0003e80000100a00 */
[----:B------:R1:W-:Y:S04]  /*16e10*/  LDGSTS.E [R244+0x4ca00], [R210.64], !P0 ;  /* 0x4ca00000d2f47fae */ /* 0x0003e8000c121844 */
[----:B------:R-:W2:Y:S01]  /*16e20*/  LDL.LU.64 R214, [R1+0x1a8] ;  /* 0x0001a80001d67983 */ /* 0x000ea20000300a00 */
[----:B-1----:R-:W-:-:S05]  /*16e30*/  IMAD.WIDE R210, R252, 0x4, R230 ;  /* 0x00000004fcd27825 */ /* 0x002fca00078e02e6 */
[----:B------:R5:W-:Y:S04]  /*16e40*/  STL.64 [R1+0x70], R210 ;  /* 0x000070d201007387 */ /* 0x000be80000100a00 */
[----:B------:R-:W3:Y:S04]  /*16e50*/  LDL.LU.64 R218, [R1+0x188] ;  /* 0x0001880001da7983 */ /* 0x000ee80000300a00 */
[----:B------:R5:W-:Y:S02]  /*16e60*/  LDGSTS.E [R244+0x4d200], [R210.64], !P4 ;  /* 0x4d200000d2f47fae */ /* 0x000be4000e121844 */
[----:B-----5:R-:W-:-:S05]  /*16e70*/  IMAD.WIDE R210, R252, 0x4, R234 ;  /* 0x00000004fcd27825 */ /* 0x020fca00078e02ea */
[----:B------:R1:W-:Y:S04]  /*16e80*/  STL.64 [R1+0x50], R210 ;  /* 0x000050d201007387 */ /* 0x0003e80000100a00 */
[----:B------:R-:W4:Y:S04]  /*16e90*/  LDL.LU.64 R230, [R1+0x168] ;  /* 0x0001680001e67983 */ /* 0x000f280000300a00 */
[----:B------:R1:W-:Y:S02]  /*16ea0*/  LDGSTS.E [R244+0x4da00], [R210.64], !P1 ;  /* 0x4da00000d2f47fae */ /* 0x0003e4000c921844 */
[----:B-1----:R-:W-:-:S05]  /*16eb0*/  IMAD.WIDE R210, R252, 0x4, R246 ;  /* 0x00000004fcd27825 */ /* 0x002fca00078e02f6 */
[----:B------:R1:W-:Y:S04]  /*16ec0*/  STL.64 [R1+0x30], R210 ;  /* 0x000030d201007387 */ /* 0x0003e80000100a00 */
[----:B------:R-:W5:Y:S01]  /*16ed0*/  LDL.LU.64 R234, [R1+0x148] ;  /* 0x0001480001ea7983 */ /* 0x000f620000300a00 */
[----:B------:R-:W-:-:S04]  /*16ee0*/  IADD3 R0, R223, -0x72, RZ ;  /* 0xffffff8edf007810 */ /* 0x000fc80007ffe0ff */
        /* <DEDUP_REMOVED lines=15> */
[----:B------:R1:W-:Y:S02]  /*16fe0*/  LDGSTS.E [R244+0x4ea00], [R210.64], !P3 ;  /* 0x4ea00000d2f47fae */ /* 0x0003e4000d921844 */
[----:B-1----:R-:W-:Y:S01]  /*16ff0*/  LOP3.LUT R245, R245, 0x7f, RZ, 0xc0, !PT ;  /* 0x0000007ff5f57812 */ /* 0x002fe200078ec0ff */
[----:B------:R-:W-:Y:S01]  /*17000*/  IMAD.WIDE R242, R252, 0x4, R242 ;  /* 0x00000004fcf27825 */ /* 0x000fe200078e02f2 */
[----:B------:R-:W-:Y:S01]  /*17010*/  ISETP.GE.U32.AND P1, PT, R0, 0x7fffff7e, PT ;  /* 0x7fffff7e0000780c */ /* 0x000fe20003f26070 */
[----:B------:R1:W-:Y:S01]  /*17020*/  LDGSTS.E [R244+0x4f200], [R248.64], !P0 ;  /* 0x4f200000f8f47fae */ /* 0x0003e2000c121844 */
[----:B------:R-:W-:Y:S01]  /*17030*/  IADD3 R0, R223, -0x47, RZ ;  /* 0xffffffb9df007810 */ /* 0x000fe20007ffe0ff */
[----:B------:R-:W-:-:S03]  /*17040*/  IMAD.SHL.U32 R245, R245, 0x4, RZ ;  /* 0x00000004f5f57824 */ /* 0x000fc600078e00ff */
[----:B------:R1:W-:Y:S01]  /*17050*/  LDGSTS.E [R244+0x4fa00], [R242.64], !P4 ;  /* 0x4fa00000f2f47fae */ /* 0x0003e2000e121844 */
[----:B------:R-:W-:Y:S02]  /*17060*/  ISETP.GE.U32.AND P2, PT, R0, 0x7fffff7a, PT ;  /* 0x7fffff7a0000780c */ /* 0x000fe40003f46070 */
[----:B------:R-:W-:Y:S02]  /*17070*/  LOP3.LUT R222, R245, 0x40, RZ, 0x3c, !PT ;  /* 0x00000040f5de7812 */ /* 0x000fe400078e3cff */
[----:B-1----:R-:W5:Y:S01]  /*17080*/  LDL.LU.64 R244, [R1+0xe8] ;  /* 0x0000e80001f47983 */ /* 0x002f620000300a00 */
[----:B------:R-:W-:-:S04]  /*17090*/  IADD3 R0, R223, -0x4b, RZ ;  /* 0xffffffb5df007810 */ /* 0x000fc80007ffe0ff */
[----:B------:R-:W-:Y:S01]  /*170a0*/  ISETP.GE.U32.AND P3, PT, R0, 0x7fffff76, PT ;  /* 0x7fffff760000780c */ /* 0x000fe20003f66070 */
[----:B--2---:R-:W-:-:S05]  /*170b0*/  IMAD.WIDE R210, R252, 0x4, R214 ;  /* 0x00000004fcd27825 */ /* 0x004fca00078e02d6 */
[----:B------:R1:W-:Y:S04]  /*170c0*/  STL.64 [R1+0x1a8], R210 ;  /* 0x0001a8d201007387 */ /* 0x0003e80000100a00 */
[----:B------:R1:W-:Y:S01]  /*170d0*/  LDGSTS.E [R222+0x48400], [R210.64], !P1 ;  /* 0x48400000d2de7fae */ /* 0x0003e2000c921844 */
[----:B---3--:R-:W-:-:S03]  /*170e0*/  IMAD.WIDE R214, R252, 0x4, R218 ;  /* 0x00000004fcd67825 */ /* 0x008fc600078e02da */
[----:B-1----:R-:W2:Y:S04]  /*170f0*/  LDL.LU.64 R210, [R1+0xc8] ;  /* 0x0000c80001d27983 */ /* 0x002ea80000300a00 */
[----:B------:R1:W-:Y:S04]  /*17100*/  STL.64 [R1+0x188], R214 ;  /* 0x000188d601007387 */ /* 0x0003e80000100a00 */
[----:B------:R1:W-:Y:S04]  /*17110*/  LDGSTS.E [R222+0x48c00], [R214.64], !P2 ;  /* 0x48c00000d6de7fae */ /* 0x0003e8000d121844 */
[----:B-1----:R-:W3:Y:S01]  /*17120*/  LDL.LU.64 R214, [R1+0xa8] ;  /* 0x0000a80001d67983 */ /* 0x002ee20000300a00 */
[----:B----4-:R-:W-:-:S03]  /*17130*/  IMAD.WIDE R218, R252, 0x4, R230 ;  /* 0x00000004fcda7825 */ /* 0x010fc600078e02e6 */
[----:B------:R-:W4:Y:S04]  /*17140*/  LDL.LU.64 R230, [R1+0x88] ;  /* 0x0000880001e67983 */ /* 0x000f280000300a00 */
[----:B------:R5:W-:Y:S04]  /*17150*/  STL.64 [R1+0x168], R218 ;  /* 0x000168da01007387 */ /* 0x000be80000100a00 */
[----:B------:R5:W-:Y:S02]  /*17160*/  LDGSTS.E [R222+0x49400], [R218.64], !P3 ;  /* 0x49400000dade7fae */ /* 0x000be4000d921844 */
[----:B-----5:R-:W-:-:S02]  /*17170*/  IMAD.WIDE R218, R252, 0x4, R234 ;  /* 0x00000004fcda7825 */ /* 0x020fc400078e02ea */
[----:B------:R-:W5:Y:S01]  /*17180*/  LDL.LU.64 R234, [R1+0x68] ;  /* 0x0000680001ea7983 */ /* 0x000f620000300a00 */
[----:B------:R-:W-:-:S04]  /*17190*/  IADD3 R0, R223, -0x4f, RZ ;  /* 0xffffffb1df007810 */ /* 0x000fc80007ffe0ff */
[----:B------:R-:W-:Y:S02]  /*171a0*/  ISETP.GE.U32.AND P0, PT, R0, 0x7fffff72, PT ;  /* 0x7fffff720000780c */ /* 0x000fe40003f06070 */
[----:B------:R-:W-:-:S04]  /*171b0*/  IADD3 R0, R223, -0x53, RZ ;  /* 0xffffffaddf007810 */ /* 0x000fc80007ffe0ff */
[----:B------:R-:W-:Y:S02]  /*171c0*/  ISETP.GE.U32.AND P4, PT, R0, 0x7fffff6e, PT ;  /* 0x7fffff6e0000780c */ /* 0x000fe40003f86070 */
[----:B------:R-:W-:Y:S01]  /*171d0*/  IADD3 R0, R223, -0x57, RZ ;  /* 0xffffffa9df007810 */ /* 0x000fe20007ffe0ff */
[----:B------:R1:W-:Y:S03]  /*171e0*/  STL.64 [R1+0x148], R218 ;  /* 0x000148da01007387 */ /* 0x0003e60000100a00 */
[----:B------:R-:W-:Y:S01]  /*171f0*/  ISETP.GE.U32.AND P1, PT, R0, 0x7fffff6a, PT ;  /* 0x7fffff6a0000780c */ /* 0x000fe20003f26070 */
[----:B------:R1:W-:Y:S04]  /*17200*/  LDGSTS.E [R222+0x49c00], [R218.64], !P0 ;  /* 0x49c00000dade7fae */ /* 0x0003e8000c121844 */
[----:B-1----:R-:W5:Y:S01]  /*17210*/  LDL.LU.64 R218, [R1+0x48] ;  /* 0x0000480001da7983 */ /* 0x002f620000300a00 */
[----:B------:R-:W-:-:S05]  /*17220*/  IMAD.WIDE R246, R252, 0x4, R246 ;  /* 0x00000004fcf67825 */ /* 0x000fca00078e02f6 */
[----:B------:R1:W-:Y:S04]  /*17230*/  STL.64 [R1+0x128], R246 ;  /* 0x000128f601007387 */ /* 0x0003e80000100a00 */
[----:B------:R1:W-:Y:S02]  /*17240*/  LDGSTS.E [R222+0x4a400], [R246.64], !P4 ;  /* 0x4a400000f6de7fae */ /* 0x0003e4000e121844 */
[----:B-1----:R-:W-:Y:S02]  /*17250*/  IMAD.WIDE R246, R252, 0x4, R238 ;  /* 0x00000004fcf67825 */ /* 0x002fe400078e02ee */
[----:B------:R-:W5:Y:S04]  /*17260*/  LDL.LU.64 R238, [R1+0x28] ;  /* 0x0000280001ee7983 */ /* 0x000f680000300a00 */
[----:B------:R1:W-:Y:S04]  /*17270*/  STL.64 [R1+0x108], R246 ;  /* 0x000108f601007387 */ /* 0x0003e80000100a00 */
        /* <DEDUP_REMOVED lines=9> */
[----:B------:R1:W-:Y:S04]  /*17310*/  STL.64 [R1+0xe8], R244 ;  /* 0x0000e8f401007387 */ /* 0x0003e80000100a00 */
[----:B------:R1:W-:Y:S04]  /*17320*/  LDGSTS.E [R222+0x4b400], [R244.64], !P2 ;  /* 0x4b400000f4de7fae */ /* 0x0003e8000d121844 */
[----:B-1----:R-:W5:Y:S01]  /*17330*/  LDL.LU.64 R244, [R1+0x1448] ;  /* 0x0014480001f47983 */ /* 0x002f620000300a00 */
        /* <DEDUP_REMOVED lines=10> */
[----:B------:R-:W2:Y:S04]  /*173e0*/  LDL.LU.64 R230, [R1+0x1a0] ;  /* 0x0001a00001e67983 */ /* 0x000ea80000300a00 */
[----:B------:R5:W-:Y:S02]  /*173f0*/  LDGSTS.E [R222+0x4cc00], [R210.64], !P4 ;  /* 0x4cc00000d2de7fae */ /* 0x000be4000e121844 */
[----:B-----5:R-:W-:-:S05]  /*17400*/  IMAD.WIDE R210, R252, 0x4, R234 ;  /* 0x00000004fcd27825 */ /* 0x020fca00078e02ea */
[----:B------:R1:W-:Y:S04]  /*17410*/  STL.64 [R1+0x68], R210 ;  /* 0x000068d201007387 */ /* 0x0003e80000100a00 */
[----:B------:R-:W3:Y:S01]  /*17420*/  LDL.LU.64 R234, [R1+0x180] ;  /* 0x0001800001ea7983 */ /* 0x000ee20000300a00 */
[----:B------:R-:W-:-:S04]  /*17430*/  IADD3 R0, R223, -0x6b, RZ ;  /* 0xffffff95df007810 */ /* 0x000fc80007ffe0ff */
[----:B------:R-:W-:Y:S02]  /*17440*/  ISETP.GE.U32.AND P1, PT, R0, 0x7fffff56, PT ;  /* 0x7fffff560000780c */ /* 0x000fe40003f26070 */
[----:B------:R-:W-:-:S04]  /*17450*/  IADD3 R0, R223, -0x6f, RZ ;  /* 0xffffff91df007810 */ /* 0x000fc80007ffe0ff */
[----:B------:R-:W-:Y:S02]  /*17460*/  ISETP.GE.U32.AND P2, PT, R0, 0x7fffff52, PT ;  /* 0x7fffff520000780c */ /* 0x000fe40003f46070 */
[----:B------:R-:W-:-:S04]  /*17470*/  IADD3 R0, R223, -0x73, RZ ;  /* 0xffffff8ddf007810 */ /* 0x000fc80007ffe0ff */
[----:B------:R-:W-:Y:S01]  /*17480*/  ISETP.GE.U32.AND P3, PT, R0, 0x7fffff4e, PT ;  /* 0x7fffff4e0000780c */ /* 0x000fe20003f66070 */
[----:B------:R1:W-:Y:S01]  /*17490*/  LDGSTS.E [R222+0x4d400], [R210.64], !P1 ;  /* 0x4d400000d2de7fae */ /* 0x0003e2000c921844 */
[----:B------:R-:W-:-:S04]  /*174a0*/  IADD3 R0, R223, -0x77, RZ ;  /* 0xffffff89df007810 */ /* 0x000fc80007ffe0ff */
[----:B------:R-:W-:Y:S01]  /*174b0*/  ISETP.GE.U32.AND P0, PT, R0, 0x7fffff4a, PT ;  /* 0x7fffff4a0000780c */ /* 0x000fe20003f06070 */
[----:B-1----:R-:W-:-:S05]  /*174c0*/  IMAD.WIDE R210, R252, 0x4, R218 ;  /* 0x00000004fcd27825 */ /* 0x002fca00078e02da */
[----:B------:R1:W-:Y:S04]  /*174d0*/  STL.64 [R1+0x48], R210 ;  /* 0x000048d201007387 */ /* 0x0003e80000100a00 */
[----:B------:R1:W-:Y:S02]  /*174e0*/  LDGSTS.E [R222+0x4dc00], [R210.64], !P2 ;  /* 0x4dc00000d2de7fae */ /* 0x0003e4000d121844 */
[C---:B-1----:R-:W-:Y:S02]  /*174f0*/  IMAD.WIDE R210, R252.reuse, 0x4, R238 ;  /* 0x00000004fcd27825 */ /* 0x042fe400078e02ee */
[----:B------:R-:W4:Y:S04]  /*17500*/  LDL.LU.64 R238, [R1+0x160] ;  /* 0x0001600001ee7983 */ /* 0x000f280000300a00 */
[----:B------:R1:W-:Y:S04]  /*17510*/  STL.64 [R1+0x28], R210 ;  /* 0x000028d201007387 */ /* 0x0003e80000100a00 */
[----:B------:R1:W-:Y:S02]  /*17520*/  LDGSTS.E [R222+0x4e400], [R210.64], !P3 ;  /* 0x4e400000d2de7fae */ /* 0x0003e4000d921844 */
[----:B-1----:R-:W-:-:S02]  /*17530*/  IMAD.WIDE R210, R252, 0x4, R246 ;  /* 0x00000004fcd27825 */ /* 0x002fc400078e02f6 */
[----:B------:R-:W5:Y:S04]  /*17540*/  LDL.LU.64 R246, [R1+0x140] ;  /* 0x0001400001f67983 */ /* 0x000f680000300a00 */
[----:B------:R1:W-:Y:S04]  /*17550*/  STL.64 [R1+0x8], R210 ;  /* 0x000008d201007387 */ /* 0x0003e80000100a00 */
[----:B------:R1:W-:Y:S04]  /*17560*/  LDGSTS.E [R222+0x4ec00], [R210.64], !P0 ;  /* 0x4ec00000d2de7fae */ /* 0x0003e8000c121844 */
[----:B------:R-:W5:Y:S04]  /*17570*/  LDL.LU.64 R218, [R1+0x120] ;  /* 0x0001200001da7983 */ /* 0x000f680000300a00 */
[----:B-1----:R-:W5:Y:S04]  /*17580*/  LDL.LU.64 R210, [R1+0x100] ;  /* 0x0001000001d27983 */ /* 0x002f680000300a00 */
[----:B------:R-:W5:Y:S04]  /*17590*/  LDL.LU.64 R214, [R1+0xe0] ;  /* 0x0000e00001d67983 */ /* 0x000f680000300a00 */
[----:B------:R-:W1:Y:S01]  /*175a0*/  S2R R226, SR_TID.X ;  /* 0x0000000000e27919 */ /* 0x000e620000002100 */
[----:B------:R-:W-:-:S04]  /*175b0*/  IADD3 R0, R223, -0x7b, RZ ;  /* 0xffffff85df007810 */ /* 0x000fc80007ffe0ff */
[----:B------:R-:W-:Y:S02]  /*175c0*/  ISETP.GE.U32.AND P4, PT, R0, 0x7fffff46, PT ;  /* 0x7fffff460000780c */ /* 0x000fe40003f86070 */
[----:B------:R-:W-:-:S04]  /*175d0*/  IADD3 R0, R223, -0x7f, RZ ;  /* 0xffffff81df007810 */ /* 0x000fc80007ffe0ff */
[----:B------:R-:W-:Y:S02]  /*175e0*/  ISETP.GE.U32.AND P1, PT, R0, 0x7fffff42, PT ;  /* 0x7fffff420000780c */ /* 0x000fe40003f26070 */
[----:B------:R-:W-:-:S04]  /*175f0*/  IADD3 R0, R223, -0x44, RZ ;  /* 0xffffffbcdf007810 */ /* 0x000fc80007ffe0ff */
[----:B------:R-:W-:Y:S02]  /*17600*/  ISETP.GE.U32.AND P2, PT, R0, 0x7fffff7d, PT ;  /* 0x7fffff7d0000780c */ /* 0x000fe40003f46070 */
[----:B-1----:R-:W-:Y:S01]  /*17610*/  LOP3.LUT R226, R226, 0x7f, RZ, 0xc0, !PT ;  /* 0x0000007fe2e27812 */ /* 0x002fe200078ec0ff */
[----:B------:R-:W-:-:S04]  /*17620*/  IMAD.WIDE R236, R252, 0x4, R236 ;  /* 0x00000004fcec7825 */ /* 0x000fc800078e02ec */
[----:B------:R-:W-:Y:S01]  /*17630*/  IMAD.SHL.U32 R226, R226, 0x4, RZ ;  /* 0x00000004e2e27824 */ /* 0x000fe200078e00ff */
[----:B------:R1:W-:Y:S01]  /*17640*/  LDGSTS.E [R222+0x4f400], [R236.64], !P4 ;  /* 0x4f400000ecde7fae */ /* 0x0003e2000e121844 */
[----:B------:R-:W-:-:S03]  /*17650*/  IMAD.WIDE R244, R252, 0x4, R244 ;  /* 0x00000004fcf47825 */ /* 0x000fc600078e02f4 */
[----:B------:R-:W-:Y:S02]  /*17660*/  LOP3.LUT R226, R226, 0x60, RZ, 0x3c, !PT ;  /* 0x00000060e2e27812 */ /* 0x000fe400078e3cff */
[----:B------:R1:W-:Y:S01]  /*17670*/  LDGSTS.E [R222+0x4fc00], [R244.64], !P1 ;  /* 0x4fc00000f4de7fae */ /* 0x0003e2000c921844 */
[----:B------:R-:W-:-:S04]  /*17680*/  IADD3 R0, R223, -0x48, RZ ;  /* 0xffffffb8df007810 */ /* 0x000fc80007ffe0ff */
[----:B------:R-:W-:Y:S01]  /*17690*/  ISETP.GE.U32.AND P3, PT, R0, 0x7fffff79, PT ;  /* 0x7fffff790000780c */ /* 0x000fe20003f66070 */
[----:B--2---:R-:W-:-:S05]  /*176a0*/  IMAD.WIDE R230, R252, 0x4, R230 ;  /* 0x00000004fce67825 */ /* 0x004fca00078e02e6 */
[----:B------:R2:W-:Y:S04]  /*176b0*/  STL.64 [R1+0x1a0], R230 ;  /* 0x0001a0e601007387 */ /* 0x0005e80000100a00 */
[----:B------:R2:W-:Y:S04]  /*176c0*/  LDGSTS.E [R226+0x48600], [R230.64], !P2 ;  /* 0x48600000e6e27fae */ /* 0x0005e8000d121844 */
[----:B--2---:R-:W2:Y:S01]  /*176d0*/  LDL.LU.64 R230, [R1+0xc0] ;  /* 0x0000c00001e67983 */ /* 0x004ea20000300a00 */
[----:B---3--:R-:W-:-:S05]  /*176e0*/  IMAD.WIDE R234, R252, 0x4, R234 ;  /* 0x00000004fcea7825 */ /* 0x008fca00078e02ea */
[----:B------:R3:W-:Y:S04]  /*176f0*/  STL.64 [R1+0x180], R234 ;  /* 0x000180ea01007387 */ /* 0x0007e80000100a00 */
[----:B------:R3:W-:Y:S04]  /*17700*/  LDGSTS.E [R226+0x48e00], [R234.64], !P3 ;  /* 0x48e00000eae27fae */ /* 0x0007e8000d921844 */
[----:B---3--:R-:W3:Y:S01]  /*17710*/  LDL.LU.64 R234, [R1+0xa0] ;  /* 0x0000a00001ea7983 */ /* 0x008ee20000300a00 */
[----:B------:R-:W-:-:S04]  /*17720*/  IADD3 R0, R223, -0x4c, RZ ;  /* 0xffffffb4df007810 */ /* 0x000fc80007ffe0ff */
[----:B------:R-:W-:Y:S02]  /*17730*/  ISETP.GE.U32.AND P0, PT, R0, 0x7fffff75, PT ;  /* 0x7fffff750000780c */ /* 0x000fe40003f06070 */
[----:B------:R-:W-:-:S04]  /*17740*/  IADD3 R0, R223, -0x50, RZ ;  /* 0xffffffb0df007810 */ /* 0x000fc80007ffe0ff */
[----:B------:R-:W-:Y:S02]  /*17750*/  ISETP.GE.U32.AND P4, PT, R0, 0x7fffff71, PT ;  /* 0x7fffff710000780c */ /* 0x000fe40003f86070 */
[----:B------:R-:W-:-:S04]  /*17760*/  IADD3 R0, R223, -0x54, RZ ;  /* 0xffffffacdf007810 */ /* 0x000fc80007ffe0ff */
[----:B------:R-:W-:Y:S02]  /*17770*/  ISETP.GE.U32.AND P1, PT, R0, 0x7fffff6d, PT ;  /* 0x7fffff6d0000780c */ /* 0x000fe40003f26070 */
[----:B------:R-:W-:Y:S02]  /*17780*/  IADD3 R0, R223, -0x58, RZ ;  /* 0xffffffa8df007810 */ /* 0x000fe40007ffe0ff */
[----:B------:R-:W-:Y:S02]  /*17790*/  LOP3.LUT R227, R227, 0x7f, RZ, 0xc0, !PT ;  /* 0x0000007fe3e37812 */ /* 0x000fe400078ec0ff */
[----:B------:R-:W-:-:S03]  /*177a0*/  ISETP.GE.U32.AND P2, PT, R0, 0x7fffff69, PT ;  /* 0x7fffff690000780c */ /* 0x000fc60003f46070 */
[----:B------:R-:W-:Y:S02]  /*177b0*/  IMAD.SHL.U32 R227, R227, 0x4, RZ ;  /* 0x00000004e3e37824 */ /* 0x000fe400078e00ff */
[----:B----4-:R-:W-:-:S05]  /*177c0*/  IMAD.WIDE R238, R252, 0x4, R238 ;  /* 0x00000004fcee7825 */ /* 0x010fca00078e02ee */
[----:B------:R4:W-:Y:S01]  /*177d0*/  LDGSTS.E [R226+0x49600], [R238.64], !P0 ;  /* 0x49600000eee27fae */ /* 0x0009e2000c121844 */
[----:B-----5:R-:W-:-:S05]  /*177e0*/  IMAD.WIDE R246, R252, 0x4, R246 ;  /* 0x00000004fcf67825 */ /* 0x020fca00078e02f6 */
[----:B------:R5:W-:Y:S01]  /*177f0*/  LDGSTS.E [R226+0x49e00], [R246.64], !P4 ;  /* 0x49e00000f6e27fae */ /* 0x000be2000e121844 */
[----:B------:R-:W-:-:S05]  /*17800*/  IMAD.WIDE R218, R252, 0x4, R218 ;  /* 0x00000004fcda7825 */ /* 0x000fca00078e02da */
[----:B------:R1:W-:Y:S01]  /*17810*/  LDGSTS.E [R226+0x4a600], [R218.64], !P1 ;  /* 0x4a600000dae27fae */ /* 0x0003e2000c921844 */
[----:B------:R-:W-:Y:S01]  /*17820*/  IMAD.WIDE R210, R252, 0x4, R210 ;  /* 0x00000004fcd27825 */ /* 0x000fe200078e02d2 */
[----:B------:R-:W-:-:S05]  /*17830*/  LOP3.LUT R252, R227, 0x60, RZ, 0x3c, !PT ;  /* 0x00000060e3fc7812 */ /* 0x000fca00078e3cff */
[----:B------:R1:W-:Y:S02]  /*17840*/  LDGSTS.E [R252+0x4ae00], [R210.64], !P2 ;  /* 0x4ae00000d2fc7fae */ /* 0x0003e4000d121844 */
[----:B-1----:R-:W-:-:S04]  /*17850*/  IMAD.MOV.U32 R252, RZ, RZ, c[0x0][0x188] ;  /* 0x00006200fffc7624 */ /* 0x002fc800078e00ff */
[----:B------:R-:W-:-:S04]  /*17860*/  IMAD.SHL.U32 R252, R252, 0x40, RZ ;  /* 0x00000040fcfc7824 */ /* 0x000fc800078e00ff */
[----:B------:R-:W-:Y:S02]  /*17870*/  IMAD.WIDE R214, R252, 0x4, R214 ;  /* 0x00000004fcd67825 */ /* 0x000fe400078e02d6 */
[----:B------:R-:W1:Y:S01]  /*17880*/  S2R R252, SR_TID.X ;  /* 0x0000000000fc7919 */ /* 0x000e620000002100 */
[----:B------:R-:W-:-:S04]  /*17890*/  IADD3 R0, R223, -0x5c, RZ ;  /* 0xffffffa4df007810 */ /* 0x000fc80007ffe0ff */
[----:B------:R-:W-:Y:S02]  /*178a0*/  ISETP.GE.U32.AND P3, PT, R0, 0x7fffff65, PT ;  /* 0x7fffff650000780c */ /* 0x000fe40003f66070 */
[----:B-1----:R-:W-:-:S05]  /*178b0*/  LOP3.LUT R252, R252, 0x7f, RZ, 0xc0, !PT ;  /* 0x0000007ffcfc7812 */ /* 0x002fca00078ec0ff */
[----:B------:R-:W-:-:S05]  /*178c0*/  IMAD.SHL.U32 R252, R252, 0x4, RZ ;  /* 0x00000004fcfc7824 */ /* 0x000fca00078e00ff */
[----:B------:R-:W-:-:S05]  /*178d0*/  LOP3.LUT R252, R252, 0x60, RZ, 0x3c, !PT ;  /* 0x00000060fcfc7812 */ /* 0x000fca00078e3cff */
[----:B------:R1:W-:Y:S02]  /*178e0*/  LDGSTS.E [R252+0x4b600], [R214.64], !P3 ;  /* 0x4b600000d6fc7fae */ /* 0x0003e4000d921844 */
[----:B-1----:R-:W-:-:S04]  /*178f0*/  IMAD.MOV.U32 R252, RZ, RZ, c[0x0][0x188] ;  /* 0x00006200fffc7624 */ /* 0x002fc800078e00ff */
[----:B------:R-:W-:Y:S01]  /*17900*/  IMAD.SHL.U32 R252, R252, 0x40, RZ ;  /* 0x00000040fcfc7824 */ /* 0x000fe200078e00ff */
[C---:B------:R-:W-:Y:S01]  /*17910*/  IADD3 R0, R223.reuse, -0x60, RZ ;  /* 0xffffffa0df007810 */ /* 0x040fe20007ffe0ff */
[----:B------:R4:W-:Y:S03]  /*17920*/  STL.64 [R1+0x160], R238 ;  /* 0x000160ee01007387 */ /* 0x0009e60000100a00 */
[----:B------:R-:W-:Y:S01]  /*17930*/  ISETP.GE.U32.AND P0, PT, R0, 0x7fffff61, PT ;  /* 0x7fffff610000780c */ /* 0x000fe20003f06070 */
[----:B----4-:R-:W4:Y:S01]  /*17940*/  LDL.LU.64 R238, [R1+0x80] ;  /* 0x0000800001ee7983 */ /* 0x010f220000300a00 */
[----:B------:R-:W-:-:S03]  /*17950*/  IADD3 R0, R223, -0x64, RZ ;  /* 0xffffff9cdf007810 */ /* 0x000fc60007ffe0ff */
[----:B------:R5:W-:Y:S01]  /*17960*/  STL.64 [R1+0x140], R246 ;  /* 0x000140f601007387 */ /* 0x000be20000100a00 */
[----:B------:R-:W-:Y:S02]  /*17970*/  ISETP.GE.U32.AND P4, PT, R0, 0x7fffff5d, PT ;  /* 0x7fffff5d0000780c */ /* 0x000fe40003f86070 */
[----:B------:R-:W-:Y:S01]  /*17980*/  IADD3 R0, R223, -0x68, RZ ;  /* 0xffffff98df007810 */ /* 0x000fe20007ffe0ff */
[----:B-----5:R-:W5:Y:S04]  /*17990*/  LDL.LU.64 R246, [R1+0x60] ;  /* 0x0000600001f67983 */ /* 0x020f680000300a00 */
[----:B------:R1:W-:Y:S04]  /*179a0*/  STL.64 [R1+0x120], R218 ;  /* 0x000120da01007387 */ /* 0x0003e80000100a00 */
[----:B-1----:R-:W5:Y:S04]  /*179b0*/  LDL.LU.64 R218, [R1+0x40] ;  /* 0x0000400001da7983 */ /* 0x002f680000300a00 */
[----:B------:R-:W5:Y:S04]  /*179c0*/  LDL.LU.64 R222, [R1+0x20] ;  /* 0x0000200001de7983 */ /* 0x000f680000300a00 */
[----:B------:R-:W5:Y:S01]  /*179d0*/  LDL.LU.64 R226, [R1] ;  /* 0x0000000001e27983 */ /* 0x000f620000300a00 */
[----:B--2---:R-:W-:-:S03]  /*179e0*/  IMAD.WIDE R230, R252, 0x4, R230 ;  /* 0x00000004fce67825 */ /* 0x004fc600078e02e6 */
[----:B------:R-:W1:Y:S02]  /*179f0*/  S2R R252, SR_TID.X ;  /* 0x0000000000fc7919 */ /* 0x000e640000002100 */
[----:B-1----:R-:W-:-:S05]  /*17a00*/  LOP3.LUT R252, R252, 0x7f, RZ, 0xc0, !PT ;  /* 0x0000007ffcfc7812 */ /* 0x002fca00078ec0ff */
[----:B------:R-:W-:-:S05]  /*17a10*/  IMAD.SHL.U32 R252, R252, 0x4, RZ ;  /* 0x00000004fcfc7824 */ /* 0x000fca00078e00ff */
[----:B------:R-:W-:-:S05]  /*17a20*/  LOP3.LUT R252, R252, 0x60, RZ, 0x3c, !PT ;  /* 0x00000060fcfc7812 */ /* 0x000fca00078e3cff */
[----:B------:R1:W-:Y:S02]  /*17a30*/  LDGSTS.E [R252+0x4be00], [R230.64], !P0 ;  /* 0x4be00000e6fc7fae */ /* 0x0003e4000c121844 */
[----:B-1----:R-:W-:-:S04]  /*17a40*/  IMAD.MOV.U32 R252, RZ, RZ, c[0x0][0x188] ;  /* 0x00006200fffc7624 */ /* 0x002fc800078e00ff */
[----:B------:R-:W-:-:S04]  /*17a50*/  IMAD.SHL.U32 R252, R252, 0x40, RZ ;  /* 0x00000040fcfc7824 */ /* 0x000fc800078e00ff */
[----:B---3--:R-:W-:Y:S02]  /*17a60*/  IMAD.WIDE R234, R252, 0x4, R234 ;  /* 0x00000004fcea7825 */ /* 0x008fe400078e02ea */
[----:B------:R-:W1:Y:S04]  /*17a70*/  S2R R252, SR_TID.X ;  /* 0x0000000000fc7919 */ /* 0x000e680000002100 */
[----:B------:R2:W-:Y:S04]  /*17a80*/  STL.64 [R1+0x100], R210 ;  /* 0x000100d201007387 */ /* 0x0005e80000100a00 */
[----:B--2---:R-:W2:Y:S01]  /*17a90*/  LDL.LU.64 R210, [R1+0x1440] ;  /* 0x0014400001d27983 */ /* 0x004ea20000300a00 */
[----:B-1----:R-:W-:-:S05]  /*17aa0*/  LOP3.LUT R252, R252, 0x7f, RZ, 0xc0, !PT ;  /* 0x0000007ffcfc7812 */ /* 0x002fca00078ec0ff */
[----:B------:R-:W-:Y:S01]  /*17ab0*/  IMAD.SHL.U32 R252, R252, 0x4, RZ ;  /* 0x00000004fcfc7824 */ /* 0x000fe200078e00ff */
[----:B------:R1:W-:Y:S04]  /*17ac0*/  STL.64 [R1+0xe0], R214 ;  /* 0x0000e0d601007387 */ /* 0x0003e80000100a00 */
[----:B------:R-:W-:-:S05]  /*17ad0*/  LOP3.LUT R252, R252, 0x60, RZ, 0x3c, !PT ;  /* 0x00000060fcfc7812 */ /* 0x000fca00078e3cff */
[----:B------:R3:W-:Y:S04]  /*17ae0*/  LDGSTS.E [R252+0x4c600], [R234.64], !P4 ;  /* 0x4c600000eafc7fae */ /* 0x0007e8000e121844 */
[----:B-1----:R-:W2:Y:S04]  /*17af0*/  LDL.LU.64 R214, [R1+0x1438] ;  /* 0x0014380001d67983 */ /* 0x002ea80000300a00 */
[----:B------:R1:W-:Y:S04]  /*17b00*/  STL.64 [R1+0xc0], R230 ;  /* 0x0000c0e601007387 */ /* 0x0003e80000100a00 */
[----:B-1----:R-:W2:Y:S04]  /*17b10*/  LDL.LU.64 R230, [R1+0x1430] ;  /* 0x0014300001e67983 */ /* 0x002ea80000300a00 */
[----:B------:R3:W-:Y:S04]  /*17b20*/  STL.64 [R1+0xa0], R234 ;  /* 0x0000a0ea01007387 */ /* 0x0007e80000100a00 */
[----:B---3--:R-:W3:Y:S01]  /*17b30*/  LDL.LU.64 R234, [R1+0x1428] ;  /* 0x0014280001ea7983 */ /* 0x008ee20000300a00 */
[----:B------:R-:W-:-:S04]  /*17b40*/  IMAD.MOV.U32 R252, RZ, RZ, c[0x0][0x188] ;  /* 0x00006200fffc7624 */ /* 0x000fc800078e00ff */
[----:B------:R-:W-:Y:S01]  /*17b50*/  IMAD.SHL.U32 R252, R252, 0x40, RZ ;  /* 0x00000040fcfc7824 */ /* 0x000fe200078e00ff */
[----:B------:R-:W-:Y:S01]  /*17b60*/  ISETP.GE.U32.AND P1, PT, R0, 0x7fffff59, PT ;  /* 0x7fffff590000780c */ /* 0x000fe20003f26070 */
[----:B------:R-:W-:-:S05]  /*17b70*/  IMAD.MOV.U32 R0, RZ, RZ, c[0x0][0x180] ;  /* 0x00006000ff007624 */ /* 0x000fca00078e00ff */
[----:B------:R-:W-:-:S04]  /*17b80*/  IADD3 R0, R0, -0x6c, RZ ;  /* 0xffffff9400007810 */ /* 0x000fc80007ffe0ff */
[----:B------:R-:W-:Y:S01]  /*17b90*/  ISETP.GE.U32.AND P2, PT, R0, 0x7fffff55, PT ;  /* 0x7fffff550000780c */ /* 0x000fe20003f46070 */
[----:B------:R-:W-:-:S05]  /*17ba0*/  IMAD.MOV.U32 R0, RZ, RZ, c[0x0][0x180] ;  /* 0x00006000ff007624 */ /* 0x000fca00078e00ff */
[----:B------:R-:W-:Y:S01]  /*17bb0*/  IADD3 R0, R0, -0x70, RZ ;  /* 0xffffff9000007810 */ /* 0x000fe20007ffe0ff */
[----:B----4-:R-:W-:Y:S02]  /*17bc0*/  IMAD.WIDE R238, R252, 0x4, R238 ;  /* 0x00000004fcee7825 */ /* 0x010fe400078e02ee */
[----:B------:R-:W1:Y:S01]  /*17bd0*/  S2R R252, SR_TID.X ;  /* 0x0000000000fc7919 */ /* 0x000e620000002100 */
[----:B------:R-:W-:Y:S01]  /*17be0*/  ISETP.GE.U32.AND P3, PT, R0, 0x7fffff51, PT ;  /* 0x7fffff510000780c */ /* 0x000fe20003f66070 */
[----:B------:R-:W-:Y:S02]  /*17bf0*/  IMAD.MOV.U32 R0, RZ, RZ, c[0x0][0x180] ;  /* 0x00006000ff007624 */ /* 0x000fe400078e00ff */
[----:B------:R-:W-:Y:S01]  /*17c00*/  IMAD.SHL.U32 R3, R3, 0x4, RZ ;  /* 0x0000000403037824 */ /* 0x000fe200078e00ff */
[----:B-1----:R-:W-:-:S05]  /*17c10*/  LOP3.LUT R252, R252, 0x7f, RZ, 0xc0, !PT ;  /* 0x0000007ffcfc7812 */ /* 0x002fca00078ec0ff */
[----:B------:R-:W-:-:S05]  /*17c20*/  IMAD.SHL.U32 R252, R252, 0x4, RZ ;  /* 0x00000004fcfc7824 */ /* 0x000fca00078e00ff */
[----:B------:R-:W-:-:S05]  /*17c30*/  LOP3.LUT R252, R252, 0x60, RZ, 0x3c, !PT ;  /* 0x00000060fcfc7812 */ /* 0x000fca00078e3cff */
[----:B------:R1:W-:Y:S01]  /*17c40*/  LDGSTS.E [R252+0x4ce00], [R238.64], !P1 ;  /* 0x4ce00000eefc7fae */ /* 0x0003e2000c921844 */
[----:B------:R-:W-:Y:S01]  /*17c50*/  IADD3 R0, R0, -0x74, RZ ;  /* 0xffffff8c00007810 */ /* 0x000fe20007ffe0ff */
[----:B-1----:R-:W-:-:S04]  /*17c60*/  IMAD.MOV.U32 R252, RZ, RZ, c[0x0][0x188] ;  /* 0x00006200fffc7624 */ /* 0x002fc800078e00ff */
[----:B------:R-:W-:Y:S01]  /*17c70*/  IMAD.SHL.U32 R252, R252, 0x40, RZ ;  /* 0x00000040fcfc7824 */ /* 0x000fe200078e00ff */
[----:B------:R-:W-:Y:S01]  /*17c80*/  ISETP.GE.U32.AND P0, PT, R0, 0x7fffff4d, PT ;  /* 0x7fffff4d0000780c */ /* 0x000fe20003f06070 */
[----:B------:R-:W-:Y:S02]  /*17c90*/  IMAD.MOV.U32 R0, RZ, RZ, c[0x0][0x180] ;  /* 0x00006000ff007624 */ /* 0x000fe400078e00ff */
[----:B-----5:R-:W-:Y:S01]  /*17ca0*/  IMAD.WIDE R246, R252, 0x4, R246 ;  /* 0x00000004fcf67825 */ /* 0x020fe200078e02f6 */
[----:B------:R-:W-:Y:S01]  /*17cb0*/  LOP3.LUT R252, R3, 0x60, RZ, 0x3c, !PT ;  /* 0x0000006003fc7812 */ /* 0x000fe200078e3cff */
[----:B------:R1:W-:Y:S01]  /*17cc0*/  STL.64 [R1+0x80], R238 ;  /* 0x000080ee01007387 */ /* 0x0003e20000100a00 */
[----:B------:R-:W-:Y:S01]  /*17cd0*/  IADD3 R0, R0, -0x78, RZ ;  /* 0xffffff8800007810 */ /* 0x000fe20007ffe0ff */
[----:B------:R-:W-:Y:S02]  /*17ce0*/  IMAD.MOV.U32 R3, RZ, RZ, c[0x0][0x18c] ;  /* 0x00006300ff037624 */ /* 0x000fe400078e00ff */
[----:B------:R4:W-:Y:S01]  /*17cf0*/  LDGSTS.E [R252+0x4d600], [R246.64], !P2 ;  /* 0x4d600000f6fc7fae */ /* 0x0009e2000d121844 */
[----:B------:R-:W-:Y:S01]  /*17d00*/  ISETP.GE.U32.AND P4, PT, R0, 0x7fffff49, PT ;  /* 0x7fffff490000780c */ /* 0x000fe20003f86070 */
[----:B------:R-:W-:-:S02]  /*17d10*/  IMAD.SHL.U32 R3, R3, 0x40, RZ ;  /* 0x0000004003037824 */ /* 0x000fc400078e00ff */
[----:B-1----:R-:W5:Y:S01]  /*17d20*/  LDL.LU.64 R238, [R1+0x1420] ;  /* 0x0014200001ee7983 */ /* 0x002f620000300a00 */
[----:B----4-:R-:W-:-:S03]  /*17d30*/  IMAD.MOV.U32 R252, RZ, RZ, c[0x0][0x188] ;  /* 0x00006200fffc7624 */ /* 0x010fc600078e00ff */
[----:B------:R1:W-:Y:S01]  /*17d40*/  STL.64 [R1+0x60], R246 ;  /* 0x000060f601007387 */ /* 0x0003e20000100a00 */
[----:B------:R-:W-:-:S04]  /*17d50*/  IMAD.SHL.U32 R252, R252, 0x40, RZ ;  /* 0x00000040fcfc7824 */ /* 0x000fc800078e00ff */
[C---:B------:R-:W-:Y:S01]  /*17d60*/  IMAD.WIDE R218, R252.reuse, 0x4, R218 ;  /* 0x00000004fcda7825 */ /* 0x040fe200078e02da */
[----:B-1----:R-:W5:Y:S03]  /*17d70*/  LDL.LU.64 R246, [R1+0x1418] ;  /* 0x0014180001f67983 */ /* 0x002f660000300a00 */
[----:B------:R-:W-:-:S04]  /*17d80*/  IMAD.WIDE R222, R252, 0x4, R222 ;  /* 0x00000004fcde7825 */ /* 0x000fc800078e02de */
[----:B------:R-:W-:Y:S01]  /*17d90*/  IMAD.WIDE R226, R252, 0x4, R226 ;  /* 0x00000004fce27825 */ /* 0x000fe200078e02e2 */
[----:B------:R1:W-:Y:S04]  /*17da0*/  STL.64 [R1+0x40], R218 ;  /* 0x000040da01007387 */ /* 0x0003e80000100a00 */
[----:B------:R1:W-:Y:S01]  /*17db0*/  STL.64 [R1+0x20], R222 ;  /* 0x000020de01007387 */ /* 0x0003e20000100a00 */
[----:B--2---:R-:W-:-:S04]  /*17dc0*/  IMAD.WIDE R230, R3, 0x4, R230 ;  /* 0x0000000403e67825 */ /* 0x004fc800078e02e6 */
[----:B---3--:R-:W-:Y:S01]  /*17dd0*/  IMAD.WIDE R234, R3, 0x4, R234 ;  /* 0x0000000403ea7825 */ /* 0x008fe200078e02ea */
[----:B------:R-:W-:-:S05]  /*17de0*/  LOP3.LUT R3, R2, 0x60, RZ, 0x3c, !PT ;  /* 0x0000006002037812 */ /* 0x000fca00078e3cff */
[----:B------:R1:W-:Y:S04]  /*17df0*/  LDGSTS.E [R3+0x4de00], [R218.64], !P3 ;  /* 0x4de00000da037fae */ /* 0x0003e8000d921844 */
[----:B------:R2:W-:Y:S04]  /*17e00*/  LDGSTS.E [R3+0x4e600], [R222.64], !P0 ;  /* 0x4e600000de037fae */ /* 0x0005e8000c121844 */
[----:B------:R3:W-:Y:S04]  /*17e10*/  LDGSTS.E [R3+0x4ee00], [R226.64], !P4 ;  /* 0x4ee00000e2037fae */ /* 0x0007e8000e121844 */
[----:B-1----:R-:W4:Y:S04]  /*17e20*/  LDL.LU.64 R218, [R1+0x1410] ;  /* 0x0014100001da7983 */ /* 0x002f280000300a00 */
[----:B------:R3:W-:Y:S04]  /*17e30*/  STL.64 [R1], R226 ;  /* 0x000000e201007387 */ /* 0x0007e80000100a00 */
[----:B--2---:R-:W2:Y:S04]  /*17e40*/  LDL.LU.64 R222, [R1+0x1408] ;  /* 0x0014080001de7983 */ /* 0x004ea80000300a00 */
[----:B---3--:R-:W3:Y:S01]  /*17e50*/  LDL.LU.64 R226, [R1+0x1400] ;  /* 0x0014000001e27983 */ /* 0x008ee20000300a00 */
[----:B------:R-:W-:-:S05]  /*17e60*/  IMAD.MOV.U32 R0, RZ, RZ, c[0x0][0x180] ;  /* 0x00006000ff007624 */ /* 0x000fca00078e00ff */
[----:B------:R-:W-:-:S04]  /*17e70*/  IADD3 R0, R0, -0x7c, RZ ;  /* 0xffffff8400007810 */ /* 0x000fc80007ffe0ff */
[----:B------:R-:W-:Y:S01]  /*17e80*/  ISETP.GE.U32.AND P1, PT, R0, 0x7fffff45, PT ;  /* 0x7fffff450000780c */ /* 0x000fe20003f26070 */
[----:B------:R-:W-:-:S05]  /*17e90*/  IMAD.MOV.U32 R0, RZ, RZ, c[0x0][0x180] ;  /* 0x00006000ff007624 */ /* 0x000fca00078e00ff */
[----:B------:R-:W-:-:S04]  /*17ea0*/  IADD3 R0, R0, -0x80, RZ ;  /* 0xffffff8000007810 */ /* 0x000fc80007ffe0ff */
[----:B------:R-:W-:Y:S01]  /*17eb0*/  ISETP.GE.U32.AND P2, PT, R0, 0x7fffff41, PT ;  /* 0x7fffff410000780c */ /* 0x000fe20003f46070 */
[----:B------:R-:W-:Y:S04]  /*17ec0*/  STL [R1+0x13b8], R234 ;  /* 0x0013b8ea01007387 */ /* 0x000fe80000100800 */
[----:B------:R1:W-:Y:S04]  /*17ed0*/  STL [R1+0x13ac], R235 ;  /* 0x0013aceb01007387 */ /* 0x0003e80000100800 */
[----:B------:R-:W-:Y:S04]  /*17ee0*/  STL [R1+0x13b4], R230 ;  /* 0x0013b4e601007387 */ /* 0x000fe80000100800 */
[----:B------:R-:W-:Y:S01]  /*17ef0*/  STL [R1+0x13b0], R231 ;  /* 0x0013b0e701007387 */ /* 0x000fe20000100800 */
[----:B-----5:R-:W-:-:S05]  /*17f00*/  IMAD.WIDE R238, R252, 0x4, R238 ;  /* 0x00000004fcee7825 */ /* 0x020fca00078e02ee */
[----:B------:R5:W-:Y:S01]  /*17f10*/  LDGSTS.E [R3+0x4f600], [R238.64], !P1 ;  /* 0x4f600000ee037fae */ /* 0x000be2000c921844 */
[----:B------:R-:W-:-:S05]  /*17f20*/  IMAD.WIDE R246, R252, 0x4, R246 ;  /* 0x00000004fcf67825 */ /* 0x000fca00078e02f6 */
[----:B------:R5:W-:Y:S04]  /*17f30*/  LDGSTS.E [R3+0x4fe00], [R246.64], !P2 ;  /* 0x4fe00000f6037fae */ /* 0x000be8000d121844 */
[----:B------:R-:W1:Y:S04]  /*17f40*/  S2R R2, SR_TID.X ;  /* 0x0000000000027919 */ /* 0x000e680000002100 */
[----:B------:R-:W0:Y:S01]  /*17f50*/  LDGDEPBAR ;  /* 0x00000000000079af */ /* 0x000e220000000000 */
[----:B-----5:R-:W-:-:S04]  /*17f60*/  IMAD.MOV.U32 R3, RZ, RZ, c[0x0][0x18c] ;  /* 0x00006300ff037624 */ /* 0x020fc800078e00ff */
[----:B------:R-:W-:-:S04]  /*17f70*/  IMAD.SHL.U32 R3, R3, 0x40, RZ ;  /* 0x0000004003037824 */ /* 0x000fc800078e00ff */
[----:B------:R-:W-:-:S04]  /*17f80*/  IMAD.WIDE R214, R3, 0x4, R214 ;  /* 0x0000000403d67825 */ /* 0x000fc800078e02d6 */
        /* <DEDUP_REMOVED lines=23> */
[----:B----4-:R-:W-:-:S04]  /*18100*/  IMAD.WIDE R218, R3, 0x4, R218 ;  /* 0x0000000403da7825 */ /* 0x010fc800078e02da */
[----:B--2---:R-:W-:-:S04]  /*18110*/  IMAD.WIDE R222, R3, 0x4, R222 ;  /* 0x0000000403de7825 */ /* 0x004fc800078e02de */
[----:B---3--:R-:W-:-:S05]  /*18120*/  IMAD.WIDE R226, R3, 0x4, R226 ;  /* 0x0000000403e27825 */ /* 0x008fca00078e02e2 */
[----:B------:R-:W-:Y:S04]  /*18130*/  STL [R1+0x13a0], R226 ;  /* 0x0013a0e201007387 */ /* 0x000fe80000100800 */
[----:B------:R-:W-:Y:S04]  /*18140*/  STL [R1+0x139c], R227 ;  /* 0x00139ce301007387 */ /* 0x000fe80000100800 */
[----:B------:R-:W-:Y:S04]  /*18150*/  STL [R1+0x13a8], R222 ;  /* 0x0013a8de01007387 */ /* 0x000fe80000100800 */
[----:B------:R-:W-:Y:S04]  /*18160*/  STL [R1+0x13a4], R223 ;  /* 0x0013a4df01007387 */ /* 0x000fe80000100800 */
[----:B------:R-:W-:Y:S04]  /*18170*/  STL [R1+0x1390], R218 ;  /* 0x001390da01007387 */ /* 0x000fe80000100800 */
[----:B------:R2:W-:Y:S04]  /*18180*/  STL [R1+0x138c], R219 ;  /* 0x00138cdb01007387 */ /* 0x0005e80000100800 */
[----:B------:R-:W-:Y:S04]  /*18190*/  STL [R1+0x1398], R214 ;  /* 0x001398d601007387 */ /* 0x000fe80000100800 */
[----:B------:R-:W-:Y:S04]  /*181a0*/  STL [R1+0x1394], R215 ;  /* 0x001394d701007387 */ /* 0x000fe80000100800 */
        /* <DEDUP_REMOVED lines=37> */
[----:B------:R-:W-:Y:S01]  /*18400*/  STL [R1+0x12ec], R139 ;  /* 0x0012ec8b01007387 */ /* 0x000fe20000100800 */
[----:B------:R-:W-:-:S03]  /*18410*/  IMAD.WIDE R118, R3, 0x4, R118 ;  /* 0x0000000403767825 */ /* 0x000fc600078e0276 */
        /* <DEDUP_REMOVED lines=80> */
[----:B-1----:R-:W-:-:S03]  /*18920*/  SHF.R.S32.HI R0, RZ, 0x6, R2 ;  /* 0x00000006ff007819 */ /* 0x002fc60000011402 */
[----:B------:R-:W-:Y:S01]  /*18930*/  STL [R1+0x1210], R26 ;  /* 0x0012101a01007387 */ /* 0x000fe20000100800 */
[----:B------:R-:W-:-:S03]  /*18940*/  IMAD.WIDE R18, R3, 0x4, R18 ;  /* 0x0000000403127825 */ /* 0x000fc600078e0212 */
[----:B------:R-:W-:Y:S01]  /*18950*/  STL [R1+0x120c], R27 ;  /* 0x00120c1b01007387 */ /* 0x000fe20000100800 */
[----:B------:R-:W-:-:S03]  /*18960*/  LOP3.LUT R2, R2, 0x3f, RZ, 0xc0, !PT ;  /* 0x0000003f02027812 */ /* 0x000fc600078ec0ff */
[----:B------:R-:W-:Y:S01]  /*18970*/  STL [R1+0x1218], R24 ;  /* 0x0012181801007387 */ /* 0x000fe20000100800 */
[----:B------:R-:W-:-:S03]  /*18980*/  IMAD.WIDE R16, R3, 0x4, R16 ;  /* 0x0000000403107825 */ /* 0x000fc600078e0210 */
[----:B------:R-:W-:Y:S01]  /*18990*/  STL [R1+0x1214], R25 ;  /* 0x0012141901007387 */ /* 0x000fe20000100800 */
[----:B------:R-:W-:-:S03]  /*189a0*/  IMAD.WIDE R14, R3, 0x4, R14 ;  /* 0x00000004030e7825 */ /* 0x000fc600078e020e */
[----:B------:R-:W-:Y:S04]  /*189b0*/  STL [R1+0x1200], R22 ;  /* 0x0012001601007387 */ /* 0x000fe80000100800 */
[----:B------:R-:W-:Y:S01]  /*189c0*/  STL [R1+0x11fc], R23 ;  /* 0x0011fc1701007387 */ /* 0x000fe20000100800 */
[----:B------:R-:W-:-:S03]  /*189d0*/  SGXT R0, R0, 0x1 ;  /* 0x000000010000781a */ /* 0x000fc60000000200 */
[----:B------:R-:W-:Y:S01]  /*189e0*/  STL [R1+0x1208], R20 ;  /* 0x0012081401007387 */ /* 0x000fe20000100800 */
[----:B------:R-:W-:-:S03]  /*189f0*/  IMAD.SHL.U32 R2, R2, 0x4, RZ ;  /* 0x0000000402027824 */ /* 0x000fc600078e00ff */
[----:B------:R-:W-:Y:S01]  /*18a00*/  STL [R1+0x1204], R21 ;  /* 0x0012041501007387 */ /* 0x000fe20000100800 */
[----:B------:R-:W-:-:S03]  /*18a10*/  IMAD.WIDE R12, R3, 0x4, R12 ;  /* 0x00000004030c7825 */ /* 0x000fc600078e020c */
[----:B------:R-:W-:Y:S01]  /*18a20*/  STL [R1+0x11f0], R18 ;  /* 0x0011f01201007387 */ /* 0x000fe20000100800 */
[----:B------:R-:W-:-:S03]  /*18a30*/  IMAD.WIDE R10, R3, 0x4, R10 ;  /* 0x00000004030a7825 */ /* 0x000fc600078e020a */
[----:B------:R-:W-:Y:S01]  /*18a40*/  STL [R1+0x11ec], R19 ;  /* 0x0011ec1301007387 */ /* 0x000fe20000100800 */
[----:B------:R-:W-:-:S03]  /*18a50*/  IMAD.WIDE R8, R3, 0x4, R8 ;  /* 0x0000000403087825 */ /* 0x000fc600078e0208 */
[----:B------:R-:W-:Y:S01]  /*18a60*/  STL [R1+0x11f8], R16 ;  /* 0x0011f81001007387 */ /* 0x000fe20000100800 */
[----:B------:R-:W-:-:S03]  /*18a70*/  LOP3.LUT R2, R2, 0x110, R0, 0x78, !PT ;  /* 0x0000011002027812 */ /* 0x000fc600078e7800 */
[----:B------:R-:W-:Y:S01]  /*18a80*/  STL [R1+0x11f4], R17 ;  /* 0x0011f41101007387 */ /* 0x000fe20000100800 */
[----:B------:R-:W-:-:S03]  /*18a90*/  IMAD.WIDE R6, R3, 0x4, R6 ;  /* 0x0000000403067825 */ /* 0x000fc600078e0206 */
[----:B------:R-:W-:Y:S04]  /*18aa0*/  STL [R1+0x11e0], R14 ;  /* 0x0011e00e01007387 */ /* 0x000fe80000100800 */
[----:B------:R-:W-:Y:S01]  /*18ab0*/  STL [R1+0x11dc], R15 ;  /* 0x0011dc0f01007387 */ /* 0x000fe20000100800 */
[----:B------:R-:W-:-:S03]  /*18ac0*/  IMAD.WIDE R4, R3, 0x4, R4 ;  /* 0x0000000403047825 */ /* 0x000fc600078e0204 */
[----:B------:R-:W-:Y:S04]  /*18ad0*/  STL [R1+0x11e8], R12 ;  /* 0x0011e80c01007387 */ /* 0x000fe80000100800 */
[----:B------:R-:W1:Y:S04]  /*18ae0*/  S2R R0, SR_TID.X ;  /* 0x0000000000007919 */ /* 0x000e680000002100 */
        /* <DEDUP_REMOVED lines=9> */
[----:B------:R4:W-:Y:S01]  /*18b80*/  STL [R1+0x11bc], R7 ;  /* 0x0011bc0701007387 */ /* 0x0009e20000100800 */
[----:B------:R-:W-:-:S03]  /*18b90*/  IMAD.WIDE R220, R3, 0x4, R220 ;  /* 0x0000000403dc7825 */ /* 0x000fc600078e02dc */
[----:B------:R-:W-:Y:S04]  /*18ba0*/  STL [R1+0x11c8], R4 ;  /* 0x0011c80401007387 */ /* 0x000fe80000100800 */
[----:B------:R5:W-:Y:S01]  /*18bb0*/  STL [R1+0x11c4], R5 ;  /* 0x0011c40501007387 */ /* 0x000be20000100800 */
        /* <DEDUP_REMOVED lines=22> */
[----:B------:R1:W-:Y:S04]  /*18d20*/  LDGSTS.E [R2+0x20000], [R234.64], P5 ;  /* 0x20000000ea027fae */ /* 0x0003e8000a921844 */
[----:B------:R-:W-:Y:S04]  /*18d30*/  STL [R1+0x1188], R204 ;  /* 0x001188cc01007387 */ /* 0x000fe80000100800 */
[----:B------:R-:W-:Y:S01]  /*18d40*/  STL [R1+0x1184], R205 ;  /* 0x001184cd01007387 */ /* 0x000fe20000100800 */
[----:B-1----:R-:W-:-:S03]  /*18d50*/  SHF.R.S32.HI R2, RZ, 0x6, R0 ;  /* 0x00000006ff027819 */ /* 0x002fc60000011400 */
[----:B------:R-:W-:Y:S01]  /*18d60*/  STL [R1+0x1170], R200 ;  /* 0x001170c801007387 */ /* 0x000fe20000100800 */
[----:B------:R-:W-:Y:S01]  /*18d70*/  LOP3.LUT R0, R0, 0x3f, RZ, 0xc0, !PT ;  /* 0x0000003f00007812 */ /* 0x000fe200078ec0ff */
[----:B------:R-:W-:Y:S02]  /*18d80*/  IMAD.WIDE R184, R3, 0x4, R184 ;  /* 0x0000000403b87825 */ /* 0x000fe400078e02b8 */
[----:B------:R-:W-:Y:S04]  /*18d90*/  STL [R1+0x116c], R201 ;  /* 0x00116cc901007387 */ /* 0x000fe80000100800 */
[----:B------:R-:W-:Y:S01]  /*18da0*/  STL [R1+0x1178], R196 ;  /* 0x001178c401007387 */ /* 0x000fe20000100800 */
[----:B------:R-:W-:-:S03]  /*18db0*/  IMAD.SHL.U32 R235, R0, 0x4, RZ ;  /* 0x0000000400eb7824 */ /* 0x000fc600078e00ff */
[----:B------:R-:W-:Y:S01]  /*18dc0*/  STL [R1+0x1174], R197 ;  /* 0x001174c501007387 */ /* 0x000fe20000100800 */
[C---:B------:R-:W-:Y:S01]  /*18dd0*/  IMAD.WIDE R180, R3.reuse, 0x4, R180 ;  /* 0x0000000403b47825 */ /* 0x040fe200078e02b4 */
[----:B------:R-:W-:Y:S02]  /*18de0*/  SGXT R2, R2, 0x1 ;  /* 0x000000010202781a */ /* 0x000fe40000000200 */
        /* <DEDUP_REMOVED lines=18> */
[----:B------:R1:W-:Y:S04]  /*18f10*/  LDGSTS.E [R235+0x20800], [R230.64], P5 ;  /* 0x20800000e6eb7fae */ /* 0x0003e8000a921844 */
[----:B------:R-:W-:Y:S01]  /*18f20*/  STL [R1+0x1144], R173 ;  /* 0x001144ad01007387 */ /* 0x000fe20000100800 */
[----:B------:R-:W-:-:S03]  /*18f30*/  IMAD.WIDE R152, R3, 0x4, R152 ;  /* 0x0000000403987825 */ /* 0x000fc600078e0298 */
[----:B------:R1:W-:Y:S04]  /*18f40*/  LDGSTS.E [R235+0x21000], [R226.64], P5 ;  /* 0x21000000e2eb7fae */ /* 0x0003e8000a921844 */
        /* <DEDUP_REMOVED lines=145> */
[----:B--2---:R-:W4:Y:S04]  /*19860*/  LDL.LU.64 R218, [R1+0x1b8] ;  /* 0x0001b80001da7983 */ /* 0x004f280000300a00 */
[----:B------:R1:W-:Y:S04]  /*19870*/  LDGSTS.E [R235+0x3f800], [R4.64], P5 ;  /* 0x3f80000004eb7fae */ /* 0x0003e8000a921844 */
[----:B-1----:R-:W5:Y:S01]  /*19880*/  LDL.LU.64 R234, [R1+0x1c0] ;  /* 0x0001c00001ea7983 */ /* 0x002f620000300a00 */
[----:B------:R-:W-:-:S04]  /*19890*/  IMAD.WIDE R48, R3, 0x4, R48 ;  /* 0x0000000403307825 */ /* 0x000fc800078e0230 */
[----:B------:R-:W-:Y:S01]  /*198a0*/  IMAD.WIDE R44, R3, 0x4, R44 ;  /* 0x00000004032c7825 */ /* 0x000fe200078e022c */
[----:B------:R-:W-:Y:S04]  /*198b0*/  STL [R1+0x1040], R48 ;  /* 0x0010403001007387 */ /* 0x000fe80000100800 */
[----:B------:R-:W-:Y:S04]  /*198c0*/  STL [R1+0x103c], R49 ;  /* 0x00103c3101007387 */ /* 0x000fe80000100800 */
[----:B------:R-:W-:Y:S04]  /*198d0*/  STL [R1+0x1048], R44 ;  /* 0x0010482c01007387 */ /* 0x000fe80000100800 */
[----:B------:R-:W-:Y:S04]  /*198e0*/  STL [R1+0x1044], R45 ;  /* 0x0010442d01007387 */ /* 0x000fe80000100800 */
[----:B------:R-:W2:Y:S04]  /*198f0*/  LDL.LU.64 R222, [R1+0x1c8] ;  /* 0x0001c80001de7983 */ /* 0x000ea80000300a00 */
[----:B------:R-:W2:Y:S04]  /*19900*/  LDL.LU.64 R226, [R1+0x1d0] ;  /* 0x0001d00001e27983 */ /* 0x000ea80000300a00 */
[----:B------:R-:W1:Y:S02]  /*19910*/  S2R R0, SR_TID.X ;  /* 0x0000000000007919 */ /* 0x000e640000002100 */
[----:B-1----:R-:W-:-:S02]  /*19920*/  SHF.R.S32.HI R2, RZ, 0x6, R0 ;  /* 0x00000006ff027819 */ /* 0x002fc40000011400 */
[----:B------:R-:W-:Y:S02]  /*19930*/  LOP3.LUT R0, R0, 0x3f, RZ, 0xc0, !PT ;  /* 0x0000003f00007812 */ /* 0x000fe400078ec0ff */
[----:B------:R-:W-:-:S03]  /*19940*/  SGXT R2, R2, 0x1 ;  /* 0x000000010202781a */ /* 0x000fc60000000200 */
[----:B------:R-:W-:-:S05]  /*19950*/  IMAD.SHL.U32 R231, R0, 0x4, RZ ;  /* 0x0000000400e77824 */ /* 0x000fca00078e00ff */
[----:B------:R-:W-:-:S04]  /*19960*/  LOP3.LUT R231, R231, 0x110, R2, 0x78, !PT ;  /* 0x00000110e7e77812 */ /* 0x000fc800078e7802 */
[----:B------:R-:W-:-:S05]  /*19970*/  LOP3.LUT R231, R231, 0x20, RZ, 0x3c, !PT ;  /* 0x00000020e7e77812 */ /* 0x000fca00078e3cff */
[----:B------:R1:W-:Y:S04]  /*19980*/  LDGSTS.E [R231+0x20200], [R232.64], P5 ;  /* 0x20200000e8e77fae */ /* 0x0003e8000a921844 */
[----:B------:R1:W-:Y:S04]  /*19990*/  LDGSTS.E [R231+0x20a00], [R228.64], P5 ;  /* 0x20a00000e4e77fae */ /* 0x0003e8000a921844 */
[----:B------:R1:W-:Y:S04]  /*199a0*/  LDGSTS.E [R231+0x21200], [R224.64], P5 ;  /* 0x21200000e0e77fae */ /* 0x0003e8000a921844 */
[----:B------:R1:W-:Y:S04]  /*199b0*/  LDGSTS.E [R231+0x21a00], [R220.64], P5 ;  /* 0x21a00000dce77fae */ /* 0x0003e8000a921844 */
[----:B------:R1:W-:Y:S04]  /*199c0*/  LDGSTS.E [R231+0x22200], [R216.64], P5 ;  /* 0x22200000d8e77fae */ /* 0x0003e8000a921844 */
[----:B------:R1:W-:Y:S01]  /*199d0*/  LDGSTS.E [R231+0x22a00], [R212.64], P5 ;  /* 0x22a00000d4e77fae */ /* 0x0003e2000a921844 */
[----:B------:R-:W-:-:S03]  /*199e0*/  IMAD.WIDE R40, R3, 0x4, R40 ;  /* 0x0000000403287825 */ /* 0x000fc600078e0228 */
[----:B------:R1:W-:Y:S04]  /*199f0*/  LDGSTS.E [R231+0x23200], [R208.64], P5 ;  /* 0x23200000d0e77fae */ /* 0x0003e8000a921844 */
[----:B------:R1:W-:Y:S01]  /*19a00*/  LDGSTS.E [R231+0x23a00], [R204.64], P5 ;  /* 0x23a00000cce77fae */ /* 0x0003e2000a921844 */
[----:B------:R-:W-:-:S03]  /*19a10*/  IMAD.WIDE R36, R3, 0x4, R36 ;  /* 0x0000000403247825 */ /* 0x000fc600078e0224 */
        /* <DEDUP_REMOVED lines=17> */
[----:B---3--:R-:W3:Y:S04]  /*19b30*/  LDL.LU.64 R202, [R1+0x1d8] ;  /* 0x0001d80001ca7983 */ /* 0x008ee80000300a00 */
[----:B------:R1:W-:Y:S04]  /*19b40*/  LDGSTS.E [R231+0x29a00], [R156.64], P5 ;  /* 0x29a000009ce77fae */ /* 0x0003e8000a921844 */
[----:B------:R1:W-:Y:S04]  /*19b50*/  LDGSTS.E [R231+0x2a200], [R152.64], P5 ;  /* 0x2a20000098e77fae */ /* 0x0003e8000a921844 */
[----:B------:R1:W-:Y:S04]  /*19b60*/  LDGSTS.E [R231+0x2aa00], [R148.64], P5 ;  /* 0x2aa0000094e77fae */ /* 0x0003e8000a921844 */
[----:B------:R-:W3:Y:S04]  /*19b70*/  LDL.LU.64 R206, [R1+0x1e0] ;  /* 0x0001e00001ce7983 */ /* 0x000ee80000300a00 */
[----:B------:R1:W-:Y:S04]  /*19b80*/  LDGSTS.E [R231+0x2b200], [R144.64], P5 ;  /* 0x2b20000090e77fae */ /* 0x0003e8000a921844 */
[----:B------:R-:W-:Y:S04]  /*19b90*/  STL [R1+0xee0], R32 ;  /* 0x000ee02001007387 */ /* 0x000fe80000100800 */
[----:B------:R1:W-:Y:S04]  /*19ba0*/  LDGSTS.E [R231+0x2ba00], [R140.64], P5 ;  /* 0x2ba000008ce77fae */ /* 0x0003e8000a921844 */
[----:B------:R-:W-:Y:S04]  /*19bb0*/  STL [R1+0xedc], R33 ;  /* 0x000edc2101007387 */ /* 0x000fe80000100800 */
[----:B------:R1:W-:Y:S04]  /*19bc0*/  LDGSTS.E [R231+0x2c200], [R136.64], P5 ;  /* 0x2c20000088e77fae */ /* 0x0003e8000a921844 */
[----:B------:R-:W-:Y:S04]  /*19bd0*/  STL [R1+0xef8], R28 ;  /* 0x000ef81c01007387 */ /* 0x000fe80000100800 */
[----:B------:R1:W-:Y:S04]  /*19be0*/  LDGSTS.E [R231+0x2ca00], [R132.64], P5 ;  /* 0x2ca0000084e77fae */ /* 0x0003e8000a921844 */
[----:B------:R-:W3:Y:S04]  /*19bf0*/  LDL.LU.64 R210, [R1+0x1e8] ;  /* 0x0001e80001d27983 */ /* 0x000ee80000300a00 */
[----:B------:R1:W-:Y:S04]  /*19c00*/  LDGSTS.E [R231+0x2d200], [R128.64], P5 ;  /* 0x2d20000080e77fae */ /* 0x0003e8000a921844 */
[----:B------:R1:W-:Y:S04]  /*19c10*/  LDGSTS.E [R231+0x2da00], [R124.64], P5 ;  /* 0x2da000007ce77fae */ /* 0x0003e8000a921844 */
[----:B------:R1:W-:Y:S04]  /*19c20*/  LDGSTS.E [R231+0x2e200], [R120.64], P5 ;  /* 0x2e20000078e77fae */ /* 0x0003e8000a921844 */
[----:B------:R1:W-:Y:S04]  /*19c30*/  LDGSTS.E [R231+0x2ea00], [R116.64], P5 ;  /* 0x2ea0000074e77fae */ /* 0x0003e8000a921844 */
[----:B------:R1:W-:Y:S04]  /*19c40*/  LDGSTS.E [R231+0x2f200], [R112.64], P5 ;  /* 0x2f20000070e77fae */ /* 0x0003e8000a921844 */
[----:B------:R-:W3:Y:S04]  /*19c50*/  LDL.LU.64 R214, [R1+0x1f0] ;  /* 0x0001f00001d67983 */ /* 0x000ee80000300a00 */
[----:B------:R1:W-:Y:S04]  /*19c60*/  LDGSTS.E [R231+0x2fa00], [R108.64], P5 ;  /* 0x2fa000006ce77fae */ /* 0x0003e8000a921844 */
[----:B------:R1:W-:Y:S04]  /*19c70*/  LDGSTS.E [R231+0x30200], [R104.64], P5 ;  /* 0x3020000068e77fae */ /* 0x0003e8000a921844 */
[----:B------:R1:W-:Y:S04]  /*19c80*/  LDGSTS.E [R231+0x30a00], [R100.64], P5 ;  /* 0x30a0000064e77fae */ /* 0x0003e8000a921844 */
[----:B------:R-:W-:Y:S04]  /*19c90*/  STL [R1+0xef4], R29 ;  /* 0x000ef41d01007387 */ /* 0x000fe80000100800 */
[----:B------:R1:W-:Y:S04]  /*19ca0*/  LDGSTS.E [R231+0x31200], [R96.64], P5 ;  /* 0x3120000060e77fae */ /* 0x0003e8000a921844 */
[----:B------:R1:W-:Y:S04]  /*19cb0*/  LDGSTS.E [R231+0x31a00], [R92.64], P5 ;  /* 0x31a000005ce77fae */ /* 0x0003e8000a921844 */
[----:B------:R1:W-:Y:S04]  /*19cc0*/  LDGSTS.E [R231+0x32200], [R88.64], P5 ;  /* 0x3220000058e77fae */ /* 0x0003e8000a921844 */
[----:B------:R1:W-:Y:S04]  /*19cd0*/  LDGSTS.E [R231+0x32a00], [R84.64], P5 ;  /* 0x32a0000054e77fae */ /* 0x0003e8000a921844 */
[----:B------:R1:W-:Y:S04]  /*19ce0*/  LDGSTS.E [R231+0x33200], [R80.64], P5 ;  /* 0x3320000050e77fae */ /* 0x0003e8000a921844 */
[----:B------:R1:W-:Y:S04]  /*19cf0*/  LDGSTS.E [R231+0x33a00], [R76.64], P5 ;  /* 0x33a000004ce77fae */ /* 0x0003e8000a921844 */
[----:B------:R1:W-:Y:S01]  /*19d00*/  LDGSTS.E [R231+0x34200], [R72.64], P5 ;  /* 0x3420000048e77fae */ /* 0x0003e2000a921844 */
[----:B----4-:R-:W-:-:S03]  /*19d10*/  IMAD.WIDE R6, R3, 0x4, R218 ;  /* 0x0000000403067825 */ /* 0x010fc600078e02da */
[----:B------:R1:W-:Y:S04]  /*19d20*/  LDGSTS.E [R231+0x34a00], [R68.64], P5 ;  /* 0x34a0000044e77fae */ /* 0x0003e8000a921844 */
[----:B------:R-:W-:Y:S04]  /*19d30*/  STL [R1+0xf10], R6 ;  /* 0x000f100601007387 */ /* 0x000fe80000100800 */
[----:B------:R2:W-:Y:S04]  /*19d40*/  STL [R1+0xf0c], R7 ;  /* 0x000f0c0701007387 */ /* 0x0005e80000100800 */
[----:B------:R1:W-:Y:S01]  /*19d50*/  LDGSTS.E [R231+0x35200], [R64.64], P5 ;  /* 0x3520000040e77fae */ /* 0x0003e2000a921844 */
[----:B-----5:R-:W-:-:S03]  /*19d60*/  IMAD.WIDE R4, R3, 0x4, R234 ;  /* 0x0000000403047825 */ /* 0x020fc600078e02ea */
[----:B------:R1:W-:Y:S04]  /*19d70*/  LDGSTS.E [R231+0x35a00], [R60.64], P5 ;  /* 0x35a000003ce77fae */ /* 0x0003e8000a921844 */
[----:B------:R-:W-:Y:S04]  /*19d80*/  STL [R1+0xf80], R4 ;  /* 0x000f800401007387 */ /* 0x000fe80000100800 */
[----:B------:R-:W4:Y:S04]  /*19d90*/  LDL.LU.64 R218, [R1+0x1f8] ;  /* 0x0001f80001da7983 */ /* 0x000f280000300a00 */
[----:B------:R-:W5:Y:S04]  /*19da0*/  LDL.LU.64 R234, [R1+0x200] ;  /* 0x0002000001ea7983 */ /* 0x000f680000300a00 */
        /* <DEDUP_REMOVED lines=10> */
[----:B------:R1:W-:Y:S01]  /*19e50*/  STL [R1+0xf7c], R5 ;  /* 0x000f7c0501007387 */ /* 0x0003e20000100800 */
[----:B--2---:R-:W-:-:S04]  /*19e60*/  IMAD.WIDE R6, R3, 0x4, R222 ;  /* 0x0000000403067825 */ /* 0x004fc800078e02de */
[C---:B-1----:R-:W-:Y:S01]  /*19e70*/  IMAD.WIDE R4, R3.reuse, 0x4, R226 ;  /* 0x0000000403047825 */ /* 0x042fe200078e02e2 */
[----:B------:R-:W-:Y:S04]  /*19e80*/  STL [R1+0xf90], R6 ;  /* 0x000f900601007387 */ /* 0x000fe80000100800 */
[----:B------:R3:W-:Y:S04]  /*19e90*/  STL [R1+0xf8c], R7 ;  /* 0x000f8c0701007387 */ /* 0x0007e80000100800 */
[----:B------:R-:W-:Y:S04]  /*19ea0*/  STL [R1+0xfe8], R4 ;  /* 0x000fe80401007387 */ /* 0x000fe80000100800 */
[----:B------:R-:W4:Y:S04]  /*19eb0*/  LDL.LU.64 R222, [R1+0x208] ;  /* 0x0002080001de7983 */ /* 0x000f280000300a00 */
[----:B------:R-:W4:Y:S04]  /*19ec0*/  LDL.LU.64 R226, [R1+0x210] ;  /* 0x0002100001e27983 */ /* 0x000f280000300a00 */
[----:B------:R3:W-:Y:S04]  /*19ed0*/  LDGSTS.E [R231+0x3b200], [R6.64], P5 ;  /* 0x3b20000006e77fae */ /* 0x0007e8000a921844 */
[----:B------:R1:W-:Y:S04]  /*19ee0*/  LDGSTS.E [R231+0x3ba00], [R4.64], P5 ;  /* 0x3ba0000004e77fae */ /* 0x0003e8000a921844 */
[----:B------:R1:W-:Y:S01]  /*19ef0*/  STL [R1+0xfd8], R5 ;  /* 0x000fd80501007387 */ /* 0x0003e20000100800 */
[----:B---3--:R-:W-:-:S05]  /*19f00*/  IMAD.WIDE R6, R3, 0x4, R202 ;  /* 0x0000000403067825 */ /* 0x008fca00078e02ca */
[----:B------:R-:W-:Y:S04]  /*19f10*/  STL [R1+0xff0], R6 ;  /* 0x000ff00601007387 */ /* 0x000fe80000100800 */
[----:B------:R3:W-:Y:S04]  /*19f20*/  LDGSTS.E [R231+0x3c200], [R6.64], P5 ;  /* 0x3c20000006e77fae */ /* 0x0007e8000a921844 */
[----:B------:R3:W-:Y:S01]  /*19f30*/  STL [R1+0xfec], R7 ;  /* 0x000fec0701007387 */ /* 0x0007e20000100800 */
[----:B-1----:R-:W-:-:S05]  /*19f40*/  IMAD.WIDE R4, R3, 0x4, R206 ;  /* 0x0000000403047825 */ /* 0x002fca00078e02ce */
[----:B------:R-:W-:Y:S04]  /*19f50*/  STL [R1+0xff8], R4 ;  /* 0x000ff80401007387 */ /* 0x000fe80000100800 */
[----:B------:R1:W-:Y:S04]  /*19f60*/  STL [R1+0xff4], R5 ;  /* 0x000ff40501007387 */ /* 0x0003e80000100800 */
[----:B------:R1:W-:Y:S04]  /*19f70*/  LDGSTS.E [R231+0x3ca00], [R4.64], P5 ;  /* 0x3ca0000004e77fae */ /* 0x0003e8000a921844 */
[----:B------:R-:W2:Y:S01]  /*19f80*/  LDL.LU.64 R206, [R1+0x218] ;  /* 0x0002180001ce7983 */ /* 0x000ea20000300a00 */
[----:B---3--:R-:W-:-:S05]  /*19f90*/  IMAD.WIDE R6, R3, 0x4, R210 ;  /* 0x0000000403067825 */ /* 0x008fca00078e02d2 */
[----:B------:R-:W-:Y:S04]  /*19fa0*/  STL [R1+0x1000], R6 ;  /* 0x0010000601007387 */ /* 0x000fe80000100800 */
[----:B------:R4:W-:Y:S01]  /*19fb0*/  LDGSTS.E [R231+0x3d200], [R6.64], P5 ;  /* 0x3d20000006e77fae */ /* 0x0009e2000a921844 */
[----:B-1----:R-:W-:-:S03]  /*19fc0*/  IMAD.WIDE R4, R3, 0x4, R214 ;  /* 0x0000000403047825 */ /* 0x002fc600078e02d6 */
[----:B------:R-:W3:Y:S04]  /*19fd0*/  LDL.LU.64 R214, [R1+0x220] ;  /* 0x0002200001d67983 */ /* 0x000ee80000300a00 */
[----:B------:R-:W-:Y:S04]  /*19fe0*/  STL [R1+0xffc], R7 ;  /* 0x000ffc0701007387 */ /* 0x000fe80000100800 */
[----:B------:R-:W-:Y:S04]  /*19ff0*/  STL [R1+0x1008], R4 ;  /* 0x0010080401007387 */ /* 0x000fe80000100800 */
[----:B------:R5:W-:Y:S04]  /*1a000*/  LDGSTS.E [R231+0x3da00], [R4.64], P5 ;  /* 0x3da0000004e77fae */ /* 0x000be8000a921844 */
[----:B------:R5:W-:Y:S02]  /*1a010*/  STL [R1+0x1004], R5 ;  /* 0x0010040501007387 */ /* 0x000be40000100800 */
[----:B-----5:R-:W-:-:S02]  /*1a020*/  IMAD.WIDE R4, R3, 0x4, R234 ;  /* 0x0000000403047825 */ /* 0x020fc400078e02ea */
[----:B------:R-:W5:Y:S02]  /*1a030*/  LDL.LU.64 R234, [R1+0x228] ;  /* 0x0002280001ea7983 */ /* 0x000f640000300a00 */
[----:B----4-:R-:W-:-:S05]  /*1a040*/  IMAD.WIDE R6, R3, 0x4, R218 ;  /* 0x0000000403067825 */ /* 0x010fca00078e02da */
[----:B------:R-:W-:Y:S04]  /*1a050*/  STL [R1+0x1010], R6 ;  /* 0x0010100601007387 */ /* 0x000fe80000100800 */
[----:B------:R-:W4:Y:S04]  /*1a060*/  LDL.LU.64 R218, [R1+0x230] ;  /* 0x0002300001da7983 */ /* 0x000f280000300a00 */
[----:B------:R1:W-:Y:S04]  /*1a070*/  STL [R1+0x100c], R7 ;  /* 0x00100c0701007387 */ /* 0x0003e80000100800 */
[----:B------:R1:W-:Y:S04]  /*1a080*/  LDGSTS.E [R231+0x3e200], [R6.64], P5 ;  /* 0x3e20000006e77fae */ /* 0x0003e8000a921844 */
[----:B------:R-:W-:Y:S04]  /*1a090*/  STL [R1+0x1018], R4 ;  /* 0x0010180401007387 */ /* 0x000fe80000100800 */
[----:B------:R1:W-:Y:S04]  /*1a0a0*/  STL [R1+0x1014], R5 ;  /* 0x0010140501007387 */ /* 0x0003e80000100800 */
[----:B------:R-:W1:Y:S04]  /*1a0b0*/  S2R R0, SR_TID.X ;  /* 0x0000000000007919 */ /* 0x000e680000002100 */
[----:B------:R1:W-:Y:S02]  /*1a0c0*/  LDGSTS.E [R231+0x3ea00], [R4.64], P5 ;  /* 0x3ea0000004e77fae */ /* 0x0003e4000a921844 */
[----:B-1----:R-:W-:-:S02]  /*1a0d0*/  IMAD.WIDE R6, R3, 0x4, R222 ;  /* 0x0000000403067825 */ /* 0x002fc400078e02de */
[----:B------:R-:W4:Y:S04]  /*1a0e0*/  LDL.LU.64 R222, [R1+0x238] ;  /* 0x0002380001de7983 */ /* 0x000f280000300a00 */
[----:B------:R-:W-:Y:S01]  /*1a0f0*/  STL [R1+0x1020], R6 ;  /* 0x0010200601007387 */ /* 0x000fe20000100800 */
[----:B------:R-:W-:-:S03]  /*1a100*/  IMAD.WIDE R4, R3, 0x4, R226 ;  /* 0x0000000403047825 */ /* 0x000fc600078e02e2 */
[----:B------:R-:W4:Y:S04]  /*1a110*/  LDL.LU.64 R210, [R1+0x240] ;  /* 0x0002400001d27983 */ /* 0x000f280000300a00 */
[----:B------:R2:W-:Y:S04]  /*1a120*/  STL [R1+0x101c], R7 ;  /* 0x00101c0701007387 */ /* 0x0005e80000100800 */
[----:B------:R-:W-:Y:S04]  /*1a130*/  STL [R1+0x1028], R4 ;  /* 0x0010280401007387 */ /* 0x000fe80000100800 */
[----:B------:R3:W-:Y:S04]  /*1a140*/  STL [R1+0x1024], R5 ;  /* 0x0010240501007387 */ /* 0x0007e80000100800 */
[----:B------:R-:W4:Y:S01]  /*1a150*/  LDL.LU.64 R226, [R1+0x248] ;  /* 0x0002480001e27983 */ /* 0x000f220000300a00 */
[----:B------:R-:W-:-:S02]  /*1a160*/  SHF.R.S32.HI R2, RZ, 0x6, R0 ;  /* 0x00000006ff027819 */ /* 0x000fc40000011400 */
[----:B------:R-:W-:Y:S01]  /*1a170*/  LOP3.LUT R0, R0, 0x3f, RZ, 0xc0, !PT ;  /* 0x0000003f00007812 */ /* 0x000fe200078ec0ff */
[----:B------:R1:W-:Y:S01]  /*1a180*/  LDGSTS.E [R231+0x3f200], [R6.64], P5 ;  /* 0x3f20000006e77fae */ /* 0x0003e2000a921844 */
[----:B------:R-:W-:-:S03]  /*1a190*/  SGXT R2, R2, 0x1 ;  /* 0x000000010202781a */ /* 0x000fc60000000200 */
[----:B------:R1:W-:Y:S02]  /*1a1a0*/  LDGSTS.E [R231+0x3fa00], [R4.64], P5 ;  /* 0x3fa0000004e77fae */ /* 0x0003e4000a921844 */
[----:B-1----:R-:W-:-:S05]  /*1a1b0*/  IMAD.SHL.U32 R231, R0, 0x4, RZ ;  /* 0x0000000400e77824 */ /* 0x002fca00078e00ff */
[----:B------:R-:W-:-:S04]  /*1a1c0*/  LOP3.LUT R231, R231, 0x110, R2, 0x78, !PT ;  /* 0x00000110e7e77812 */ /* 0x000fc800078e7802 */
[----:B------:R-:W-:Y:S01]  /*1a1d0*/  LOP3.LUT R231, R231, 0x40, RZ, 0x3c, !PT ;  /* 0x00000040e7e77812 */ /* 0x000fe200078e3cff */
[C---:B--2---:R-:W-:Y:S02]  /*1a1e0*/  IMAD.WIDE R6, R3.reuse, 0x4, R206 ;  /* 0x0000000403067825 */ /* 0x044fe400078e02ce */
[----:B------:R-:W2:Y:S04]  /*1a1f0*/  LDL.LU.64 R206, [R1+0x250] ;  /* 0x0002500001ce7983 */ /* 0x000ea80000300a00 */
[----:B------:R-:W-:Y:S04]  /*1a200*/  STL [R1+0xbc0], R6 ;  /* 0x000bc00601007387 */ /* 0x000fe80000100800 */
[----:B------:R5:W-:Y:S04]  /*1a210*/  STL [R1+0xbbc], R7 ;  /* 0x000bbc0701007387 */ /* 0x000be80000100800 */
[----:B------:R5:W-:Y:S01]  /*1a220*/  LDGSTS.E [R231+0x20400], [R6.64], P5 ;  /* 0x2040000006e77fae */ /* 0x000be2000a921844 */
[----:B---3--:R-:W-:-:S05]  /*1a230*/  IMAD.WIDE R4, R3, 0x4, R214 ;  /* 0x0000000403047825 */ /* 0x008fca00078e02d6 */
[----:B------:R-:W-:Y:S04]  /*1a240*/  STL [R1+0xbd0], R4 ;  /* 0x000bd00401007387 */ /* 0x000fe80000100800 */
[----:B------:R4:W-:Y:S04]  /*1a250*/  STL [R1+0xbcc], R5 ;  /* 0x000bcc0501007387 */ /* 0x0009e80000100800 */
[----:B------:R-:W3:Y:S04]  /*1a260*/  LDL.LU.64 R214, [R1+0x258] ;  /* 0x0002580001d67983 */ /* 0x000ee80000300a00 */
[----:B------:R4:W-:Y:S01]  /*1a270*/  LDGSTS.E [R231+0x20c00], [R4.64], P5 ;  /* 0x20c0000004e77fae */ /* 0x0009e2000a921844 */
[----:B-----5:R-:W-:-:S03]  /*1a280*/  IMAD.WIDE R6, R3, 0x4, R234 ;  /* 0x0000000403067825 */ /* 0x020fc600078e02ea */
[----:B------:R-:W5:Y:S04]  /*1a290*/  LDL.LU.64 R234, [R1+0x260] ;  /* 0x0002600001ea7983 */ /* 0x000f680000300a00 */
[----:B------:R-:W-:Y:S01]  /*1a2a0*/  STL [R1+0xbe0], R6 ;  /* 0x000be00601007387 */ /* 0x000fe20000100800 */
[----:B----4-:R-:W-:-:S03]  /*1a2b0*/  IMAD.WIDE R4, R3, 0x4, R218 ;  /* 0x0000000403047825 */ /* 0x010fc600078e02da */
[----:B------:R1:W-:Y:S04]  /*1a2c0*/  STL [R1+0xbdc], R7 ;  /* 0x000bdc0701007387 */ /* 0x0003e80000100800 */
[----:B------:R-:W-:Y:S04]  /*1a2d0*/  STL [R1+0xbf0], R4 ;  /* 0x000bf00401007387 */ /* 0x000fe80000100800 */
[----:B------:R4:W-:Y:S04]  /*1a2e0*/  STL [R1+0xbec], R5 ;  /* 0x000bec0501007387 */ /* 0x0009e80000100800 */
[----:B------:R-:W5:Y:S04]  /*1a2f0*/  LDL.LU.64 R218, [R1+0x268] ;  /* 0x0002680001da7983 */ /* 0x000f680000300a00 */
[----:B------:R1:W-:Y:S04]  /*1a300*/  LDGSTS.E [R231+0x21400], [R6.64], P5 ;  /* 0x2140000006e77fae */ /* 0x0003e8000a921844 */
[----:B------:R4:W-:Y:S01]  /*1a310*/  LDGSTS.E [R231+0x21c00], [R4.64], P5 ;  /* 0x21c0000004e77fae */ /* 0x0009e2000a921844 */
[----:B-1----:R-:W-:-:S03]  /*1a320*/  IMAD.WIDE R6, R3, 0x4, R222 ;  /* 0x0000000403067825 */ /* 0x002fc600078e02de */
[----:B------:R-:W5:Y:S01]  /*1a330*/  LDL.LU.64 R222, [R1+0x270] ;  /* 0x0002700001de7983 */ /* 0x000f620000300a00 */
[----:B----4-:R-:W-:-:S03]  /*1a340*/  IMAD.WIDE R4, R3, 0x4, R210 ;  /* 0x0000000403047825 */ /* 0x010fc600078e02d2 */
[----:B------:R-:W-:Y:S04]  /*1a350*/  STL [R1+0xc00], R6 ;  /* 0x000c000601007387 */ /* 0x000fe80000100800 */
[----:B------:R1:W-:Y:S04]  /*1a360*/  STL [R1+0xbfc], R7 ;  /* 0x000bfc0701007387 */ /* 0x0003e80000100800 */
[----:B------:R-:W-:Y:S04]  /*1a370*/  STL [R1+0xc10], R4 ;  /* 0x000c100401007387 */ /* 0x000fe80000100800 */
[----:B------:R2:W-:Y:S04]  /*1a380*/  STL [R1+0xc0c], R5 ;  /* 0x000c0c0501007387 */ /* 0x0005e80000100800 */
[----:B------:R-:W4:Y:S04]  /*1a390*/  LDL.LU.64 R210, [R1+0x278] ;  /* 0x0002780001d27983 */ /* 0x000f280000300a00 */
[----:B------:R1:W-:Y:S04]  /*1a3a0*/  LDGSTS.E [R231+0x22400], [R6.64], P5 ;  /* 0x2240000006e77fae */ /* 0x0003e8000a921844 */
[----:B------:R2:W-:Y:S01]  /*1a3b0*/  LDGSTS.E [R231+0x22c00], [R4.64], P5 ;  /* 0x22c0000004e77fae */ /* 0x0005e2000a921844 */
[----:B-1----:R-:W-:-:S03]  /*1a3c0*/  IMAD.WIDE R6, R3, 0x4, R226 ;  /* 0x0000000403067825 */ /* 0x002fc600078e02e2 */
[----:B------:R-:W4:Y:S04]  /*1a3d0*/  LDL.LU.64 R226, [R1+0x280] ;  /* 0x0002800001e27983 */ /* 0x000f280000300a00 */
[----:B------:R-:W-:Y:S04]  /*1a3e0*/  STL [R1+0xc20], R6 ;  /* 0x000c200601007387 */ /* 0x000fe80000100800 */
[----:B------:R3:W-:Y:S04]  /*1a3f0*/  STL [R1+0xc1c], R7 ;  /* 0x000c1c0701007387 */ /* 0x0007e80000100800 */
[----:B------:R3:W-:Y:S01]  /*1a400*/  LDGSTS.E [R231+0x23400], [R6.64], P5 ;  /* 0x2340000006e77fae */ /* 0x0007e2000a921844 */
[----:B--2---:R-:W-:-:S05]  /*1a410*/  IMAD.WIDE R4, R3, 0x4, R206 ;  /* 0x0000000403047825 */ /* 0x004fca00078e02ce */
[----:B------:R-:W-:Y:S04]  /*1a420*/  STL [R1+0xc30], R4 ;  /* 0x000c300401007387 */ /* 0x000fe80000100800 */
[----:B------:R5:W-:Y:S04]  /*1a430*/  STL [R1+0xc2c], R5 ;  /* 0x000c2c0501007387 */ /* 0x000be80000100800 */
[----:B------:R-:W2:Y:S04]  /*1a440*/  LDL.LU.64 R206, [R1+0x288] ;  /* 0x0002880001ce7983 */ /* 0x000ea80000300a00 */
[----:B------:R5:W-:Y:S01]  /*1a450*/  LDGSTS.E [R231+0x23c00], [R4.64], P5 ;  /* 0x23c0000004e77fae */ /* 0x000be2000a921844 */
[----:B---3--:R-:W-:-:S03]  /*1a460*/  IMAD.WIDE R6, R3, 0x4, R214 ;  /* 0x0000000403067825 */ /* 0x008fc600078e02d6 */
[----:B------:R-:W3:Y:S04]  /*1a470*/  LDL.LU.64 R214, [R1+0x290] ;  /* 0x0002900001d67983 */ /* 0x000ee80000300a00 */
[----:B------:R-:W-:Y:S04]  /*1a480*/  STL [R1+0xc40], R6 ;  /* 0x000c400601007387 */ /* 0x000fe80000100800 */
[----:B------:R1:W-:Y:S04]  /*1a490*/  STL [R1+0xc3c], R7 ;  /* 0x000c3c0701007387 */ /* 0x0003e80000100800 */
[----:B------:R1:W-:Y:S01]  /*1a4a0*/  LDGSTS.E [R231+0x24400], [R6.64], P5 ;  /* 0x2440000006e77fae */ /* 0x0003e2000a921844 */
[----:B-----5:R-:W-:-:S05]  /*1a4b0*/  IMAD.WIDE R4, R3, 0x4, R234 ;  /* 0x0000000403047825 */ /* 0x020fca00078e02ea */
[----:B------:R-:W-:Y:S04]  /*1a4c0*/  STL [R1+0xc50], R4 ;  /* 0x000c500401007387 */ /* 0x000fe80000100800 */
[----:B------:R5:W-:Y:S04]  /*1a4d0*/  STL [R1+0xc4c], R5 ;  /* 0x000c4c0501007387 */ /* 0x000be80000100800 */
[----:B------:R-:W3:Y:S04]  /*1a4e0*/  LDL.LU.64 R234, [R1+0x298] ;  /* 0x0002980001ea7983 */ /* 0x000ee80000300a00 */
[----:B------:R5:W-:Y:S01]  /*1a4f0*/  LDGSTS.E [R231+0x24c00], [R4.64], P5 ;  /* 0x24c0000004e77fae */ /* 0x000be2000a921844 */
[----:B-1----:R-:W-:-:S03]  /*1a500*/  IMAD.WIDE R6, R3, 0x4, R218 ;  /* 0x0000000403067825 */ /* 0x002fc600078e02da */
[----:B------:R-:W3:Y:S04]  /*1a510*/  LDL.LU.64 R218, [R1+0x2a0] ;  /* 0x0002a00001da7983 */ /* 0x000ee80000300a00 */
[----:B------:R-:W-:Y:S04]  /*1a520*/  STL [R1+0xc60], R6 ;  /* 0x000c600601007387 */ /* 0x000fe80000100800 */
[----:B------:R4:W-:Y:S04]  /*1a530*/  STL [R1+0xc5c], R7 ;  /* 0x000c5c0701007387 */ /* 0x0009e80000100800 */
[----:B------:R4:W-:Y:S01]  /*1a540*/  LDGSTS.E [R231+0x25400], [R6.64], P5 ;  /* 0x2540000006e77fae */ /* 0x0009e2000a921844 */
[----:B-----5:R-:W-:-:S05]  /*1a550*/  IMAD.WIDE R4, R3, 0x4, R222 ;  /* 0x0000000403047825 */ /* 0x020fca00078e02de */
[----:B------:R-:W-:Y:S04]  /*1a560*/  STL [R1+0xc70], R4 ;  /* 0x000c700401007387 */ /* 0x000fe80000100800 */
[----:B------:R1:W-:Y:S04]  /*1a570*/  STL [R1+0xc6c], R5 ;  /* 0x000c6c0501007387 */ /* 0x0003e80000100800 */
[----:B------:R-:W5:Y:S04]  /*1a580*/  LDL.LU.64 R222, [R1+0x2a8] ;  /* 0x0002a80001de7983 */ /* 0x000f680000300a00 */
[----:B------:R1:W-:Y:S01]  /*1a590*/  LDGSTS.E [R231+0x25c00], [R4.64], P5 ;  /* 0x25c0000004e77fae */ /* 0x0003e2000a921844 */
[----:B----4-:R-:W-:-:S03]  /*1a5a0*/  IMAD.WIDE R6, R3, 0x4, R210 ;  /* 0x0000000403067825 */ /* 0x010fc600078e02d2 */
[----:B------:R-:W4:Y:S04]  /*1a5b0*/  LDL.LU.64 R210, [R1+0x2b0] ;  /* 0x0002b00001d27983 */ /* 0x000f280000300a00 */
[----:B------:R-:W-:Y:S04]  /*1a5c0*/  STL [R1+0xc80], R6 ;  /* 0x000c800601007387 */ /* 0x000fe80000100800 */
[----:B------:R2:W-:Y:S04]  /*1a5d0*/  STL [R1+0xc7c], R7 ;  /* 0x000c7c0701007387 */ /* 0x0005e80000100800 */
[----:B------:R2:W-:Y:S01]  /*1a5e0*/  LDGSTS.E [R231+0x26400], [R6.64], P5 ;  /* 0x2640000006e77fae */ /* 0x0005e2000a921844 */
[----:B-1----:R-:W-:-:S05]  /*1a5f0*/  IMAD.WIDE R4, R3, 0x4, R226 ;  /* 0x0000000403047825 */ /* 0x002fca00078e02e2 */
[----:B------:R-:W-:Y:S04]  /*1a600*/  STL [R1+0xc90], R4 ;  /* 0x000c900401007387 */ /* 0x000fe80000100800 */
[----:B------:R3:W-:Y:S04]  /*1a610*/  STL [R1+0xc8c], R5 ;  /* 0x000c8c0501007387 */ /* 0x0007e80000100800 */
[----:B------:R-:W4:Y:S04]  /*1a620*/  LDL.LU.64 R226, [R1+0x2b8] ;  /* 0x0002b80001e27983 */ /* 0x000f280000300a00 */
[----:B------:R3:W-:Y:S01]  /*1a630*/  LDGSTS.E [R231+0x26c00], [R4.64], P5 ;  /* 0x26c0000004e77fae */ /* 0x0007e2000a921844 */
[----:B--2---:R-:W-:-:S03]  /*1a640*/  IMAD.WIDE R6, R3, 0x4, R206 ;  /* 0x0000000403067825 */ /* 0x004fc600078e02ce */
[----:B------:R-:W2:Y:S04]  /*1a650*/  LDL.LU.64 R206, [R1+0x2c0] ;  /* 0x0002c00001ce7983 */ /* 0x000ea80000300a00 */
[----:B------:R-:W-:Y:S04]  /*1a660*/  STL [R1+0xca0], R6 ;  /* 0x000ca00601007387 */ /* 0x000fe80000100800 */
[----:B------:R1:W-:Y:S04]  /*1a670*/  STL [R1+0xc9c], R7 ;  /* 0x000c9c0701007387 */ /* 0x0003e80000100800 */
[----:B------:R1:W-:Y:S01]  /*1a680*/  LDGSTS.E [R231+0x27400], [R6.64], P5 ;  /* 0x2740000006e77fae */ /* 0x0003e2000a921844 */
[----:B---3--:R-:W-:-:S05]  /*1a690*/  IMAD.WIDE R4, R3, 0x4, R214 ;  /* 0x0000000403047825 */ /* 0x008fca00078e02d6 */
[----:B------:R-:W-:Y:S04]  /*1a6a0*/  STL [R1+0xcb0], R4 ;  /* 0x000cb00401007387 */ /* 0x000fe80000100800 */
[----:B------:R3:W-:Y:S04]  /*1a6b0*/  STL [R1+0xcac], R5 ;  /* 0x000cac0501007387 */ /* 0x0007e80000100800 */
[----:B------:R-:W2:Y:S04]  /*1a6c0*/  LDL.LU.64 R214, [R1+0x2c8] ;  /* 0x0002c80001d67983 */ /* 0x000ea80000300a00 */
[----:B------:R3:W-:Y:S01]  /*1a6d0*/  LDGSTS.E [R231+0x27c00], [R4.64], P5 ;  /* 0x27c0000004e77fae */ /* 0x0007e2000a921844 */
[----:B-1----:R-:W-:-:S03]  /*1a6e0*/  IMAD.WIDE R6, R3, 0x4, R234 ;  /* 0x0000000403067825 */ /* 0x002fc600078e02ea */
[----:B------:R-:W2:Y:S04]  /*1a6f0*/  LDL.LU.64 R234, [R1+0x2d0] ;  /* 0x0002d00001ea7983 */ /* 0x000ea80000300a00 */
[----:B------:R-:W-:Y:S01]  /*1a700*/  STL [R1+0xcc0], R6 ;  /* 0x000cc00601007387 */ /* 0x000fe20000100800 */
[----:B---3--:R-:W-:-:S03]  /*1a710*/  IMAD.WIDE R4, R3, 0x4, R218 ;  /* 0x0000000403047825 */ /* 0x008fc600078e02da */
[----:B------:R5:W-:Y:S04]  /*1a720*/  STL [R1+0xcbc], R7 ;  /* 0x000cbc0701007387 */ /* 0x000be80000100800 */
[----:B------:R-:W-:Y:S04]  /*1a730*/  STL [R1+0xcd0], R4 ;  /* 0x000cd00401007387 */ /* 0x000fe80000100800 */
[----:B------:R4:W-:Y:S04]  /*1a740*/  STL [R1+0xccc], R5 ;  /* 0x000ccc0501007387 */ /* 0x0009e80000100800 */
[----:B------:R-:W3:Y:S04]  /*1a750*/  LDL.LU.64 R218, [R1+0x2d8] ;  /* 0x0002d80001da7983 */ /* 0x000ee80000300a00 */
[----:B------:R5:W-:Y:S04]  /*1a760*/  LDGSTS.E [R231+0x28400], [R6.64], P5 ;  /* 0x2840000006e77fae */ /* 0x000be8000a921844 */
        /* <DEDUP_REMOVED lines=19> */
[----:B------:R-:W4:Y:S04]  /*1a8a0*/  LDL.LU.64 R206, [R1+0x2f8] ;  /* 0x0002f80001ce7983 */ /* 0x000f280000300a00 */
        /* <DEDUP_REMOVED lines=25> */
[----:B------:R1:W-:Y:S02]  /*1aa40*/  LDGSTS.E [R231+0x2d400], [R6.64], P5 ;  /* 0x2d40000006e77fae */ /* 0x0003e4000a921844 */
[----:B-1----:R-:W-:-:S05]  /*1aa50*/  IMAD.WIDE R4, R3, 0x4, R226 ;  /* 0x0000000403047825 */ /* 0x002fca00078e02e2 */
[----:B------:R-:W-:Y:S04]  /*1aa60*/  STL [R1+0xd70], R4 ;  /* 0x000d700401007387 */ /* 0x000fe80000100800 */
[----:B------:R1:W-:Y:S04]  /*1aa70*/  STL [R1+0xd6c], R5 ;  /* 0x000d6c0501007387 */ /* 0x0003e80000100800 */
[----:B------:R-:W4:Y:S04]  /*1aa80*/  LDL.LU.64 R226, [R1+0x328] ;  /* 0x0003280001e27983 */ /* 0x000f280000300a00 */
[----:B------:R1:W-:Y:S01]  /*1aa90*/  LDGSTS.E [R231+0x2dc00], [R4.64], P5 ;  /* 0x2dc0000004e77fae */ /* 0x0003e2000a921844 */
[----:B------:R-:W-:-:S03]  /*1aaa0*/  IMAD.WIDE R6, R3, 0x4, R206 ;  /* 0x0000000403067825 */ /* 0x000fc600078e02ce */
        /* <DEDUP_REMOVED lines=30> */
[----:B------:R-:W5:Y:S04]  /*1ac90*/  LDL.LU.64 R226, [R1+0x360] ;  /* 0x0003600001e27983 */ /* 0x000f680000300a00 */
[----:B------:R-:W-:Y:S04]  /*1aca0*/  STL [R1+0xde0], R6 ;  /* 0x000de00601007387 */ /* 0x000fe80000100800 */
[----:B------:R1:W-:Y:S04]  /*1acb0*/  STL [R1+0xddc], R7 ;  /* 0x000ddc0701007387 */ /* 0x0003e80000100800 */
[----:B------:R1:W-:Y:S01]  /*1acc0*/  LDGSTS.E [R231+0x31400], [R6.64], P5 ;  /* 0x3140000006e77fae */ /* 0x0003e2000a921844 */
[----:B----4-:R-:W-:-:S05]  /*1acd0*/  IMAD.WIDE R4, R3, 0x4, R206 ;  /* 0x0000000403047825 */ /* 0x010fca00078e02ce */
        /* <DEDUP_REMOVED lines=21> */
[----:B------:R-:W5:Y:S04]  /*1ae30*/  LDL.LU.64 R222, [R1+0x388] ;  /* 0x0003880001de7983 */ /* 0x000f680000300a00 */
[----:B------:R1:W-:Y:S04]  /*1ae40*/  STL [R1+0xe2c], R5 ;  /* 0x000e2c0501007387 */ /* 0x0003e80000100800 */
[----:B------:R1:W-:Y:S02]  /*1ae50*/  LDGSTS.E [R231+0x33c00], [R4.64], P5 ;  /* 0x33c0000004e77fae */ /* 0x0003e4000a921844 */
[----:B-1----:R-:W-:-:S02]  /*1ae60*/  IMAD.WIDE R6, R3, 0x4, R210 ;  /* 0x0000000403067825 */ /* 0x002fc400078e02d2 */
[----:B------:R-:W5:Y:S04]  /*1ae70*/  LDL.LU.64 R210, [R1+0x390] ;  /* 0x0003900001d27983 */ /* 0x000f680000300a00 */
[----:B------:R-:W-:Y:S04]  /*1ae80*/  STL [R1+0xe40], R6 ;  /* 0x000e400601007387 */ /* 0x000fe80000100800 */
[----:B------:R4:W-:Y:S04]  /*1ae90*/  STL [R1+0xe3c], R7 ;  /* 0x000e3c0701007387 */ /* 0x0009e80000100800 */
[----:B------:R4:W-:Y:S01]  /*1aea0*/  LDGSTS.E [R231+0x34400], [R6.64], P5 ;  /* 0x3440000006e77fae */ /* 0x0009e2000a921844 */
[----:B------:R-:W-:-:S05]  /*1aeb0*/  IMAD.WIDE R4, R3, 0x4, R226 ;  /* 0x0000000403047825 */ /* 0x000fca00078e02e2 */
[----:B------:R-:W-:Y:S04]  /*1aec0*/  STL [R1+0xe50], R4 ;  /* 0x000e500401007387 */ /* 0x000fe80000100800 */
[----:B------:R-:W5:Y:S04]  /*1aed0*/  LDL.LU.64 R226, [R1+0x398] ;  /* 0x0003980001e27983 */ /* 0x000f680000300a00 */
[----:B------:R1:W-:Y:S04]  /*1aee0*/  STL [R1+0xe4c], R5 ;  /* 0x000e4c0501007387 */ /* 0x0003e80000100800 */
        /* <DEDUP_REMOVED lines=8> */
[----:B------:R-:W4:Y:S04]  /*1af70*/  LDL.LU.64 R214, [R1+0x3a8] ;  /* 0x0003a80001d67983 */ /* 0x000f280000300a00 */
[----:B------:R3:W-:Y:S04]  /*1af80*/  STL [R1+0xe6c], R5 ;  /* 0x000e6c0501007387 */ /* 0x0007e80000100800 */
        /* <DEDUP_REMOVED lines=8> */
[----:B------:R5:W-:Y:S04]  /*1b010*/  LDGSTS.E [R231+0x36400], [R6.64], P5 ;  /* 0x3640000006e77fae */ /* 0x000be8000a921844 */
[----:B------:R-:W3:Y:S04]  /*1b020*/  LDL.LU.64 R218, [R1+0x3b8] ;  /* 0x0003b80001da7983 */ /* 0x000ee80000300a00 */
[----:B------:R1:W-:Y:S01]  /*1b030*/  LDGSTS.E [R231+0x36c00], [R4.64], P5 ;  /* 0x36c0000004e77fae */ /* 0x0003e2000a921844 */
[----:B-----5:R-:W-:-:S03]  /*1b040*/  IMAD.WIDE R6, R3, 0x4, R222 ;  /* 0x0000000403067825 */ /* 0x020fc600078e02de */
[----:B------:R-:W5:Y:S04]  /*1b050*/  LDL.LU.64 R222, [R1+0x3c0] ;  /* 0x0003c00001de7983 */ /* 0x000f680000300a00 */
[----:B------:R-:W-:Y:S04]  /*1b060*/  STL [R1+0xea0], R6 ;  /* 0x000ea00601007387 */ /* 0x000fe80000100800 */
[----:B------:R1:W-:Y:S04]  /*1b070*/  STL [R1+0xe9c], R7 ;  /* 0x000e9c0701007387 */ /* 0x0003e80000100800 */
[----:B------:R1:W-:Y:S02]  /*1b080*/  LDGSTS.E [R231+0x37400], [R6.64], P5 ;  /* 0x3740000006e77fae */ /* 0x0003e4000a921844 */
[----:B-1----:R-:W-:-:S05]  /*1b090*/  IMAD.WIDE R4, R3, 0x4, R210 ;  /* 0x0000000403047825 */ /* 0x002fca00078e02d2 */
[----:B------:R-:W-:Y:S04]  /*1b0a0*/  STL [R1+0xeb0], R4 ;  /* 0x000eb00401007387 */ /* 0x000fe80000100800 */
[----:B------:R4:W-:Y:S04]  /*1b0b0*/  STL [R1+0xeac], R5 ;  /* 0x000eac0501007387 */ /* 0x0009e80000100800 */
[----:B------:R-:W5:Y:S04]  /*1b0c0*/  LDL.LU.64 R210, [R1+0x3c8] ;  /* 0x0003c80001d27983 */ /* 0x000f680000300a00 */
[----:B------:R4:W-:Y:S01]  /*1b0d0*/  LDGSTS.E [R231+0x37c00], [R4.64], P5 ;  /* 0x37c0000004e77fae */ /* 0x0009e2000a921844 */
[----:B------:R-:W-:-:S03]  /*1b0e0*/  IMAD.WIDE R6, R3, 0x4, R226 ;  /* 0x0000000403067825 */ /* 0x000fc600078e02e2 */
        /* <DEDUP_REMOVED lines=8> */
[----:B------:R2:W-:Y:S04]  /*1b170*/  LDGSTS.E [R231+0x38c00], [R4.64], P5 ;  /* 0x38c0000004e77fae */ /* 0x0005e8000a921844 */
[----:B------:R-:W4:Y:S01]  /*1b180*/  LDL.LU.64 R206, [R1+0x3e0] ;  /* 0x0003e00001ce7983 */ /* 0x000f220000300a00 */
[----:B-1----:R-:W-:-:S05]  /*1b190*/  IMAD.WIDE R6, R3, 0x4, R214 ;  /* 0x0000000403067825 */ /* 0x002fca00078e02d6 */
[----:B------:R-:W-:Y:S04]  /*1b1a0*/  STL [R1+0xee8], R6 ;  /* 0x000ee80601007387 */ /* 0x000fe80000100800 */
[----:B------:R3:W-:Y:S04]  /*1b1b0*/  STL [R1+0xee4], R7 ;  /* 0x000ee40701007387 */ /* 0x0007e80000100800 */
[----:B------:R3:W-:Y:S01]  /*1b1c0*/  LDGSTS.E [R231+0x39400], [R6.64], P5 ;  /* 0x3940000006e77fae */ /* 0x0007e2000a921844 */
[----:B--2---:R-:W-:-:S05]  /*1b1d0*/  IMAD.WIDE R4, R3, 0x4, R234 ;  /* 0x0000000403047825 */ /* 0x004fca00078e02ea */
[----:B------:R-:W-:Y:S04]  /*1b1e0*/  STL [R1+0xf00], R4 ;  /* 0x000f000401007387 */ /* 0x000fe80000100800 */
[----:B------:R-:W2:Y:S04]  /*1b1f0*/  LDL.LU.64 R214, [R1+0x3e8] ;  /* 0x0003e80001d67983 */ /* 0x000ea80000300a00 */
[----:B------:R-:W2:Y:S04]  /*1b200*/  LDL.LU.64 R234, [R1+0x3f0] ;  /* 0x0003f00001ea7983 */ /* 0x000ea80000300a00 */
[----:B------:R5:W-:Y:S04]  /*1b210*/  LDGSTS.E [R231+0x39c00], [R4.64], P5 ;  /* 0x39c0000004e77fae */ /* 0x000be8000a921844 */
[----:B------:R5:W-:Y:S01]  /*1b220*/  STL [R1+0xefc], R5 ;  /* 0x000efc0501007387 */ /* 0x000be20000100800 */
[----:B---3--:R-:W-:-:S05]  /*1b230*/  IMAD.WIDE R6, R3, 0x4, R218 ;  /* 0x0000000403067825 */ /* 0x008fca00078e02da */
[----:B------:R-:W-:Y:S04]  /*1b240*/  STL [R1+0xf18], R6 ;  /* 0x000f180601007387 */ /* 0x000fe80000100800 */
[----:B------:R1:W-:Y:S04]  /*1b250*/  STL [R1+0xf14], R7 ;  /* 0x000f140701007387 */ /* 0x0003e80000100800 */
[----:B------:R1:W-:Y:S01]  /*1b260*/  LDGSTS.E [R231+0x3a400], [R6.64], P5 ;  /* 0x3a40000006e77fae */ /* 0x0003e2000a921844 */
[----:B-----5:R-:W-:-:S05]  /*1b270*/  IMAD.WIDE R4, R3, 0x4, R222 ;  /* 0x0000000403047825 */ /* 0x020fca00078e02de */
[----:B------:R-:W-:Y:S04]  /*1b280*/  STL [R1+0xf88], R4 ;  /* 0x000f880401007387 */ /* 0x000fe80000100800 */
[----:B------:R-:W3:Y:S04]  /*1b290*/  LDL.LU.64 R218, [R1+0x3f8] ;  /* 0x0003f80001da7983 */ /* 0x000ee80000300a00 */
[----:B------:R-:W5:Y:S04]  /*1b2a0*/  LDL.LU.64 R222, [R1+0x400] ;  /* 0x0004000001de7983 */ /* 0x000f680000300a00 */
[----:B------:R1:W-:Y:S04]  /*1b2b0*/  LDGSTS.E [R231+0x3ac00], [R4.64], P5 ;  /* 0x3ac0000004e77fae */ /* 0x0003e8000a921844 */
[----:B------:R1:W-:Y:S02]  /*1b2c0*/  STL [R1+0xf84], R5 ;  /* 0x000f840501007387 */ /* 0x0003e40000100800 */
[----:B-1----:R-:W-:-:S05]  /*1b2d0*/  IMAD.WIDE R6, R3, 0x4, R210 ;  /* 0x0000000403067825 */ /* 0x002fca00078e02d2 */
[----:B------:R-:W-:Y:S04]  /*1b2e0*/  STL [R1+0xf98], R6 ;  /* 0x000f980601007387 */ /* 0x000fe80000100800 */
[----:B------:R4:W-:Y:S04]  /*1b2f0*/  STL [R1+0xf94], R7 ;  /* 0x000f940701007387 */ /* 0x0009e80000100800 */
[----:B------:R4:W-:Y:S01]  /*1b300*/  LDGSTS.E [R231+0x3b400], [R6.64], P5 ;  /* 0x3b40000006e77fae */ /* 0x0009e2000a921844 */
[----:B------:R-:W-:-:S05]  /*1b310*/  IMAD.WIDE R4, R3, 0x4, R226 ;  /* 0x0000000403047825 */ /* 0x000fca00078e02e2 */
[----:B------:R-:W-:Y:S04]  /*1b320*/  STL [R1+0xfe4], R4 ;  /* 0x000fe40401007387 */ /* 0x000fe80000100800 */
[----:B------:R-:W5:Y:S04]  /*1b330*/  LDL.LU.64 R210, [R1+0x410] ;  /* 0x0004100001d27983 */ /* 0x000f680000300a00 */
[----:B------:R-:W5:Y:S04]  /*1b340*/  LDL.LU.64 R226, [R1+0x408] ;  /* 0x0004080001e27983 */ /* 0x000f680000300a00 */
[----:B------:R1:W-:Y:S04]  /*1b350*/  LDGSTS.E [R231+0x3bc00], [R4.64], P5 ;  /* 0x3bc0000004e77fae */ /* 0x0003e8000a921844 */
[----:B------:R1:W-:Y:S01]  /*1b360*/  STL [R1+0xfdc], R5 ;  /* 0x000fdc0501007387 */ /* 0x0003e20000100800 */
[----:B----4-:R-:W-:-:S05]  /*1b370*/  IMAD.WIDE R6, R3, 0x4, R202 ;  /* 0x0000000403067825 */ /* 0x010fca00078e02ca */
[----:B------:R-:W-:Y:S01]  /*1b380*/  STL [R1+0xfe0], R6 ;  /* 0x000fe00601007387 */ /* 0x000fe20000100800 */
[----:B-1----:R-:W-:-:S03]  /*1b390*/  IMAD.WIDE R4, R3, 0x4, R206 ;  /* 0x0000000403047825 */ /* 0x002fc600078e02ce */
[----:B------:R-:W-:Y:S04]  /*1b3a0*/  STL [R1+0xfc8], R7 ;  /* 0x000fc80701007387 */ /* 0x000fe80000100800 */
[----:B------:R1:W-:Y:S04]  /*1b3b0*/  LDGSTS.E [R231+0x3c400], [R6.64], P5 ;  /* 0x3c40000006e77fae */ /* 0x0003e8000a921844 */
[----:B------:R-:W-:Y:S04]  /*1b3c0*/  STL [R1+0xfd4], R4 ;  /* 0x000fd40401007387 */ /* 0x000fe80000100800 */
[----:B------:R2:W-:Y:S04]  /*1b3d0*/  LDGSTS.E [R231+0x3cc00], [R4.64], P5 ;  /* 0x3cc0000004e77fae */ /* 0x0005e8000a921844 */
[----:B------:R2:W-:Y:S02]  /*1b3e0*/  STL [R1+0xfcc], R5 ;  /* 0x000fcc0501007387 */ /* 0x0005e40000100800 */
[----:B--2---:R-:W-:-:S02]  /*1b3f0*/  IMAD.WIDE R4, R3, 0x4, R234 ;  /* 0x0000000403047825 */ /* 0x004fc400078e02ea */
[----:B------:R-:W2:Y:S02]  /*1b400*/  LDL.LU.64 R234, [R1+0x418] ;  /* 0x0004180001ea7983 */ /* 0x000ea40000300a00 */
[----:B-1----:R-:W-:-:S05]  /*1b410*/  IMAD.WIDE R6, R3, 0x4, R214 ;  /* 0x0000000403067825 */ /* 0x002fca00078e02d6 */
[----:B------:R-:W-:Y:S04]  /*1b420*/  STL [R1+0xfd0], R6 ;  /* 0x000fd00601007387 */ /* 0x000fe80000100800 */
[----:B------:R-:W4:Y:S04]  /*1b430*/  LDL.LU.64 R214, [R1+0x420] ;  /* 0x0004200001d67983 */ /* 0x000f280000300a00 */
[----:B------:R3:W-:Y:S04]  /*1b440*/  STL [R1+0xfb8], R7 ;  /* 0x000fb80701007387 */ /* 0x0007e80000100800 */
[----:B------:R3:W-:Y:S04]  /*1b450*/  LDGSTS.E [R231+0x3d400], [R6.64], P5 ;  /* 0x3d40000006e77fae */ /* 0x0007e8000a921844 */
[----:B------:R-:W-:Y:S04]  /*1b460*/  STL [R1+0xfc4], R4 ;  /* 0x000fc40401007387 */ /* 0x000fe80000100800 */
[----:B------:R5:W-:Y:S04]  /*1b470*/  STL [R1+0xfbc], R5 ;  /* 0x000fbc0501007387 */ /* 0x000be80000100800 */
[----:B------:R5:W-:Y:S01]  /*1b480*/  LDGSTS.E [R231+0x3dc00], [R4.64], P5 ;  /* 0x3dc0000004e77fae */ /* 0x000be2000a921844 */
[----:B---3--:R-:W-:-:S03]  /*1b490*/  IMAD.WIDE R6, R3, 0x4, R218 ;  /* 0x0000000403067825 */ /* 0x008fc600078e02da */
[----:B------:R-:W3:Y:S01]  /*1b4a0*/  LDL.LU.64 R218, [R1+0x428] ;  /* 0x0004280001da7983 */ /* 0x000ee20000300a00 */
[----:B-----5:R-:W-:-:S03]  /*1b4b0*/  IMAD.WIDE R4, R3, 0x4, R222 ;  /* 0x0000000403047825 */ /* 0x020fc600078e02de */
[----:B------:R-:W-:Y:S04]  /*1b4c0*/  STL [R1+0xfc0], R6 ;  /* 0x000fc00601007387 */ /* 0x000fe80000100800 */
[----:B------:R-:W5:Y:S04]  /*1b4d0*/  LDL.LU.64 R222, [R1+0x430] ;  /* 0x0004300001de7983 */ /* 0x000f680000300a00 */
[----:B------:R-:W-:Y:S04]  /*1b4e0*/  STL [R1+0xfa8], R7 ;  /* 0x000fa80701007387 */ /* 0x000fe80000100800 */
[----:B------:R1:W-:Y:S04]  /*1b4f0*/  LDGSTS.E [R231+0x3e400], [R6.64], P5 ;  /* 0x3e40000006e77fae */ /* 0x0003e8000a921844 */
[----:B------:R-:W-:Y:S04]  /*1b500*/  STL [R1+0xfb4], R4 ;  /* 0x000fb40401007387 */ /* 0x000fe80000100800 */
[----:B------:R1:W-:Y:S04]  /*1b510*/  LDGSTS.E [R231+0x3ec00], [R4.64], P5 ;  /* 0x3ec0000004e77fae */ /* 0x0003e8000a921844 */
[----:B------:R1:W-:Y:S02]  /*1b520*/  STL [R1+0xfac], R5 ;  /* 0x000fac0501007387 */ /* 0x0003e40000100800 */
[----:B-1----:R-:W-:-:S02]  /*1b530*/  IMAD.WIDE R4, R3, 0x4, R226 ;  /* 0x0000000403047825 */ /* 0x002fc400078e02e2 */
[----:B------:R-:W5:Y:S04]  /*1b540*/  LDL.LU.64 R226, [R1+0x438] ;  /* 0x0004380001e27983 */ /* 0x000f680000300a00 */
[----:B------:R-:W1:Y:S01]  /*1b550*/  S2R R2, SR_TID.X ;  /* 0x0000000000027919 */ /* 0x000e620000002100 */
[----:B------:R-:W-:-:S05]  /*1b560*/  IMAD.WIDE R6, R3, 0x4, R210 ;  /* 0x0000000403067825 */ /* 0x000fca00078e02d2 */
[----:B------:R-:W-:Y:S04]  /*1b570*/  STL [R1+0xfb0], R6 ;  /* 0x000fb00601007387 */ /* 0x000fe80000100800 */
[----:B------:R-:W5:Y:S04]  /*1b580*/  LDL.LU.64 R210, [R1+0x440] ;  /* 0x0004400001d27983 */ /* 0x000f680000300a00 */
[----:B------:R2:W-:Y:S04]  /*1b590*/  STL [R1+0xf9c], R7 ;  /* 0x000f9c0701007387 */ /* 0x0005e80000100800 */
[----:B------:R1:W-:Y:S04]  /*1b5a0*/  LDGSTS.E [R231+0x3f400], [R6.64], P5 ;  /* 0x3f40000006e77fae */ /* 0x0003e8000a921844 */
[----:B------:R-:W-:Y:S01]  /*1b5b0*/  STL [R1+0xfa4], R4 ;  /* 0x000fa40401007387 */ /* 0x000fe20000100800 */
[----:B-1----:R-:W-:-:S03]  /*1b5c0*/  SHF.R.S32.HI R0, RZ, 0x6, R2 ;  /* 0x00000006ff007819 */ /* 0x002fc60000011402 */
[----:B------:R1:W-:Y:S01]  /*1b5d0*/  LDGSTS.E [R231+0x3fc00], [R4.64], P5 ;  /* 0x3fc0000004e77fae */ /* 0x0003e2000a921844 */
[----:B------:R-:W-:-:S03]  /*1b5e0*/  LOP3.LUT R2, R2, 0x3f, RZ, 0xc0, !PT ;  /* 0x0000003f02027812 */ /* 0x000fc600078ec0ff */
[----:B------:R4:W-:Y:S04]  /*1b5f0*/  STL [R1+0xfa0], R5 ;  /* 0x000fa00501007387 */ /* 0x0009e80000100800 */
[----:B-1----:R-:W5:Y:S01]  /*1b600*/  LDL.LU.64 R230, [R1+0x448] ;  /* 0x0004480001e67983 */ /* 0x002f620000300a00 */
[----:B------:R-:W-:Y:S01]  /*1b610*/  IMAD.SHL.U32 R2, R2, 0x4, RZ ;  /* 0x0000000402027824 */ /* 0x000fe200078e00ff */
[----:B------:R-:W-:-:S04]  /*1b620*/  SGXT R0, R0, 0x1 ;  /* 0x000000010000781a */ /* 0x000fc80000000200 */
[----:B------:R-:W-:-:S04]  /*1b630*/  LOP3.LUT R2, R2, 0x110, R0, 0x78, !PT ;  /* 0x0000011002027812 */ /* 0x000fc800078e7800 */
[----:B------:R-:W-:Y:S01]  /*1b640*/  LOP3.LUT R2, R2, 0x60, RZ, 0x3c, !PT ;  /* 0x0000006002027812 */ /* 0x000fe200078e3cff */
[C---:B--2---:R-:W-:Y:S02]  /*1b650*/  IMAD.WIDE R6, R3.reuse, 0x4, R234 ;  /* 0x0000000403067825 */ /* 0x044fe400078e02ea */
[----:B------:R-:W2:Y:S04]  /*1b660*/  LDL.LU.64 R234, [R1+0x450] ;  /* 0x0004500001ea7983 */ /* 0x000ea80000300a00 */
        /* <DEDUP_REMOVED lines=8> */
[----:B---3--:R-:W-:-:S03]  /*1b6f0*/  IMAD.WIDE R6, R3, 0x4, R218 ;  /* 0x0000000403067825 */ /* 0x008fc600078e02da */
[----:B------:R-:W3:Y:S01]  /*1b700*/  LDL.LU.64 R218, [R1+0x460] ;  /* 0x0004600001da7983 */ /* 0x000ee20000300a00 */
[----:B-----5:R-:W-:-:S03]  /*1b710*/  IMAD.WIDE R4, R3, 0x4, R222 ;  /* 0x0000000403047825 */ /* 0x020fc600078e02de */
[----:B------:R-:W-:Y:S04]  /*1b720*/  STL [R1+0xbe8], R6 ;  /* 0x000be80601007387 */ /* 0x000fe80000100800 */
[----:B------:R-:W-:Y:S04]  /*1b730*/  STL [R1+0xbe4], R7 ;  /* 0x000be40701007387 */ /* 0x000fe80000100800 */
[----:B------:R-:W-:Y:S04]  /*1b740*/  STL [R1+0xbf8], R4 ;  /* 0x000bf80401007387 */ /* 0x000fe80000100800 */
[----:B------:R1:W-:Y:S04]  /*1b750*/  STL [R1+0xbf4], R5 ;  /* 0x000bf40501007387 */ /* 0x0003e80000100800 */
[----:B------:R5:W-:Y:S04]  /*1b760*/  LDGSTS.E [R2+0x21600], [R6.64], P5 ;  /* 0x2160000006027fae */ /* 0x000be8000a921844 */
[----:B------:R-:W3:Y:S04]  /*1b770*/  LDL.LU.64 R222, [R1+0x468] ;  /* 0x0004680001de7983 */ /* 0x000ee80000300a00 */
[----:B------:R1:W-:Y:S02]  /*1b780*/  LDGSTS.E [R2+0x21e00], [R4.64], P5 ;  /* 0x21e0000004027fae */ /* 0x0003e4000a921844 */
[----:B-1----:R-:W-:-:S02]  /*1b790*/  IMAD.WIDE R4, R3, 0x4, R226 ;  /* 0x0000000403047825 */ /* 0x002fc400078e02e2 */
[----:B------:R-:W3:Y:S04]  /*1b7a0*/  LDL.LU.64 R226, [R1+0x470] ;  /* 0x0004700001e27983 */ /* 0x000ee80000300a00 */
[----:B------:R-:W-:Y:S04]  /*1b7b0*/  STL [R1+0xc08], R4 ;  /* 0x000c080401007387 */ /* 0x000fe80000100800 */
[----:B------:R1:W-:Y:S01]  /*1b7c0*/  STL [R1+0xc04], R5 ;  /* 0x000c040501007387 */ /* 0x0003e20000100800 */
[----:B-----5:R-:W-:-:S03]  /*1b7d0*/  IMAD.WIDE R6, R3, 0x4, R210 ;  /* 0x0000000403067825 */ /* 0x020fc600078e02d2 */
[----:B------:R1:W-:Y:S04]  /*1b7e0*/  LDGSTS.E [R2+0x22600], [R4.64], P5 ;  /* 0x2260000004027fae */ /* 0x0003e8000a921844 */
[----:B------:R-:W-:Y:S04]  /*1b7f0*/  STL [R1+0xc18], R6 ;  /* 0x000c180601007387 */ /* 0x000fe80000100800 */
[----:B------:R2:W-:Y:S04]  /*1b800*/  STL [R1+0xc14], R7 ;  /* 0x000c140701007387 */ /* 0x0005e80000100800 */
[----:B------:R-:W5:Y:S04]  /*1b810*/  LDL.LU.64 R210, [R1+0x478] ;  /* 0x0004780001d27983 */ /* 0x000f680000300a00 */
[----:B------:R2:W-:Y:S01]  /*1b820*/  LDGSTS.E [R2+0x22e00], [R6.64], P5 ;  /* 0x22e0000006027fae */ /* 0x0005e2000a921844 */
[----:B-1----:R-:W-:-:S03]  /*1b830*/  IMAD.WIDE R4, R3, 0x4, R230 ;  /* 0x0000000403047825 */ /* 0x002fc600078e02e6 */
[----:B------:R-:W5:Y:S04]  /*1b840*/  LDL.LU.64 R230, [R1+0x480] ;  /* 0x0004800001e67983 */ /* 0x000f680000300a00 */
        /* <DEDUP_REMOVED lines=8> */
[----:B----4-:R-:W-:-:S03]  /*1b8d0*/  IMAD.WIDE R4, R3, 0x4, R214 ;  /* 0x0000000403047825 */ /* 0x010fc600078e02d6 */
[----:B------:R-:W4:Y:S04]  /*1b8e0*/  LDL.LU.64 R214, [R1+0x490] ;  /* 0x0004900001d67983 */ /* 0x000f280000300a00 */
[----:B------:R-:W-:Y:S04]  /*1b8f0*/  STL [R1+0xc48], R4 ;  /* 0x000c480401007387 */ /* 0x000fe80000100800 */
[----:B------:R1:W-:Y:S04]  /*1b900*/  STL [R1+0xc44], R5 ;  /* 0x000c440501007387 */ /* 0x0003e80000100800 */
[----:B------:R1:W-:Y:S01]  /*1b910*/  LDGSTS.E [R2+0x24600], [R4.64], P5 ;  /* 0x2460000004027fae */ /* 0x0003e2000a921844 */
[----:B---3--:R-:W-:-:S05]  /*1b920*/  IMAD.WIDE R6, R3, 0x4, R218 ;  /* 0x0000000403067825 */ /* 0x008fca00078e02da */
        /* <DEDUP_REMOVED lines=16> */
[----:B------:R-:W-:Y:S04]  /*1ba30*/  STL [R1+0xc88], R4 ;  /* 0x000c880401007387 */ /* 0x000fe80000100800 */
[----:B------:R2:W-:Y:S04]  /*1ba40*/  STL [R1+0xc84], R5 ;  /* 0x000c840501007387 */ /* 0x0005e80000100800 */
[----:B------:R2:W-:Y:S01]  /*1ba50*/  LDGSTS.E [R2+0x26600], [R4.64], P5 ;  /* 0x2660000004027fae */ /* 0x0005e2000a921844 */
[----:B-1----:R-:W-:-:S05]  /*1ba60*/  IMAD.WIDE R6, R3, 0x4, R230 ;  /* 0x0000000403067825 */ /* 0x002fca00078e02e6 */
[----:B------:R-:W-:Y:S04]  /*1ba70*/  STL [R1+0xc98], R6 ;  /* 0x000c980601007387 */ /* 0x000fe80000100800 */
[----:B------:R4:W-:Y:S04]  /*1ba80*/  STL [R1+0xc94], R7 ;  /* 0x000c940701007387 */ /* 0x0009e80000100800 */
[----:B------:R-:W5:Y:S04]  /*1ba90*/  LDL.LU.64 R230, [R1+0x4b8] ;  /* 0x0004b80001e67983 */ /* 0x000f680000300a00 */
[----:B------:R4:W-:Y:S01]  /*1baa0*/  LDGSTS.E [R2+0x26e00], [R6.64], P5 ;  /* 0x26e0000006027fae */ /* 0x0009e2000a921844 */
[----:B--2---:R-:W-:-:S03]  /*1bab0*/  IMAD.WIDE R4, R3, 0x4, R234 ;  /* 0x0000000403047825 */ /* 0x004fc600078e02ea */
[----:B------:R-:W2:Y:S04]  /*1bac0*/  LDL.LU.64 R234, [R1+0x4c0] ;  /* 0x0004c00001ea7983 */ /* 0x000ea80000300a00 */
[----:B------:R-:W-:Y:S01]  /*1bad0*/  STL [R1+0xca8], R4 ;  /* 0x000ca80401007387 */ /* 0x000fe20000100800 */
[----:B----4-:R-:W-:-:S03]  /*1bae0*/  IMAD.WIDE R6, R3, 0x4, R214 ;  /* 0x0000000403067825 */ /* 0x010fc600078e02d6 */
[----:B------:R1:W-:Y:S04]  /*1baf0*/  STL [R1+0xca4], R5 ;  /* 0x000ca40501007387 */ /* 0x0003e80000100800 */
[----:B------:R-:W-:Y:S04]  /*1bb00*/  STL [R1+0xcb8], R6 ;  /* 0x000cb80601007387 */ /* 0x000fe80000100800 */
[----:B------:R4:W-:Y:S04]  /*1bb10*/  STL [R1+0xcb4], R7 ;  /* 0x000cb40701007387 */ /* 0x0009e80000100800 */
[----:B------:R-:W2:Y:S04]  /*1bb20*/  LDL.LU.64 R214, [R1+0x4c8] ;  /* 0x0004c80001d67983 */ /* 0x000ea80000300a00 */
[----:B------:R1:W-:Y:S04]  /*1bb30*/  LDGSTS.E [R2+0x27600], [R4.64], P5 ;  /* 0x2760000004027fae */ /* 0x0003e8000a921844 */
[----:B------:R4:W-:Y:S01]  /*1bb40*/  LDGSTS.E [R2+0x27e00], [R6.64], P5 ;  /* 0x27e0000006027fae */ /* 0x0009e2000a921844 */
[----:B-1----:R-:W-:-:S03]  /*1bb50*/  IMAD.WIDE R4, R3, 0x4, R218 ;  /* 0x0000000403047825 */ /* 0x002fc600078e02da */
[----:B------:R-:W2:Y:S04]  /*1bb60*/  LDL.LU.64 R218, [R1+0x4d0] ;  /* 0x0004d00001da7983 */ /* 0x000ea80000300a00 */
        /* <DEDUP_REMOVED lines=8> */
[----:B---3--:R-:W-:-:S03]  /*1bbf0*/  IMAD.WIDE R4, R3, 0x4, R226 ;  /* 0x0000000403047825 */ /* 0x008fc600078e02e2 */
[----:B------:R-:W3:Y:S04]  /*1bc00*/  LDL.LU.64 R226, [R1+0x4e0] ;  /* 0x0004e00001e27983 */ /* 0x000ee80000300a00 */
[----:B------:R-:W-:Y:S04]  /*1bc10*/  STL [R1+0xce8], R4 ;  /* 0x000ce80401007387 */ /* 0x000fe80000100800 */
[----:B------:R1:W-:Y:S01]  /*1bc20*/  STL [R1+0xce4], R5 ;  /* 0x000ce40501007387 */ /* 0x0003e20000100800 */
[----:B-----5:R-:W-:-:S03]  /*1bc30*/  IMAD.WIDE R6, R3, 0x4, R210 ;  /* 0x0000000403067825 */ /* 0x020fc600078e02d2 */
[----:B------:R1:W-:Y:S04]  /*1bc40*/  LDGSTS.E [R2+0x29600], [R4.64], P5 ;  /* 0x2960000004027fae */ /* 0x0003e8000a921844 */
        /* <DEDUP_REMOVED lines=9> */
[----:B--2---:R-:W-:-:S05]  /*1bce0*/  IMAD.WIDE R6, R3, 0x4, R234 ;  /* 0x0000000403067825 */ /* 0x004fca00078e02ea */
        /* <DEDUP_REMOVED lines=37> */
[----:B-1----:R-:W-:-:S03]  /*1bf40*/  IMAD.WIDE R6, R3, 0x4, R214 ;  /* 0x0000000403067825 */ /* 0x002fc600078e02d6 */
[----:B------:R2:W-:Y:S04]  /*1bf50*/  STL [R1+0xd84], R5 ;  /* 0x000d840501007387 */ /* 0x0005e80000100800 */
[----:B------:R-:W-:Y:S04]  /*1bf60*/  STL [R1+0xd98], R6 ;  /* 0x000d980601007387 */ /* 0x000fe80000100800 */
[----:B------:R4:W-:Y:S04]  /*1bf70*/  STL [R1+0xd94], R7 ;  /* 0x000d940701007387 */ /* 0x0009e80000100800 */
[----:B------:R-:W5:Y:S04]  /*1bf80*/  LDL.LU.64 R214, [R1+0x538] ;  /* 0x0005380001d67983 */ /* 0x000f680000300a00 */
[----:B------:R2:W-:Y:S04]  /*1bf90*/  LDGSTS.E [R2+0x2e600], [R4.64], P5 ;  /* 0x2e60000004027fae */ /* 0x0005e8000a921844 */
[----:B------:R4:W-:Y:S01]  /*1bfa0*/  LDGSTS.E [R2+0x2ee00], [R6.64], P5 ;  /* 0x2ee0000006027fae */ /* 0x0009e2000a921844 */
[----:B--2---:R-:W-:-:S03]  /*1bfb0*/  IMAD.WIDE R4, R3, 0x4, R218 ;  /* 0x0000000403047825 */ /* 0x004fc600078e02da */
[----:B------:R-:W2:Y:S04]  /*1bfc0*/  LDL.LU.64 R218, [R1+0x540] ;  /* 0x0005400001da7983 */ /* 0x000ea80000300a00 */
[----:B------:R-:W-:Y:S04]  /*1bfd0*/  STL [R1+0xda8], R4 ;  /* 0x000da80401007387 */ /* 0x000fe80000100800 */
[----:B------:R1:W-:Y:S04]  /*1bfe0*/  STL [R1+0xda4], R5 ;  /* 0x000da40501007387 */ /* 0x0003e80000100800 */
[----:B------:R1:W-:Y:S01]  /*1bff0*/  LDGSTS.E [R2+0x2f600], [R4.64], P5 ;  /* 0x2f60000004027fae */ /* 0x0003e2000a921844 */
[----:B----4-:R-:W-:-:S05]  /*1c000*/  IMAD.WIDE R6, R3, 0x4, R222 ;  /* 0x0000000403067825 */ /* 0x010fca00078e02de */
[----:B------:R-:W-:Y:S04]  /*1c010*/  STL [R1+0xdb8], R6 ;  /* 0x000db80601007387 */ /* 0x000fe80000100800 */
[----:B------:R4:W-:Y:S04]  /*1c020*/  STL [R1+0xdb4], R7 ;  /* 0x000db40701007387 */ /* 0x0009e80000100800 */
[----:B------:R-:W2:Y:S04]  /*1c030*/  LDL.LU.64 R222, [R1+0x548] ;  /* 0x0005480001de7983 */ /* 0x000ea80000300a00 */
[----:B------:R4:W-:Y:S01]  /*1c040*/  LDGSTS.E [R2+0x2fe00], [R6.64], P5 ;  /* 0x2fe0000006027fae */ /* 0x0009e2000a921844 */
[----:B-1----:R-:W-:-:S03]  /*1c050*/  IMAD.WIDE R4, R3, 0x4, R226 ;  /* 0x0000000403047825 */ /* 0x002fc600078e02e2 */
[----:B------:R-:W2:Y:S04]  /*1c060*/  LDL.LU.64 R226, [R1+0x550] ;  /* 0x0005500001e27983 */ /* 0x000ea80000300a00 */
[----:B------:R-:W-:Y:S04]  /*1c070*/  STL [R1+0xdc8], R4 ;  /* 0x000dc80401007387 */ /* 0x000fe80000100800 */
[----:B------:R3:W-:Y:S01]  /*1c080*/  STL [R1+0xdc4], R5 ;  /* 0x000dc40501007387 */ /* 0x0007e20000100800 */
[----:B----4-:R-:W-:-:S03]  /*1c090*/  IMAD.WIDE R6, R3, 0x4, R210 ;  /* 0x0000000403067825 */ /* 0x010fc600078e02d2 */
[----:B------:R3:W-:Y:S04]  /*1c0a0*/  LDGSTS.E [R2+0x30600], [R4.64], P5 ;  /* 0x3060000004027fae */ /* 0x0007e8000a921844 */
[----:B------:R-:W-:Y:S04]  /*1c0b0*/  STL [R1+0xdd8], R6 ;  /* 0x000dd80601007387 */ /* 0x000fe80000100800 */
[----:B------:R5:W-:Y:S04]  /*1c0c0*/  STL [R1+0xdd4], R7 ;  /* 0x000dd40701007387 */ /* 0x000be80000100800 */
[----:B------:R-:W4:Y:S04]  /*1c0d0*/  LDL.LU.64 R210, [R1+0x558] ;  /* 0x0005580001d27983 */ /* 0x000f280000300a00 */
        /* <DEDUP_REMOVED lines=18> */
[----:B------:R-:W2:Y:S04]  /*1c200*/  LDL.LU.64 R218, [R1+0x578] ;  /* 0x0005780001da7983 */ /* 0x000ea80000300a00 */
[----:B------:R1:W-:Y:S04]  /*1c210*/  STL [R1+0xe14], R7 ;  /* 0x000e140701007387 */ /* 0x0003e80000100800 */
[----:B------:R1:W-:Y:S02]  /*1c220*/  LDGSTS.E [R2+0x32e00], [R6.64], P5 ;  /* 0x32e0000006027fae */ /* 0x0003e4000a921844 */
[----:B-1----:R-:W-:-:S02]  /*1c230*/  IMAD.WIDE R4, R3, 0x4, R222 ;  /* 0x0000000403047825 */ /* 0x002fc400078e02de */
[----:B------:R-:W2:Y:S04]  /*1c240*/  LDL.LU.64 R222, [R1+0x580] ;  /* 0x0005800001de7983 */ /* 0x000ea80000300a00 */
[----:B------:R-:W-:Y:S04]  /*1c250*/  STL [R1+0xe28], R4 ;  /* 0x000e280401007387 */ /* 0x000fe80000100800 */
[----:B------:R4:W-:Y:S04]  /*1c260*/  STL [R1+0xe24], R5 ;  /* 0x000e240501007387 */ /* 0x0009e80000100800 */
[----:B------:R4:W-:Y:S01]  /*1c270*/  LDGSTS.E [R2+0x33600], [R4.64], P5 ;  /* 0x3360000004027fae */ /* 0x0009e2000a921844 */
[----:B------:R-:W-:-:S05]  /*1c280*/  IMAD.WIDE R6, R3, 0x4, R226 ;  /* 0x0000000403067825 */ /* 0x000fca00078e02e2 */
[----:B------:R-:W-:Y:S04]  /*1c290*/  STL [R1+0xe38], R6 ;  /* 0x000e380601007387 */ /* 0x000fe80000100800 */
[----:B------:R-:W2:Y:S04]  /*1c2a0*/  LDL.LU.64 R226, [R1+0x588] ;  /* 0x0005880001e27983 */ /* 0x000ea80000300a00 */
[----:B------:R3:W-:Y:S04]  /*1c2b0*/  STL [R1+0xe34], R7 ;  /* 0x000e340701007387 */ /* 0x0007e80000100800 */
        /* <DEDUP_REMOVED lines=8> */
[----:B------:R-:W3:Y:S04]  /*1c340*/  LDL.LU.64 R230, [R1+0x598] ;  /* 0x0005980001e67983 */ /* 0x000ee80000300a00 */
[----:B------:R1:W-:Y:S04]  /*1c350*/  STL [R1+0xe54], R7 ;  /* 0x000e540701007387 */ /* 0x0003e80000100800 */
        /* <DEDUP_REMOVED lines=8> */
[----:B------:R2:W-:Y:S04]  /*1c3e0*/  LDGSTS.E [R2+0x35600], [R4.64], P5 ;  /* 0x3560000004027fae */ /* 0x0005e8000a921844 */
[----:B------:R-:W5:Y:S04]  /*1c3f0*/  LDL.LU.64 R214, [R1+0x5a8] ;  /* 0x0005a80001d67983 */ /* 0x000f680000300a00 */
[----:B------:R1:W-:Y:S01]  /*1c400*/  LDGSTS.E [R2+0x35e00], [R6.64], P5 ;  /* 0x35e0000006027fae */ /* 0x0003e2000a921844 */
[----:B--2---:R-:W-:-:S03]  /*1c410*/  IMAD.WIDE R4, R3, 0x4, R218 ;  /* 0x0000000403047825 */ /* 0x004fc600078e02da */
[----:B------:R-:W2:Y:S04]  /*1c420*/  LDL.LU.64 R218, [R1+0x5b0] ;  /* 0x0005b00001da7983 */ /* 0x000ea80000300a00 */
[----:B------:R-:W-:Y:S04]  /*1c430*/  STL [R1+0xe88], R4 ;  /* 0x000e880401007387 */ /* 0x000fe80000100800 */
[----:B------:R1:W-:Y:S04]  /*1c440*/  STL [R1+0xe84], R5 ;  /* 0x000e840501007387 */ /* 0x0003e80000100800 */
[----:B------:R1:W-:Y:S02]  /*1c450*/  LDGSTS.E [R2+0x36600], [R4.64], P5 ;  /* 0x3660000004027fae */ /* 0x0003e4000a921844 */
[----:B-1----:R-:W-:-:S05]  /*1c460*/  IMAD.WIDE R6, R3, 0x4, R222 ;  /* 0x0000000403067825 */ /* 0x002fca00078e02de */
[----:B------:R-:W-:Y:S04]  /*1c470*/  STL [R1+0xe98], R6 ;  /* 0x000e980601007387 */ /* 0x000fe80000100800 */
[----:B------:R4:W-:Y:S04]  /*1c480*/  STL [R1+0xe94], R7 ;  /* 0x000e940701007387 */ /* 0x0009e80000100800 */
[----:B------:R-:W2:Y:S04]  /*1c490*/  LDL.LU.64 R222, [R1+0x5b8] ;  /* 0x0005b80001de7983 */ /* 0x000ea80000300a00 */
[----:B------:R4:W-:Y:S01]  /*1c4a0*/  LDGSTS.E [R2+0x36e00], [R6.64], P5 ;  /* 0x36e0000006027fae */ /* 0x0009e2000a921844 */
[----:B------:R-:W-:-:S03]  /*1c4b0*/  IMAD.WIDE R4, R3, 0x4, R226 ;  /* 0x0000000403047825 */ /* 0x000fc600078e02e2 */
        /* <DEDUP_REMOVED lines=19> */
[----:B------:R2:W-:Y:S01]  /*1c5f0*/  STL [R1+0xed4], R7 ;  /* 0x000ed40701007387 */ /* 0x0005e20000100800 */
        /* <DEDUP_REMOVED lines=16> */
[----:B------:R1:W-:Y:S04]  /*1c700*/  STL [R1+0xf24], R7 ;  /* 0x000f240701007387 */ /* 0x0003e80000100800 */
[----:B------:R-:W2:Y:S04]  /*1c710*/  LDL.LU.64 R222, [R1+0x5f8] ;  /* 0x0005f80001de7983 */ /* 0x000ea80000300a00 */
[----:B------:R-:W2:Y:S04]  /*1c720*/  LDL.LU.64 R226, [R1+0x600] ;  /* 0x0006000001e27983 */ /* 0x000ea80000300a00 */
[----:B------:R1:W-:Y:S01]  /*1c730*/  LDGSTS.E [R2+0x3ae00], [R6.64], P5 ;  /* 0x3ae0000006027fae */ /* 0x0003e2000a921844 */
[----:B----4-:R-:W-:-:S05]  /*1c740*/  IMAD.WIDE R4, R3, 0x4, R206 ;  /* 0x0000000403047825 */ /* 0x010fca00078e02ce */
[----:B------:R-:W-:Y:S01]  /*1c750*/  STL [R1+0xf30], R4 ;  /* 0x000f300401007387 */ /* 0x000fe20000100800 */
[----:B-1----:R-:W-:-:S03]  /*1c760*/  IMAD.WIDE R6, R3, 0x4, R210 ;  /* 0x0000000403067825 */ /* 0x002fc600078e02d2 */
        /* <DEDUP_REMOVED lines=8> */
[----:B------:R-:W4:Y:S04]  /*1c7f0*/  LDL.LU.64 R234, [R1+0x610] ;  /* 0x0006100001ea7983 */ /* 0x000f280000300a00 */
[----:B------:R-:W-:Y:S04]  /*1c800*/  STL [R1+0xf40], R4 ;  /* 0x000f400401007387 */ /* 0x000fe80000100800 */
[----:B------:R2:W-:Y:S04]  /*1c810*/  LDGSTS.E [R2+0x3c600], [R4.64], P5 ;  /* 0x3c60000004027fae */ /* 0x0005e8000a921844 */
[----:B------:R2:W-:Y:S04]  /*1c820*/  STL [R1+0xf3c], R5 ;  /* 0x000f3c0501007387 */ /* 0x0005e80000100800 */
[----:B------:R-:W-:Y:S04]  /*1c830*/  STL [R1+0xf48], R6 ;  /* 0x000f480601007387 */ /* 0x000fe80000100800 */
[----:B------:R1:W-:Y:S04]  /*1c840*/  STL [R1+0xf44], R7 ;  /* 0x000f440701007387 */ /* 0x0003e80000100800 */
[----:B------:R1:W-:Y:S01]  /*1c850*/  LDGSTS.E [R2+0x3ce00], [R6.64], P5 ;  /* 0x3ce0000006027fae */ /* 0x0003e2000a921844 */
[----:B--2---:R-:W-:-:S05]  /*1c860*/  IMAD.WIDE R4, R3, 0x4, R214 ;  /* 0x0000000403047825 */ /* 0x004fca00078e02d6 */
[----:B------:R-:W-:Y:S04]  /*1c870*/  STL [R1+0xf50], R4 ;  /* 0x000f500401007387 */ /* 0x000fe80000100800 */
[----:B------:R-:W2:Y:S04]  /*1c880*/  LDL.LU.64 R210, [R1+0x620] ;  /* 0x0006200001d27983 */ /* 0x000ea80000300a00 */
[----:B------:R5:W-:Y:S04]  /*1c890*/  STL [R1+0xf4c], R5 ;  /* 0x000f4c0501007387 */ /* 0x000be80000100800 */
[----:B------:R-:W2:Y:S01]  /*1c8a0*/  LDL.LU.64 R214, [R1+0x198] ;  /* 0x0001980001d67983 */ /* 0x000ea20000300a00 */
[----:B-1----:R-:W-:-:S03]  /*1c8b0*/  IMAD.WIDE R6, R3, 0x4, R218 ;  /* 0x0000000403067825 */ /* 0x002fc600078e02da */
[----:B------:R5:W-:Y:S04]  /*1c8c0*/  LDGSTS.E [R2+0x3d600], [R4.64], P5 ;  /* 0x3d60000004027fae */ /* 0x000be8000a921844 */
[----:B------:R-:W-:Y:S04]  /*1c8d0*/  STL [R1+0xf58], R6 ;  /* 0x000f580601007387 */ /* 0x000fe80000100800 */
[----:B------:R1:W-:Y:S04]  /*1c8e0*/  STL [R1+0xf54], R7 ;  /* 0x000f540701007387 */ /* 0x0003e80000100800 */
[----:B------:R-:W2:Y:S04]  /*1c8f0*/  LDL.LU.64 R190, [R1+0x178] ;  /* 0x0001780001be7983 */ /* 0x000ea80000300a00 */
[----:B------:R-:W2:Y:S04]  /*1c900*/  LDL.LU.64 R194, [R1+0x158] ;  /* 0x0001580001c27983 */ /* 0x000ea80000300a00 */
[----:B------:R-:W2:Y:S04]  /*1c910*/  LDL.LU.64 R198, [R1+0x138] ;  /* 0x0001380001c67983 */ /* 0x000ea80000300a00 */
[----:B------:R1:W-:Y:S01]  /*1c920*/  LDGSTS.E [R2+0x3de00], [R6.64], P5 ;  /* 0x3de0000006027fae */ /* 0x0003e2000a921844 */
[----:B-----5:R-:W-:-:S05]  /*1c930*/  IMAD.WIDE R4, R3, 0x4, R222 ;  /* 0x0000000403047825 */ /* 0x020fca00078e02de */
[----:B------:R-:W-:Y:S04]  /*1c940*/  STL [R1+0xf60], R4 ;  /* 0x000f600401007387 */ /* 0x000fe80000100800 */
[----:B------:R-:W5:Y:S04]  /*1c950*/  LDL.LU.64 R218, [R1+0x118] ;  /* 0x0001180001da7983 */ /* 0x000f680000300a00 */
[----:B------:R3:W-:Y:S04]  /*1c960*/  STL [R1+0xf5c], R5 ;  /* 0x000f5c0501007387 */ /* 0x0007e80000100800 */
[----:B------:R-:W5:Y:S01]  /*1c970*/  LDL.LU.64 R222, [R1+0xf8] ;  /* 0x0000f80001de7983 */ /* 0x000f620000300a00 */
[----:B-1----:R-:W-:-:S03]  /*1c980*/  IMAD.WIDE R6, R3, 0x4, R226 ;  /* 0x0000000403067825 */ /* 0x002fc600078e02e2 */
[----:B------:R3:W-:Y:S04]  /*1c990*/  LDGSTS.E [R2+0x3e600], [R4.64], P5 ;  /* 0x3e60000004027fae */ /* 0x0007e8000a921844 */
[----:B------:R-:W-:Y:S04]  /*1c9a0*/  STL [R1+0xf68], R6 ;  /* 0x000f680601007387 */ /* 0x000fe80000100800 */
[----:B------:R4:W-:Y:S04]  /*1c9b0*/  STL [R1+0xf64], R7 ;  /* 0x000f640701007387 */ /* 0x0009e80000100800 */
[----:B------:R-:W5:Y:S04]  /*1c9c0*/  LDL.LU.64 R202, [R1+0xd8] ;  /* 0x0000d80001ca7983 */ /* 0x000f680000300a00 */
[----:B------:R-:W5:Y:S04]  /*1c9d0*/  LDL.LU.64 R206, [R1+0xb8] ;  /* 0x0000b80001ce7983 */ /* 0x000f680000300a00 */
[----:B------:R4:W-:Y:S01]  /*1c9e0*/  LDGSTS.E [R2+0x3ee00], [R6.64], P5 ;  /* 0x3ee0000006027fae */ /* 0x0009e2000a921844 */
[----:B---3--:R-:W-:-:S05]  /*1c9f0*/  IMAD.WIDE R4, R3, 0x4, R230 ;  /* 0x0000000403047825 */ /* 0x008fca00078e02e6 */
[----:B------:R-:W-:Y:S04]  /*1ca00*/  STL [R1+0xf70], R4 ;  /* 0x000f700401007387 */ /* 0x000fe80000100800 */
[----:B------:R-:W3:Y:S01]  /*1ca10*/  LDL.LU.64 R226, [R1+0x98] ;  /* 0x0000980001e27983 */ /* 0x000ee20000300a00 */
[----:B----4-:R-:W-:-:S03]  /*1ca20*/  IMAD.WIDE R6, R3, 0x4, R234 ;  /* 0x0000000403067825 */ /* 0x010fc600078e02ea */
[----:B------:R-:W-:Y:S04]  /*1ca30*/  STL [R1+0xf6c], R5 ;  /* 0x000f6c0501007387 */ /* 0x000fe80000100800 */
[----:B------:R-:W-:Y:S04]  /*1ca40*/  STL [R1+0xf78], R6 ;  /* 0x000f780601007387 */ /* 0x000fe80000100800 */
[----:B------:R-:W4:Y:S04]  /*1ca50*/  LDL.LU.64 R230, [R1+0x78] ;  /* 0x0000780001e67983 */ /* 0x000f280000300a00 */
[----:B------:R-:W-:Y:S04]  /*1ca60*/  STL [R1+0xf74], R7 ;  /* 0x000f740701007387 */ /* 0x000fe80000100800 */
[----:B------:R1:W-:Y:S04]  /*1ca70*/  LDGSTS.E [R2+0x3f600], [R4.64], P5 ;  /* 0x3f60000004027fae */ /* 0x0003e8000a921844 */
[----:B------:R1:W-:Y:S04]  /*1ca80*/  LDGSTS.E [R2+0x3fe00], [R6.64], P5 ;  /* 0x3fe0000006027fae */ /* 0x0003e8000a921844 */
[----:B------:R-:W0:Y:S04]  /*1ca90*/  LDGDEPBAR ;  /* 0x00000000000079af */ /* 0x000e280000000000 */
[----:B--2---:R2:W-:Y:S01]  /*1caa0*/  STL [R1+0x9c0], R210 ;  /* 0x0009c0d201007387 */ /* 0x0045e20000100800 */
[----:B------:R-:W-:-:S03]  /*1cab0*/  IMAD.MOV.U32 R0, RZ, RZ, R211 ;  /* 0x000000ffff007224 */ /* 0x000fc600078e00d3 */
[----:B------:R-:W4:Y:S04]  /*1cac0*/  LDL.LU.64 R234, [R1+0x58] ;  /* 0x0000580001ea7983 */ /* 0x000f280000300a00 */
[----:B------:R-:W-:Y:S04]  /*1cad0*/  STL [R1+0x9e0], R214 ;  /* 0x0009e0d601007387 */ /* 0x000fe80000100800 */
[----:B------:R1:W-:Y:S04]  /*1cae0*/  STL [R1+0x9bc], R0 ;  /* 0x0009bc0001007387 */ /* 0x0003e80000100800 */
[----:B--2---:R-:W2:Y:S01]  /*1caf0*/  LDL.LU.64 R210, [R1+0x38] ;  /* 0x0000380001d27983 */ /* 0x004ea20000300a00 */
[----:B-1----:R-:W-:-:S03]  /*1cb00*/  IMAD.MOV.U32 R0, RZ, RZ, R215 ;  /* 0x000000ffff007224 */ /* 0x002fc600078e00d7 */
[----:B------:R-:W-:Y:S04]  /*1cb10*/  STL [R1+0xa00], R190 ;  /* 0x000a00be01007387 */ /* 0x000fe80000100800 */
[----:B------:R1:W-:Y:S04]  /*1cb20*/  STL [R1+0x9dc], R0 ;  /* 0x0009dc0001007387 */ /* 0x0003e80000100800 */
[----:B------:R-:W2:Y:S01]  /*1cb30*/  LDL.LU.64 R214, [R1+0x18] ;  /* 0x0000180001d67983 */ /* 0x000ea20000300a00 */
[----:B-1----:R-:W-:-:S03]  /*1cb40*/  IMAD.MOV.U32 R0, RZ, RZ, R191 ;  /* 0x000000ffff007224 */ /* 0x002fc600078e00bf */
[----:B------:R-:W-:Y:S04]  /*1cb50*/  STL [R1+0xa20], R194 ;  /* 0x000a20c201007387 */ /* 0x000fe80000100800 */
[----:B------:R1:W-:Y:S04]  /*1cb60*/  STL [R1+0x9fc], R0 ;  /* 0x0009fc0001007387 */ /* 0x0003e80000100800 */
[----:B------:R-:W-:Y:S01]  /*1cb70*/  STL [R1+0xa40], R198 ;  /* 0x000a40c601007387 */ /* 0x000fe20000100800 */
[----:B-1----:R-:W-:-:S05]  /*1cb80*/  IMAD.MOV.U32 R0, RZ, RZ, R195 ;  /* 0x000000ffff007224 */ /* 0x002fca00078e00c3 */
[----:B------:R1:W-:Y:S04]  /*1cb90*/  STL [R1+0xa1c], R0 ;  /* 0x000a1c0001007387 */ /* 0x0003e80000100800 */
[----:B-----5:R-:W-:Y:S01]  /*1cba0*/  STL [R1+0xa60], R218 ;  /* 0x000a60da01007387 */ /* 0x020fe20000100800 */
[----:B-1----:R-:W-:-:S05]  /*1cbb0*/  IMAD.MOV.U32 R0, RZ, RZ, R199 ;  /* 0x000000ffff007224 */ /* 0x002fca00078e00c7 */
[----:B------:R1:W-:Y:S02]  /*1cbc0*/  STL [R1+0xa3c], R0 ;  /* 0x000a3c0001007387 */ /* 0x0003e40000100800 */
[----:B-1----:R-:W-:Y:S02]  /*1cbd0*/  IMAD.MOV.U32 R0, RZ, RZ, R219 ;  /* 0x000000ffff007224 */ /* 0x002fe400078e00db */
[----:B------:R-:W2:Y:S04]  /*1cbe0*/  LDL.LU.64 R218, [R1+0x1b0] ;  /* 0x0001b00001da7983 */ /* 0x000ea80000300a00 */
[----:B------:R1:W-:Y:S04]  /*1cbf0*/  STL [R1+0xa5c], R0 ;  /* 0x000a5c0001007387 */ /* 0x0003e80000100800 */
[----:B------:R1:W-:Y:S02]  /*1cc00*/  STL [R1+0xa80], R222 ;  /* 0x000a80de01007387 */ /* 0x0003e40000100800 */
[----:B-1----:R-:W-:-:S02]  /*1cc10*/  IMAD.MOV.U32 R0, RZ, RZ, R223 ;  /* 0x000000ffff007224 */ /* 0x002fc400078e00df */
[----:B------:R-:W2:Y:S04]  /*1cc20*/  LDL.LU.64 R222, [R1+0x190] ;  /* 0x0001900001de7983 */ /* 0x000ea80000300a00 */
[----:B------:R1:W-:Y:S04]  /*1cc30*/  STL [R1+0xa7c], R0 ;  /* 0x000a7c0001007387 */ /* 0x0003e80000100800 */
[----:B------:R-:W-:Y:S04]  /*1cc40*/  STL [R1+0xaa0], R202 ;  /* 0x000aa0ca01007387 */ /* 0x000fe80000100800 */
[----:B------:R-:W2:Y:S01]  /*1cc50*/  LDL.LU.64 R190, [R1+0x170] ;  /* 0x0001700001be7983 */ /* 0x000ea20000300a00 */
[----:B-1----:R-:W-:-:S05]  /*1cc60*/  IMAD.MOV.U32 R0, RZ, RZ, R203 ;  /* 0x000000ffff007224 */ /* 0x002fca00078e00cb */
[----:B------:R1:W-:Y:S04]  /*1cc70*/  STL [R1+0xa9c], R0 ;  /* 0x000a9c0001007387 */ /* 0x0003e80000100800 */
[----:B------:R-:W-:Y:S04]  /*1cc80*/  STL [R1+0xac0], R206 ;  /* 0x000ac0ce01007387 */ /* 0x000fe80000100800 */
[----:B------:R-:W2:Y:S01]  /*1cc90*/  LDL.LU.64 R194, [R1+0x150] ;  /* 0x0001500001c27983 */ /* 0x000ea20000300a00 */
[----:B-1----:R-:W-:-:S05]  /*1cca0*/  IMAD.MOV.U32 R0, RZ, RZ, R207 ;  /* 0x000000ffff007224 */ /* 0x002fca00078e00cf */
[----:B------:R1:W-:Y:S04]  /*1ccb0*/  STL [R1+0xabc], R0 ;  /* 0x000abc0001007387 */ /* 0x0003e80000100800 */
[----:B---3--:R3:W-:Y:S04]  /*1ccc0*/  STL [R1+0xae0], R226 ;  /* 0x000ae0e201007387 */ /* 0x0087e80000100800 */
[----:B------:R-:W5:Y:S01]  /*1ccd0*/  LDL.LU.64 R198, [R1+0x130] ;  /* 0x0001300001c67983 */ /* 0x000f620000300a00 */
[----:B-1----:R-:W-:-:S03]  /*1cce0*/  IMAD.MOV.U32 R0, RZ, RZ, R227 ;  /* 0x000000ffff007224 */ /* 0x002fc600078e00e3 */
[----:B---3--:R-:W3:Y:S04]  /*1ccf0*/  LDL.LU.64 R226, [R1+0x110] ;  /* 0x0001100001e27983 */ /* 0x008ee80000300a00 */
[----:B------:R1:W-:Y:S04]  /*1cd00*/  STL [R1+0xadc], R0 ;  /* 0x000adc0001007387 */ /* 0x0003e80000100800 */
[----:B----4-:R4:W-:Y:S01]  /*1cd10*/  STL [R1+0xb00], R230 ;  /* 0x000b00e601007387 */ /* 0x0109e20000100800 */
[----:B-1----:R-:W-:-:S03]  /*1cd20*/  IMAD.MOV.U32 R0, RZ, RZ, R231 ;  /* 0x000000ffff007224 */ /* 0x002fc600078e00e7 */
[----:B----4-:R-:W4:Y:S04]  /*1cd30*/  LDL.LU.64 R230, [R1+0xf0] ;  /* 0x0000f00001e67983 */ /* 0x010f280000300a00 */
[----:B------:R1:W-:Y:S04]  /*1cd40*/  STL [R1+0xafc], R0 ;  /* 0x000afc0001007387 */ /* 0x0003e80000100800 */
[----:B------:R2:W-:Y:S01]  /*1cd50*/  STL [R1+0xb20], R234 ;  /* 0x000b20ea01007387 */ /* 0x0005e20000100800 */
[----:B-1----:R-:W-:-:S03]  /*1cd60*/  IMAD.MOV.U32 R0, RZ, RZ, R235 ;  /* 0x000000ffff007224 */ /* 0x002fc600078e00eb */
[----:B--2---:R-:W2:Y:S04]  /*1cd70*/  LDL.LU.64 R234, [R1+0xd0] ;  /* 0x0000d00001ea7983 */ /* 0x004ea80000300a00 */
        /* <DEDUP_REMOVED lines=9> */
[----:B------:R-:W-:Y:S04]  /*1ce10*/  STL [R1+0xb80], R250 ;  /* 0x000b80fa01007387 */ /* 0x000fe80000100800 */
[----:B------:R-:W-:Y:S04]  /*1ce20*/  STL [R1+0xb7c], R251 ;  /* 0x000b7cfb01007387 */ /* 0x000fe80000100800 */
[----:B------:R-:W-:Y:S04]  /*1ce30*/  STL [R1+0xba0], R240 ;  /* 0x000ba0f001007387 */ /* 0x000fe80000100800 */
[----:B------:R-:W2:Y:S04]  /*1ce40*/  LDL.LU.64 R210, [R1+0x70] ;  /* 0x0000700001d27983 */ /* 0x000ea80000300a00 */
[----:B------:R-:W-:Y:S01]  /*1ce50*/  STL [R1+0xb9c], R241 ;  /* 0x000b9cf101007387 */ /* 0x000fe20000100800 */
[----:B-1----:R-:W-:-:S03]  /*1ce60*/  IMAD.MOV.U32 R0, RZ, RZ, R219 ;  /* 0x000000ffff007224 */ /* 0x002fc600078e00db */
[----:B------:R1:W-:Y:S04]  /*1ce70*/  STL [R1+0x9c8], R218 ;  /* 0x0009c8da01007387 */ /* 0x0003e80000100800 */
[----:B------:R-:W2:Y:S04]  /*1ce80*/  LDL.LU.64 R214, [R1+0x50] ;  /* 0x0000500001d67983 */ /* 0x000ea80000300a00 */
[----:B------:R1:W-:Y:S04]  /*1ce90*/  STL [R1+0x9c4], R0 ;  /* 0x0009c40001007387 */ /* 0x0003e80000100800 */
[----:B------:R1:W-:Y:S04]  /*1cea0*/  STL [R1+0x9e8], R222 ;  /* 0x0009e8de01007387 */ /* 0x0003e80000100800 */
[----:B-1----:R-:W2:Y:S01]  /*1ceb0*/  LDL.LU.64 R218, [R1+0x30] ;  /* 0x0000300001da7983 */ /* 0x002ea20000300a00 */
[----:B------:R-:W-:-:S03]  /*1cec0*/  IMAD.MOV.U32 R0, RZ, RZ, R223 ;  /* 0x000000ffff007224 */ /* 0x000fc600078e00df */
[----:B------:R-:W-:Y:S04]  /*1ced0*/  STL [R1+0xa08], R190 ;  /* 0x000a08be01007387 */ /* 0x000fe80000100800 */
[----:B------:R1:W-:Y:S04]  /*1cee0*/  STL [R1+0x9e4], R0 ;  /* 0x0009e40001007387 */ /* 0x0003e80000100800 */
[----:B------:R-:W2:Y:S01]  /*1cef0*/  LDL.LU.64 R222, [R1+0x10] ;  /* 0x0000100001de7983 */ /* 0x000ea20000300a00 */
[----:B-1----:R-:W-:-:S03]  /*1cf00*/  IMAD.MOV.U32 R0, RZ, RZ, R191 ;  /* 0x000000ffff007224 */ /* 0x002fc600078e00bf */
[----:B------:R-:W-:Y:S04]  /*1cf10*/  STL [R1+0xa28], R194 ;  /* 0x000a28c201007387 */ /* 0x000fe80000100800 */
[----:B------:R1:W-:Y:S02]  /*1cf20*/  STL [R1+0xa04], R0 ;  /* 0x000a040001007387 */ /* 0x0003e40000100800 */
[----:B-1----:R-:W-:Y:S02]  /*1cf30*/  IMAD.MOV.U32 R0, RZ, RZ, R195 ;  /* 0x000000ffff007224 */ /* 0x002fe400078e00c3 */
[----:B-----5:R-:W-:Y:S04]  /*1cf40*/  STL [R1+0xa48], R198 ;  /* 0x000a48c601007387 */ /* 0x020fe80000100800 */
[----:B------:R1:W-:Y:S04]  /*1cf50*/  STL [R1+0xa24], R0 ;  /* 0x000a240001007387 */ /* 0x0003e80000100800 */
[----:B---3--:R-:W-:Y:S01]  /*1cf60*/  STL [R1+0xa68], R226 ;  /* 0x000a68e201007387 */ /* 0x008fe20000100800 */
[----:B-1----:R-:W-:-:S05]  /*1cf70*/  IMAD.MOV.U32 R0, RZ, RZ, R199 ;  /* 0x000000ffff007224 */ /* 0x002fca00078e00c7 */
[----:B------:R1:W-:Y:S02]  /*1cf80*/  STL [R1+0xa44], R0 ;  /* 0x000a440001007387 */ /* 0x0003e40000100800 */
[----:B-1----:R-:W-:Y:S02]  /*1cf90*/  IMAD.MOV.U32 R0, RZ, RZ, R227 ;  /* 0x000000ffff007224 */ /* 0x002fe400078e00e3 */
[----:B------:R-:W3:Y:S04]  /*1cfa0*/  LDL.LU.64 R226, [R1+0x1a8] ;  /* 0x0001a80001e27983 */ /* 0x000ee80000300a00 */
[----:B------:R1:W-:Y:S04]  /*1cfb0*/  STL [R1+0xa64], R0 ;  /* 0x000a640001007387 */ /* 0x0003e80000100800 */
[----:B----4-:R4:W-:Y:S01]  /*1cfc0*/  STL [R1+0xa88], R230 ;  /* 0x000a88e601007387 */ /* 0x0109e20000100800 */
[----:B-1----:R-:W-:-:S03]  /*1cfd0*/  IMAD.MOV.U32 R0, RZ, RZ, R231 ;  /* 0x000000ffff007224 */ /* 0x002fc600078e00e7 */
[----:B----4-:R-:W4:Y:S04]  /*1cfe0*/  LDL.LU.64 R230, [R1+0x188] ;  /* 0x0001880001e67983 */ /* 0x010f280000300a00 */
[----:B------:R2:W-:Y:S02]  /*1cff0*/  STL [R1+0xa84], R0 ;  /* 0x000a840001007387 */ /* 0x0005e40000100800 */
[----:B--2---:R-:W-:Y:S02]  /*1d000*/  IMAD.MOV.U32 R0, RZ, RZ, R235 ;  /* 0x000000ffff007224 */ /* 0x004fe400078e00eb */
[----:B------:R1:W-:Y:S04]  /*1d010*/  STL [R1+0xaa8], R234 ;  /* 0x000aa8ea01007387 */ /* 0x0003e80000100800 */
[----:B-1----:R-:W2:Y:S04]  /*1d020*/  LDL.LU.64 R234, [R1+0x168] ;  /* 0x0001680001ea7983 */ /* 0x002ea80000300a00 */
[----:B------:R1:W-:Y:S04]  /*1d030*/  STL [R1+0xaa4], R0 ;  /* 0x000aa40001007387 */ /* 0x0003e80000100800 */
[----:B------:R5:W-:Y:S04]  /*1d040*/  STL [R1+0xac8], R202 ;  /* 0x000ac8ca01007387 */ /* 0x000be80000100800 */
[----:B------:R-:W2:Y:S01]  /*1d050*/  LDL.LU.64 R194, [R1+0x148] ;  /* 0x0001480001c27983 */ /* 0x000ea20000300a00 */
[----:B-1----:R-:W-:-:S03]  /*1d060*/  IMAD.MOV.U32 R0, RZ, RZ, R203 ;  /* 0x000000ffff007224 */ /* 0x002fc600078e00cb */
[----:B------:R-:W-:Y:S04]  /*1d070*/  STL [R1+0xae8], R206 ;  /* 0x000ae8ce01007387 */ /* 0x000fe80000100800 */
[----:B------:R1:W-:Y:S04]  /*1d080*/  STL [R1+0xac4], R0 ;  /* 0x000ac40001007387 */ /* 0x0003e80000100800 */
[----:B------:R-:W2:Y:S04]  /*1d090*/  LDL.LU.64 R198, [R1+0x128] ;  /* 0x0001280001c67983 */ /* 0x000ea80000300a00 */
[----:B-----5:R-:W5:Y:S01]  /*1d0a0*/  LDL.LU.64 R202, [R1+0x108] ;  /* 0x0001080001ca7983 */ /* 0x020f620000300a00 */
[----:B-1----:R-:W-:-:S05]  /*1d0b0*/  IMAD.MOV.U32 R0, RZ, RZ, R207 ;  /* 0x000000ffff007224 */ /* 0x002fca00078e00cf */
[----:B------:R1:W-:Y:S04]  /*1d0c0*/  STL [R1+0xae4], R0 ;  /* 0x000ae40001007387 */ /* 0x0003e80000100800 */
[----:B------:R1:W-:Y:S04]  /*1d0d0*/  STL [R1+0xb08], R210 ;  /* 0x000b08d201007387 */ /* 0x0003e80000100800 */
[----:B------:R-:W5:Y:S01]  /*1d0e0*/  LDL.LU.64 R206, [R1+0xe8] ;  /* 0x0000e80001ce7983 */ /* 0x000f620000300a00 */
[----:B-1----:R-:W-:-:S03]  /*1d0f0*/  IMAD.MOV.U32 R0, RZ, RZ, R211 ;  /* 0x000000ffff007224 */ /* 0x002fc600078e00d3 */
[----:B------:R-:W5:Y:S04]  /*1d100*/  LDL.LU.64 R210, [R1+0xc8] ;  /* 0x0000c80001d27983 */ /* 0x000f680000300a00 */
[----:B------:R1:W-:Y:S04]  /*1d110*/  STL [R1+0xb04], R0 ;  /* 0x000b040001007387 */ /* 0x0003e80000100800 */
[----:B------:R1:W-:Y:S02]  /*1d120*/  STL [R1+0xb28], R214 ;  /* 0x000b28d601007387 */ /* 0x0003e40000100800 */
[----:B-1----:R-:W-:-:S02]  /*1d130*/  IMAD.MOV.U32 R0, RZ, RZ, R215 ;  /* 0x000000ffff007224 */ /* 0x002fc400078e00d7 */
[----:B------:R-:W-:Y:S04]  /*1d140*/  STL [R1+0xb48], R218 ;  /* 0x000b48da01007387 */ /* 0x000fe80000100800 */
[----:B------:R1:W-:Y:S04]  /*1d150*/  STL [R1+0xb24], R0 ;  /* 0x000b240001007387 */ /* 0x0003e80000100800 */
[----:B------:R-:W5:Y:S01]  /*1d160*/  LDL.LU.64 R214, [R1+0xa8] ;  /* 0x0000a80001d67983 */ /* 0x000f620000300a00 */
[----:B-1----:R-:W-:-:S03]  /*1d170*/  IMAD.MOV.U32 R0, RZ, RZ, R219 ;  /* 0x000000ffff007224 */ /* 0x002fc600078e00db */
[----:B------:R-:W-:Y:S04]  /*1d180*/  STL [R1+0xb68], R222 ;  /* 0x000b68de01007387 */ /* 0x000fe80000100800 */
[----:B------:R1:W-:Y:S04]  /*1d190*/  STL [R1+0xb44], R0 ;  /* 0x000b440001007387 */ /* 0x0003e80000100800 */
[----:B------:R-:W5:Y:S01]  /*1d1a0*/  LDL.LU.64 R218, [R1+0x88] ;  /* 0x0000880001da7983 */ /* 0x000f620000300a00 */
[----:B-1----:R-:W-:-:S05]  /*1d1b0*/  IMAD.MOV.U32 R0, RZ, RZ, R223 ;  /* 0x000000ffff007224 */ /* 0x002fca00078e00df */
[----:B------:R1:W-:Y:S04]  /*1d1c0*/  STL [R1+0xb64], R0 ;  /* 0x000b640001007387 */ /* 0x0003e80000100800 */
[----:B------:R-:W-:Y:S04]  /*1d1d0*/  STL [R1+0xb88], R248 ;  /* 0x000b88f801007387 */ /* 0x000fe80000100800 */
[----:B------:R-:W-:Y:S04]  /*1d1e0*/  STL [R1+0xb84], R249 ;  /* 0x000b84f901007387 */ /* 0x000fe80000100800 */
[----:B------:R-:W-:Y:S04]  /*1d1f0*/  STL [R1+0xba8], R242 ;  /* 0x000ba8f201007387 */ /* 0x000fe80000100800 */
[----:B------:R-:W5:Y:S04]  /*1d200*/  LDL.LU.64 R222, [R1+0x68] ;  /* 0x0000680001de7983 */ /* 0x000f680000300a00 */
[----:B------:R-:W-:Y:S04]  /*1d210*/  STL [R1+0xba4], R243 ;  /* 0x000ba4f301007387 */ /* 0x000fe80000100800 */
[----:B---3--:R3:W-:Y:S01]  /*1d220*/  STL [R1+0x9d0], R226 ;  /* 0x0009d0e201007387 */ /* 0x0087e20000100800 */
[----:B-1----:R-:W-:-:S03]  /*1d230*/  IMAD.MOV.U32 R0, RZ, RZ, R227 ;  /* 0x000000ffff007224 */ /* 0x002fc600078e00e3 */
[----:B---3--:R-:W3:Y:S04]  /*1d240*/  LDL.LU.64 R226, [R1+0x48] ;  /* 0x0000480001e27983 */ /* 0x008ee80000300a00 */
[----:B------:R1:W-:Y:S04]  /*1d250*/  STL [R1+0x9cc], R0 ;  /* 0x0009cc0001007387 */ /* 0x0003e80000100800 */
[----:B----4-:R4:W-:Y:S01]  /*1d260*/  STL [R1+0x9f0], R230 ;  /* 0x0009f0e601007387 */ /* 0x0109e20000100800 */
[----:B-1----:R-:W-:-:S03]  /*1d270*/  IMAD.MOV.U32 R0, RZ, RZ, R231 ;  /* 0x000000ffff007224 */ /* 0x002fc600078e00e7 */
[----:B----4-:R-:W4:Y:S04]  /*1d280*/  LDL.LU.64 R230, [R1+0x28] ;  /* 0x0000280001e67983 */ /* 0x010f280000300a00 */
[----:B------:R2:W-:Y:S02]  /*1d290*/  STL [R1+0x9ec], R0 ;  /* 0x0009ec0001007387 */ /* 0x0005e40000100800 */
[----:B--2---:R-:W-:Y:S02]  /*1d2a0*/  IMAD.MOV.U32 R0, RZ, RZ, R235 ;  /* 0x000000ffff007224 */ /* 0x004fe400078e00eb */
[----:B------:R1:W-:Y:S04]  /*1d2b0*/  STL [R1+0xa10], R234 ;  /* 0x000a10ea01007387 */ /* 0x0003e80000100800 */
[----:B------:R-:W-:Y:S04]  /*1d2c0*/  STL [R1+0xa30], R194 ;  /* 0x000a30c201007387 */ /* 0x000fe80000100800 */
[----:B------:R2:W-:Y:S04]  /*1d2d0*/  STL [R1+0xa0c], R0 ;  /* 0x000a0c0001007387 */ /* 0x0005e80000100800 */
[----:B-1----:R-:W4:Y:S01]  /*1d2e0*/  LDL.LU.64 R234, [R1+0x8] ;  /* 0x0000080001ea7983 */ /* 0x002f220000300a00 */
[----:B--2---:R-:W-:-:S03]  /*1d2f0*/  IMAD.MOV.U32 R0, RZ, RZ, R195 ;  /* 0x000000ffff007224 */ /* 0x004fc600078e00c3 */
[----:B------:R-:W-:Y:S04]  /*1d300*/  STL [R1+0xa50], R198 ;  /* 0x000a50c601007387 */ /* 0x000fe80000100800 */
[----:B------:R1:W-:Y:S04]  /*1d310*/  STL [R1+0xa2c], R0 ;  /* 0x000a2c0001007387 */ /* 0x0003e80000100800 */
[----:B-----5:R-:W-:Y:S01]  /*1d320*/  STL [R1+0xa70], R202 ;  /* 0x000a70ca01007387 */ /* 0x020fe20000100800 */
[----:B-1----:R-:W-:-:S05]  /*1d330*/  IMAD.MOV.U32 R0, RZ, RZ, R199 ;  /* 0x000000ffff007224 */ /* 0x002fca00078e00c7 */
[----:B------:R1:W-:Y:S04]  /*1d340*/  STL [R1+0xa4c], R0 ;  /* 0x000a4c0001007387 */ /* 0x0003e80000100800 */
[----:B------:R-:W-:Y:S01]  /*1d350*/  STL [R1+0xa90], R206 ;  /* 0x000a90ce01007387 */ /* 0x000fe20000100800 */
[----:B-1----:R-:W-:-:S05]  /*1d360*/  IMAD.MOV.U32 R0, RZ, RZ, R203 ;  /* 0x000000ffff007224 */ /* 0x002fca00078e00cb */
[----:B------:R1:W-:Y:S04]  /*1d370*/  STL [R1+0xa6c], R0 ;  /* 0x000a6c0001007387 */ /* 0x0003e80000100800 */
[----:B------:R-:W-:Y:S01]  /*1d380*/  STL [R1+0xab0], R210 ;  /* 0x000ab0d201007387 */ /* 0x000fe20000100800 */
[----:B-1----:R-:W-:-:S05]  /*1d390*/  IMAD.MOV.U32 R0, RZ, RZ, R207 ;  /* 0x000000ffff007224 */ /* 0x002fca00078e00cf */
[----:B------:R1:W-:Y:S04]  /*1d3a0*/  STL [R1+0xa8c], R0 ;  /* 0x000a8c0001007387 */ /* 0x0003e80000100800 */
[----:B------:R-:W2:Y:S04]  /*1d3b0*/  LDL.LU.64 R182, [R1+0x1a0] ;  /* 0x0001a00001b67983 */ /* 0x000ea80000300a00 */
[----:B------:R-:W5:Y:S01]  /*1d3c0*/  LDL.LU.64 R186, [R1+0x180] ;  /* 0x0001800001ba7983 */ /* 0x000f620000300a00 */
[----:B-1----:R-:W-:-:S05]  /*1d3d0*/  IMAD.MOV.U32 R0, RZ, RZ, R211 ;  /* 0x000000ffff007224 */ /* 0x002fca00078e00d3 */
[----:B------:R1:W-:Y:S04]  /*1d3e0*/  STL [R1+0xaac], R0 ;  /* 0x000aac0001007387 */ /* 0x0003e80000100800 */
[----:B------:R-:W-:Y:S04]  /*1d3f0*/  STL [R1+0xad0], R214 ;  /* 0x000ad0d601007387 */ /* 0x000fe80000100800 */
[----:B------:R-:W5:Y:S01]  /*1d400*/  LDL.LU.64 R190, [R1+0x160] ;  /* 0x0001600001be7983 */ /* 0x000f620000300a00 */
[----:B-1----:R-:W-:-:S03]  /*1d410*/  IMAD.MOV.U32 R0, RZ, RZ, R215 ;  /* 0x000000ffff007224 */ /* 0x002fc600078e00d7 */
[----:B------:R-:W5:Y:S04]  /*1d420*/  LDL.LU.64 R194, [R1+0x140] ;  /* 0x0001400001c27983 */ /* 0x000f680000300a00 */
        /* <DEDUP_REMOVED lines=10> */
[----:B------:R3:W-:Y:S02]  /*1d4d0*/  STL [R1+0xb0c], R0 ;  /* 0x000b0c0001007387 */ /* 0x0007e40000100800 */
[----:B---3--:R-:W-:Y:S02]  /*1d4e0*/  IMAD.MOV.U32 R0, RZ, RZ, R227 ;  /* 0x000000ffff007224 */ /* 0x008fe400078e00e3 */
[----:B------:R-:W-:Y:S04]  /*1d4f0*/  STL [R1+0xb30], R226 ;  /* 0x000b30e201007387 */ /* 0x000fe80000100800 */
[----:B------:R-:W3:Y:S04]  /*1d500*/  LDL.LU.64 R214, [R1+0xa0] ;  /* 0x0000a00001d67983 */ /* 0x000ee80000300a00 */
[----:B------:R1:W-:Y:S04]  /*1d510*/  STL [R1+0xb2c], R0 ;  /* 0x000b2c0001007387 */ /* 0x0003e80000100800 */
[----:B----4-:R-:W-:Y:S04]  /*1d520*/  STL [R1+0xb50], R230 ;  /* 0x000b50e601007387 */ /* 0x010fe80000100800 */
[----:B------:R-:W4:Y:S01]  /*1d530*/  LDL.LU.64 R218, [R1+0x80] ;  /* 0x0000800001da7983 */ /* 0x000f220000300a00 */
[----:B-1----:R-:W-:-:S03]  /*1d540*/  IMAD.MOV.U32 R0, RZ, RZ, R231 ;  /* 0x000000ffff007224 */ /* 0x002fc600078e00e7 */
[----:B------:R-:W4:Y:S04]  /*1d550*/  LDL.LU.64 R222, [R1+0x60] ;  /* 0x0000600001de7983 */ /* 0x000f280000300a00 */
[----:B------:R1:W-:Y:S04]  /*1d560*/  STL [R1+0xb4c], R0 ;  /* 0x000b4c0001007387 */ /* 0x0003e80000100800 */
[----:B------:R1:W-:Y:S04]  /*1d570*/  STL [R1+0xb70], R234 ;  /* 0x000b70ea01007387 */ /* 0x0003e80000100800 */
[----:B------:R-:W4:Y:S01]  /*1d580*/  LDL.LU.64 R226, [R1+0x40] ;  /* 0x0000400001e27983 */ /* 0x000f220000300a00 */
[----:B-1----:R-:W-:-:S03]  /*1d590*/  IMAD.MOV.U32 R0, RZ, RZ, R235 ;  /* 0x000000ffff007224 */ /* 0x002fc600078e00eb */
[----:B------:R-:W4:Y:S04]  /*1d5a0*/  LDL.LU.64 R230, [R1+0x20] ;  /* 0x0000200001e67983 */ /* 0x000f280000300a00 */
[----:B------:R2:W-:Y:S04]  /*1d5b0*/  STL [R1+0xb6c], R0 ;  /* 0x000b6c0001007387 */ /* 0x0005e80000100800 */
[----:B------:R-:W-:Y:S04]  /*1d5c0*/  STL [R1+0xb90], R236 ;  /* 0x000b90ec01007387 */ /* 0x000fe80000100800 */
[----:B------:R-:W4:Y:S04]  /*1d5d0*/  LDL.LU.64 R234, [R1] ;  /* 0x0000000001ea7983 */ /* 0x000f280000300a00 */
[----:B------:R-:W-:Y:S04]  /*1d5e0*/  STL [R1+0xb8c], R237 ;  /* 0x000b8ced01007387 */ /* 0x000fe80000100800 */
[----:B------:R-:W-:Y:S04]  /*1d5f0*/  STL [R1+0xbb0], R244 ;  /* 0x000bb0f401007387 */ /* 0x000fe80000100800 */
[----:B------:R-:W-:Y:S01]  /*1d600*/  STL [R1+0xbac], R245 ;  /* 0x000bacf501007387 */ /* 0x000fe20000100800 */
[----:B--2---:R-:W-:-:S03]  /*1d610*/  IMAD.MOV.U32 R0, RZ, RZ, R183 ;  /* 0x000000ffff007224 */ /* 0x004fc600078e00b7 */
[----:B------:R-:W-:Y:S04]  /*1d620*/  STL [R1+0x9d8], R182 ;  /* 0x0009d8b601007387 */ /* 0x000fe80000100800 */
[----:B-----5:R-:W-:Y:S04]  /*1d630*/  STL [R1+0x9f8], R186 ;  /* 0x0009f8ba01007387 */ /* 0x020fe80000100800 */
[----:B------:R1:W-:Y:S02]  /*1d640*/  STL [R1+0x9d4], R0 ;  /* 0x0009d40001007387 */ /* 0x0003e40000100800 */
[----:B-1----:R-:W-:-:S02]  /*1d650*/  IMAD.MOV.U32 R0, RZ, RZ, R187 ;  /* 0x000000ffff007224 */ /* 0x002fc400078e00bb */
[----:B------:R-:W-:Y:S04]  /*1d660*/  STL [R1+0xa18], R190 ;  /* 0x000a18be01007387 */ /* 0x000fe80000100800 */
[----:B------:R1:W-:Y:S04]  /*1d670*/  STL [R1+0x9f4], R0 ;  /* 0x0009f40001007387 */ /* 0x0003e80000100800 */
[----:B------:R-:W-:Y:S01]  /*1d680*/  STL [R1+0xa38], R194 ;  /* 0x000a38c201007387 */ /* 0x000fe20000100800 */
        /* <DEDUP_REMOVED lines=13> */
[----:B------:R1:W-:Y:S02]  /*1d760*/  STL [R1+0xa94], R0 ;  /* 0x000a940001007387 */ /* 0x0003e40000100800 */
[----:B-1----:R-:W-:-:S05]  /*1d770*/  IMAD.MOV.U32 R0, RZ, RZ, R211 ;  /* 0x000000ffff007224 */ /* 0x002fca00078e00d3 */
[----:B------:R3:W-:Y:S04]  /*1d780*/  STL [R1+0xab4], R0 ;  /* 0x000ab40001007387 */ /* 0x0007e80000100800 */
[----:B------:R-:W1:Y:S01]  /*1d790*/  S2R R211, SR_TID.X ;  /* 0x0000000000d37919 */ /* 0x000e620000002100 */
[----:B---3--:R-:W-:-:S03]  /*1d7a0*/  IMAD.MOV.U32 R0, RZ, RZ, R215 ;  /* 0x000000ffff007224 */ /* 0x008fc600078e00d7 */
[----:B------:R-:W-:Y:S04]  /*1d7b0*/  STL [R1+0xad8], R214 ;  /* 0x000ad8d601007387 */ /* 0x000fe80000100800 */
[----:B----4-:R-:W-:Y:S04]  /*1d7c0*/  STL [R1+0xaf8], R218 ;  /* 0x000af8da01007387 */ /* 0x010fe80000100800 */
[----:B------:R2:W-:Y:S04]  /*1d7d0*/  STL [R1+0xad4], R0 ;  /* 0x000ad40001007387 */ /* 0x0005e80000100800 */
[----:B------:R-:W-:Y:S01]  /*1d7e0*/  STL [R1+0xb18], R222 ;  /* 0x000b18de01007387 */ /* 0x000fe20000100800 */
[----:B--2---:R-:W-:-:S05]  /*1d7f0*/  IMAD.MOV.U32 R0, RZ, RZ, R219 ;  /* 0x000000ffff007224 */ /* 0x004fca00078e00db */
[----:B------:R2:W-:Y:S02]  /*1d800*/  STL [R1+0xaf4], R0 ;  /* 0x000af40001007387 */ /* 0x0005e40000100800 */
[----:B--2---:R-:W-:Y:S02]  /*1d810*/  IMAD.MOV.U32 R0, RZ, RZ, R223 ;  /* 0x000000ffff007224 */ /* 0x004fe400078e00df */
[----:B------:R-:W-:Y:S04]  /*1d820*/  STL [R1+0xb38], R226 ;  /* 0x000b38e201007387 */ /* 0x000fe80000100800 */
[----:B------:R2:W-:Y:S04]  /*1d830*/  STL [R1+0xb14], R0 ;  /* 0x000b140001007387 */ /* 0x0005e80000100800 */
[----:B------:R-:W-:Y:S01]  /*1d840*/  STL [R1+0xb58], R230 ;  /* 0x000b58e601007387 */ /* 0x000fe20000100800 */
[----:B--2---:R-:W-:-:S05]  /*1d850*/  IMAD.MOV.U32 R0, RZ, RZ, R227 ;  /* 0x000000ffff007224 */ /* 0x004fca00078e00e3 */
[----:B------:R2:W-:Y:S04]  /*1d860*/  STL [R1+0xb34], R0 ;  /* 0x000b340001007387 */ /* 0x0005e80000100800 */
[----:B------:R-:W-:Y:S01]  /*1d870*/  STL [R1+0xb78], R234 ;  /* 0x000b78ea01007387 */ /* 0x000fe20000100800 */
[----:B--2---:R-:W-:-:S05]  /*1d880*/  IMAD.MOV.U32 R0, RZ, RZ, R231 ;  /* 0x000000ffff007224 */ /* 0x004fca00078e00e7 */
[----:B------:R2:W-:Y:S04]  /*1d890*/  STL [R1+0xb54], R0 ;  /* 0x000b540001007387 */ /* 0x0005e80000100800 */
[----:B------:R3:W-:Y:S01]  /*1d8a0*/  STL [R1+0xb98], R238 ;  /* 0x000b98ee01007387 */ /* 0x0007e20000100800 */
[----:B--2---:R-:W-:-:S05]  /*1d8b0*/  IMAD.MOV.U32 R0, RZ, RZ, R235 ;  /* 0x000000ffff007224 */ /* 0x004fca00078e00eb */
[----:B------:R3:W-:Y:S04]  /*1d8c0*/  STL [R1+0xb74], R0 ;  /* 0x000b740001007387 */ /* 0x0007e80000100800 */
[----:B------:R3:W-:Y:S04]  /*1d8d0*/  STL [R1+0xb94], R239 ;  /* 0x000b94ef01007387 */ /* 0x0007e80000100800 */
[----:B------:R3:W-:Y:S04]  /*1d8e0*/  STL [R1+0xbb8], R246 ;  /* 0x000bb8f601007387 */ /* 0x0007e80000100800 */
[----:B------:R3:W-:Y:S01]  /*1d8f0*/  STL [R1+0xbb4], R247 ;  /* 0x000bb4f701007387 */ /* 0x0007e20000100800 */
[----:B------:R-:W-:Y:S05]  /*1d900*/  @P6 BRA `(.L_x_0) ;  /* 0x00001b0000006947 */ /* 0x000fea0003800000 */
[----:B-1----:R1:W-:Y:S01]  /*1d910*/  STL [R1+0x400], RZ ;  /* 0x000400ff01007387 */ /* 0x0023e20000100800 */
[----:B---3--:R-:W-:Y:S01]  /*1d920*/  IMAD.SHL.U32 R0, R211, 0x40, RZ ;  /* 0x00000040d3007824 */ /* 0x008fe200078e00ff */
[----:B------:R-:W-:Y:S01]  /*1d930*/  CS2R R248, SRZ ;  /* 0x0000000000f87805 */ /* 0x000fe2000001ff00 */
[----:B------:R-:W-:Y:S01]  /*1d940*/  CS2R R250, SRZ ;  /* 0x0000000000fa7805 */ /* 0x000fe2000001ff00 */
[----:B------:R1:W-:Y:S01]  /*1d950*/  STL [R1+0x404], RZ ;  /* 0x000404ff01007387 */ /* 0x0003e20000100800 */
[----:B------:R-:W-:Y:S01]  /*1d960*/  CS2R R180, SRZ ;  /* 0x0000000000b47805 */ /* 0x000fe2000001ff00 */
[----:B------:R-:W-:Y:S01]  /*1d970*/  LOP3.LUT R0, R0, 0x1800, RZ, 0xc0, !PT ;  /* 0x0000180000007812 */ /* 0x000fe200078ec0ff */
[----:B------:R-:W-:Y:S01]  /*1d980*/  CS2R R182, SRZ ;  /* 0x0000000000b67805 */ /* 0x000fe2000001ff00 */
[----:B------:R1:W-:Y:S01]  /*1d990*/  STL [R1+0x408], RZ ;  /* 0x000408ff01007387 */ /* 0x0003e20000100800 */
[----:B------:R-:W-:Y:S01]  /*1d9a0*/  CS2R R128, SRZ ;  /* 0x0000000000807805 */ /* 0x000fe2000001ff00 */
[----:B------:R-:W-:Y:S01]  /*1d9b0*/  CS2R R130, SRZ ;  /* 0x0000000000827805 */ /* 0x000fe2000001ff00 */
        /* <DEDUP_REMOVED lines=103> */
[----:B------:R-:W-:-:S02]  /*1e030*/  CS2R R158, SRZ ;  /* 0x00000000009e7805 */ /* 0x000fc4000001ff00 */
[----:B------:R1:W-:Y:S04]  /*1e040*/  STL [R1+0x904], RZ ;  /* 0x000904ff01007387 */ /* 0x0003e80000100800 */
        /* <DEDUP_REMOVED lines=98> */
[----:B------:R1:W-:Y:S04]  /*1e670*/  STL [R1], RZ ;  /* 0x000000ff01007387 */ /* 0x0003e80000100800 */
        /* <DEDUP_REMOVED lines=208> */
[----:B------:R1:W-:Y:S04]  /*1f380*/  STL [R1+0x13e0], R0 ;  /* 0x0013e00001007387 */ /* 0x0003e80000100800 */
[----:B------:R1:W-:Y:S04]  /*1f390*/  STL [R1+0x104], RZ ;  /* 0x000104ff01007387 */ /* 0x0003e80000100800 */
[----:B------:R1:W-:Y:S04]  /*1f3a0*/  STL [R1+0x108], RZ ;  /* 0x000108ff01007387 */ /* 0x0003e80000100800 */
[----:B------:R1:W-:Y:S04]  /*1f3b0*/  STL [R1+0x10c], RZ ;  /* 0x00010cff01007387 */ /* 0x0003e80000100800 */
[----:B------:R1:W-:Y:S04]  /*1f3c0*/  STL [R1+0xc0], RZ ;  /* 0x0000c0ff01007387 */ /* 0x0003e80000100800 */
[----:B------:R1:W-:Y:S04]  /*1f3d0*/  STL [R1+0xc4], RZ ;  /* 0x0000c4ff01007387 */ /* 0x0003e80000100800 */
[----:B------:R1:W-:Y:S04]  /*1f3e0*/  STL [R1+0xc8], RZ ;  /* 0x0000c8ff01007387 */ /* 0x0003e80000100800 */
[----:B------:R1:W-:Y:S01]  /*1f3f0*/  STL [R1+0xcc], RZ ;  /* 0x0000ccff01007387 */ /* 0x0003e20000100800 */
[----:B------:R-:W-:Y:S05]  /*1f400*/  BRA `(.L_x_1) ;  /* 0x0002b7d000007947 */ /* 0x000fea0003800000 */
.L_x_0:
[----:B-1-3--:R-:W-:Y:S01]  /*1f410*/  IMAD.MOV.U32 R0, RZ, RZ, 0x3f ;  /* 0x0000003fff007424 */ /* 0x00afe200078e00ff */
[C---:B------:R-:W-:Y:S01]  /*1f420*/  LOP3.LUT R4, R211.reuse, 0x7, RZ, 0xc0, !PT ;  /* 0x00000007d3047812 */ /* 0x040fe200078ec0ff */
[C---:B------:R-:W-:Y:S01]  /*1f430*/  IMAD.SHL.U32 R2, R211.reuse, 0x2, RZ ;  /* 0x00000002d3027824 */ /* 0x040fe200078e00ff */
[C---:B------:R-:W-:Y:S01]  /*1f440*/  LOP3.LUT R7, R211.reuse, 0x3, RZ, 0xc0, !PT ;  /* 0x00000003d3077812 */ /* 0x040fe200078ec0ff */
[----:B------:R-:W-:Y:S01]  /*1f450*/  IMAD.MOV.U32 R8, RZ, RZ, 0x1 ;  /* 0x00000001ff087424 */ /* 0x000fe200078e00ff */
[----:B------:R-:W-:Y:S01]  /*1f460*/  IADD3 R28, R0, c[0x0][0x180], RZ ;  /* 0x00006000001c7a10 */ /* 0x000fe20007ffe0ff */
[----:B------:R-:W-:Y:S01]  /*1f470*/  IMAD.SHL.U32 R0, R4, 0x10, RZ ;  /* 0x0000001004007824 */ /* 0x000fe200078e00ff */
[----:B------:R-:W-:Y:S01]  /*1f480*/  LOP3.LUT R6, R211, 0x1c, RZ, 0xc0, !PT ;  /* 0x0000001cd3067812 */ /* 0x000fe200078ec0ff */
[----:B------:R-:W-:Y:S01]  /*1f490*/  STL [R1+0x9b8], RZ ;  /* 0x0009b8ff01007387 */ /* 0x000fe20000100800 */
[----:B------:R-:W-:Y:S01]  /*1f4a0*/  SHF.R.S32.HI R5, RZ, 0x1f, R28 ;  /* 0x0000001fff057819 */ /* 0x000fe2000001141c */
[----:B------:R-:W-:Y:S01]  /*1f4b0*/  CS2R R248, SRZ ;  /* 0x0000000000f87805 */ /* 0x000fe2000001ff00 */
[----:B------:R-:W-:Y:S01]  /*1f4c0*/  LOP3.LUT R0, R0, 0x30, R2, 0x78, !PT ;  /* 0x0000003000007812 */ /* 0x000fe200078e7802 */
[----:B------:R-:W-:Y:S01]  /*1f4d0*/  IMAD R7, R7, 0x220, R6 ;  /* 0x0000022007077824 */ /* 0x000fe200078e0206 */
[----:B------:R-:W-:Y:S01]  /*1f4e0*/  SHF.R.S32.HI R6, RZ, 0x1f, R3 ;  /* 0x0000001fff067819 */ /* 0x000fe20000011403 */
[----:B------:R1:W-:Y:S01]  /*1f4f0*/  STL [R1+0x9a4], R8 ;  /* 0x0009a40801007387 */ /* 0x0003e20000100800 */
[----:B------:R-:W-:Y:S01]  /*1f500*/  LEA.HI R5, R5, R28, RZ, 0x6 ;  /* 0x0000001c05057211 */ /* 0x000fe200078f30ff */
[----:B------:R-:W-:Y:S01]  /*1f510*/  IMAD R4, R4, 0x100, R0 ;  /* 0x0000010004047824 */ /* 0x000fe200078e0200 */
[----:B------:R-:W-:Y:S01]  /*1f520*/  SHF.L.U64.HI R0, R3, 0x2, R6 ;  /* 0x0000000203007819 */ /* 0x000fe20000010206 */
[----:B------:R-:W-:Y:S01]  /*1f530*/  IMAD.MOV.U32 R6, RZ, RZ, -0x1 ;  /* 0xffffffffff067424 */ /* 0x000fe200078e00ff */
[----:B------:R-:W-:Y:S01]  /*1f540*/  STL [R1+0x400], RZ ;  /* 0x000400ff01007387 */ /* 0x000fe20000100800 */
[----:B------:R-:W-:Y:S01]  /*1f550*/  IMAD.SHL.U32 R3, R211, 0x40, RZ ;  /* 0x00000040d3037824 */ /* 0x000fe200078e00ff */
[----:B------:R-:W-:Y:S01]  /*1f560*/  SHF.R.S32.HI R2, RZ, 0x1f, R252 ;  /* 0x0000001fff027819 */ /* 0x000fe200000114fc */
[----:B------:R-:W-:Y:S01]  /*1f570*/  CS2R R250, SRZ ;  /* 0x0000000000fa7805 */ /* 0x000fe2000001ff00 */
[----:B------:R2:W-:Y:S01]  /*1f580*/  STL [R1+0x9a8], R6 ;  /* 0x0009a80601007387 */ /* 0x0005e20000100800 */
[----:B------:R-:W-:Y:S01]  /*1f590*/  SHF.R.S32.HI R5, RZ, 0x6, R5 ;  /* 0x00000006ff057819 */ /* 0x000fe20000011405 */
[----:B------:R-:W-:Y:S01]  /*1f5a0*/  CS2R R180, SRZ ;  /* 0x0000000000b47805 */ /* 0x000fe2000001ff00 */
[----:B------:R-:W-:Y:S01]  /*1f5b0*/  LOP3.LUT R3, R3, 0x1800, RZ, 0xc0, !PT ;  /* 0x0000180003037812 */ /* 0x000fe200078ec0ff */
[----:B------:R-:W-:Y:S01]  /*1f5c0*/  STL [R1+0x404], RZ ;  /* 0x000404ff01007387 */ /* 0x000fe20000100800 */
[----:B------:R-:W-:Y:S01]  /*1f5d0*/  SHF.L.U64.HI R2, R252, 0x2, R2 ;  /* 0x00000002fc027819 */ /* 0x000fe20000010202 */
[----:B------:R-:W-:Y:S01]  /*1f5e0*/  CS2R R182, SRZ ;  /* 0x0000000000b67805 */ /* 0x000fe2000001ff00 */
[----:B------:R-:W-:Y:S01]  /*1f5f0*/  CS2R R128, SRZ ;  /* 0x0000000000807805 */ /* 0x000fe2000001ff00 */
[----:B------:R-:W-:Y:S01]  /*1f600*/  STL [R1+0x408], RZ ;  /* 0x000408ff01007387 */ /* 0x000fe20000100800 */
[----:B------:R-:W-:Y:S01]  /*1f610*/  CS2R R130, SRZ ;  /* 0x0000000000827805 */ /* 0x000fe2000001ff00 */
        /* <DEDUP_REMOVED lines=99> */
[----:B-1----:R-:W-:Y:S01]  /*1fc50*/  CS2R R8, SRZ ;  /* 0x0000000000087805 */ /* 0x002fe2000001ff00 */
[----:B------:R-:W-:Y:S01]  /*1fc60*/  CS2R R10, SRZ ;  /* 0x00000000000a7805 */ /* 0x000fe2000001ff00 */
[----:B------:R-:W-:Y:S01]  /*1fc70*/  CS2R R156, SRZ ;  /* 0x00000000009c7805 */ /* 0x000fe2000001ff00 */
[----:B------:R-:W-:Y:S01]  /*1fc80*/  STL [R1+0x900], RZ ;  /* 0x000900ff01007387 */ /* 0x000fe20000100800 */
[----:B------:R-:W-:Y:S01]  /*1fc90*/  CS2R R158, SRZ ;  /* 0x00000000009e7805 */ /* 0x000fe2000001ff00 */
[----:B------:R-:W-:-:S02]  /*1fca0*/  LOP3.LUT R28, R7, 0x40, RZ, 0x3c, !PT ;  /* 0x00000040071c7812 */ /* 0x000fc400078e3cff */
[----:B------:R-:W-:Y:S01]  /*1fcb0*/  STL [R1+0x904], RZ ;  /* 0x000904ff01007387 */ /* 0x000fe20000100800 */
[----:B--2---:R-:W-:-:S03]  /*1fcc0*/  LOP3.LUT R6, R7, 0x60, RZ, 0x3c, !PT ;  /* 0x0000006007067812 */ /* 0x004fc600078e3cff */
[----:B------:R-:W-:Y:S04]  /*1fcd0*/  STL [R1+0x908], RZ ;  /* 0x000908ff01007387 */ /* 0x000fe80000100800 */
        /* <DEDUP_REMOVED lines=97> */
[----:B------:R-:W-:Y:S04]  /*202f0*/  STL [R1], RZ ;  /* 0x000000ff01007387 */ /* 0x000fe80000100800 */
        /* <DEDUP_REMOVED lines=195> */
[----:B------:R1:W-:Y:S02]  /*20f30*/  STL [R1+0x13e0], R3 ;  /* 0x0013e00301007387 */ /* 0x0003e40000100800 */
[----:B-1----:R-:W-:Y:S01]  /*20f40*/  IMAD.IADD R3, R4, 0x1, R3 ;  /* 0x0000000104037824 */ /* 0x002fe200078e0203 */
[----:B------:R-:W-:-:S02]  /*20f50*/  LOP3.LUT R4, R7, 0x20, RZ, 0x3c, !PT ;  /* 0x0000002007047812 */ /* 0x000fc400078e3cff */
[----:B------:R-:W-:Y:S02]  /*20f60*/  IADD3 R4, R5, -0x2, RZ ;  /* 0xfffffffe05047810 */ /* 0x000fe40007ffe0ff */
[----:B------:R1:W-:Y:S04]  /*20f70*/  STL [R1+0x13bc], R3 ;  /* 0x0013bc0301007387 */ /* 0x0003e80000100800 */
[----:B------:R2:W-:Y:S04]  /*20f80*/  STL [R1+0x190], RZ ;  /* 0x000190ff01007387 */ /* 0x0005e80000100800 */
[----:B------:R2:W-:Y:S01]  /*20f90*/  STL [R1+0x194], RZ ;  /* 0x000194ff01007387 */ /* 0x0005e20000100800 */
[----:B-1----:R-:W-:-:S03]  /*20fa0*/  LOP3.LUT R3, R3, 0x40, RZ, 0x3c, !PT ;  /* 0x0000004003037812 */ /* 0x002fc600078e3cff */
        /* <DEDUP_REMOVED lines=18> */
[----:B------:R2:W-:Y:S02]  /*210d0*/  STL [R1+0x13cc], R3 ;  /* 0x0013cc0301007387 */ /* 0x0005e40000100800 */
.L_x_2:
[----:B--2---:R-:W2:Y:S01]  /*210e0*/  LDL.LU R3, [R1+0x9a8] ;  /* 0x0009a80001037983 */ /* 0x004ea20000300800 */
[----:B------:R-:W-:-:S04]  /*210f0*/  DEPBAR.LE SB0, 0x2 ;  /* 0x000080800000791a */ /* 0x000fc80000000000 */
[----:B-1----:R-:W3:Y:S04]  /*21100*/  LDL R29, [R1+0x13bc] ;  /* 0x0013bc00011d7983 */ /* 0x002ee80000100800 */
[----:B------:R-:W1:Y:S04]  /*21110*/  S2R R4, SR_TID.X ;  /* 0x0000000000047919 */ /* 0x000e680000002100 */
[----:B------:R-:W-:Y:S04]  /*21120*/  STL.64 [R1+0x2260], R246 ;  /* 0x002260f601007387 */ /* 0x000fe80000100a00 */
[----:B------:R-:W-:Y:S04]  /*21130*/  STL.64 [R1+0x2258], R244 ;  /* 0x002258f401007387 */ /* 0x000fe80000100a00 */
[----:B------:R-:W-:Y:S04]  /*21140*/  STL.64 [R1+0x2250], R26 ;  /* 0x0022501a01007387 */ /* 0x000fe80000100a00 */
[----:B------:R-:W-:Y:S04]  /*21150*/  STL.64 [R1+0x2248], R24 ;  /* 0x0022481801007387 */ /* 0x000fe80000100a00 */
[----:B------:R-:W-:Y:S01]  /*21160*/  STL.64 [R1+0x2240], R22 ;  /* 0x0022401601007387 */ /* 0x000fe20000100a00 */
[----:B-1----:R-:W-:-:S03]  /*21170*/  LOP3.LUT R7, R4, 0x1c, RZ, 0xc0, !PT ;  /* 0x0000001c04077812 */ /* 0x002fc600078ec0ff */
[----:B------:R-:W-:Y:S01]  /*21180*/  STL.64 [R1+0x2238], R20 ;  /* 0x0022381401007387 */ /* 0x000fe20000100a00 */
[C---:B------:R-:W-:Y:S02]  /*21190*/  LOP3.LUT R6, R4.reuse, 0x3, RZ, 0xc0, !PT ;  /* 0x0000000304067812 */ /* 0x040fe400078ec0ff */
[C---:B------:R-:W-:Y:S01]  /*211a0*/  LOP3.LUT R28, R4.reuse, 0x1c, RZ, 0xc0, !PT ;  /* 0x0000001c041c7812 */ /* 0x040fe200078ec0ff */
[----:B------:R-:W-:Y:S01]  /*211b0*/  STL.64 [R1+0x2230], R18 ;  /* 0x0022301201007387 */ /* 0x000fe20000100a00 */
[----:B------:R-:W-:Y:S01]  /*211c0*/  LOP3.LUT R5, R4, 0x3, RZ, 0xc0, !PT ;  /* 0x0000000304057812 */ /* 0x000fe200078ec0ff */
[----:B------:R-:W-:Y:S02]  /*211d0*/  IMAD R6, R6, 0x220, R7 ;  /* 0x0000022006067824 */ /* 0x000fe400078e0207 */
[----:B------:R-:W-:Y:S02]  /*211e0*/  STL.64 [R1+0x2228], R16 ;  /* 0x0022281001007387 */ /* 0x000fe40000100a00 */
[----:B------:R-:W-:Y:S01]  /*211f0*/  IMAD R5, R5, 0x220, R28 ;  /* 0x0000022005057824 */ /* 0x000fe200078e021c */
[----:B------:R-:W-:Y:S01]  /*21200*/  LOP3.LUT R6, R6, 0x20, RZ, 0x3c, !PT ;  /* 0x0000002006067812 */ /* 0x000fe200078e3cff */
[----:B------:R-:W-:Y:S04]  /*21210*/  STL.64 [R1+0x2220], R14 ;  /* 0x0022200e01007387 */ /* 0x000fe80000100a00 */
[----:B------:R-:W-:Y:S04]  /*21220*/  STL.64 [R1+0x2218], R12 ;  /* 0x0022180c01007387 */ /* 0x000fe80000100a00 */
[----:B------:R-:W-:Y:S04]  /*21230*/  STL.64 [R1+0x2210], R10 ;  /* 0x0022100a01007387 */ /* 0x000fe80000100a00 */
[----:B------:R-:W-:Y:S04]  /*21240*/  STL.64 [R1+0x2208], R8 ;  /* 0x0022080801007387 */ /* 0x000fe80000100a00 */
[----:B------:R-:W-:Y:S04]  /*21250*/  STL.64 [R1+0x2200], R158 ;  /* 0x0022009e01007387 */ /* 0x000fe80000100a00 */
[----:B------:R-:W-:Y:S04]  /*21260*/  STL.64 [R1+0x21f8], R156 ;  /* 0x0021f89c01007387 */ /* 0x000fe80000100a00 */
[----:B------:R-:W-:Y:S04]  /*21270*/  STL [R1+0x1404], R2 ;  /* 0x0014040201007387 */ /* 0x000fe80000100800 */
[----:B------:R3:W-:Y:S04]  /*21280*/  STL [R1+0x1400], R0 ;  /* 0x0014000001007387 */ /* 0x0007e80000100800 */
[----:B------:R-:W-:Y:S01]  /*21290*/  BAR.SYNC.DEFER_BLOCKING 0x0 ;  /* 0x0000000000007b1d */ /* 0x000fe20000010000 */
[----:B--2---:R-:W-:-:S04]  /*212a0*/  IADD3 R3, R3, 0x1, RZ ;  /* 0x0000000103037810 */ /* 0x004fc80007ffe0ff */
[----:B------:R-:W-:-:S04]  /*212b0*/  ISETP.GT.AND P0, PT, R3, 0x1, PT ;  /* 0x000000010300780c */ /* 0x000fc80003f04270 */
[----:B------:R-:W-:-:S05]  /*212c0*/  SEL R3, R3, RZ, !P0 ;  /* 0x000000ff03037207 */ /* 0x000fca0004000000 */
[C---:B------:R-:W-:Y:S01]  /*212d0*/  IMAD R252, R3.reuse, 0x8000, R6 ;  /* 0x0000800003fc7824 */ /* 0x040fe200078e0206 */
[C---:B------:R-:W-:Y:S01]  /*212e0*/  LOP3.LUT R6, R4.reuse, 0x3, RZ, 0xc0, !PT ;  /* 0x0000000304067812 */ /* 0x040fe200078ec0ff */
[C---:B------:R-:W-:Y:S01]  /*212f0*/  IMAD R5, R3.reuse, 0x8000, R5 ;  /* 0x0000800003057824 */ /* 0x040fe200078e0205 */
[----:B------:R-:W-:Y:S01]  /*21300*/  LOP3.LUT R4, R4, 0x3, RZ, 0xc0, !PT ;  /* 0x0000000304047812 */ /* 0x000fe200078ec0ff */
[----:B------:R-:W-:Y:S01]  /*21310*/  STL [R1+0x9a8], R3 ;  /* 0x0009a80301007387 */ /* 0x000fe20000100800 */
[----:B---3--:R-:W-:Y:S02]  /*21320*/  IMAD R0, R3, 0x20000, R29 ;  /* 0x0002000003007824 */ /* 0x008fe400078e021d */
[----:B------:R-:W-:Y:S01]  /*21330*/  IMAD R6, R6, 0x220, R7 ;  /* 0x0000022006067824 */ /* 0x000fe200078e0207 */
[----:B------:R-:W-:Y:S01]  /*21340*/  STL [R1+0x998], R5 ;  /* 0x0009980501007387 */ /* 0x000fe20000100800 */
[----:B------:R-:W-:-:S03]  /*21350*/  IMAD R4, R4, 0x220, R28 ;  /* 0x0000022004047824 */ /* 0x000fc600078e021c */
[----:B------:R-:W-:Y:S01]  /*21360*/  LOP3.LUT R6, R6, 0x60, RZ, 0x3c, !PT ;  /* 0x0000006006067812 */ /* 0x000fe200078e3cff */
[----:B------:R-:W2:Y:S01]  /*21370*/  LDL.LU.64 R20, [R1+0x400] ;  /* 0x0004000001147983 */ /* 0x000ea20000300a00 */
[----:B------:R-:W-:-:S03]  /*21380*/  LOP3.LUT R4, R4, 0x40, RZ, 0x3c, !PT ;  /* 0x0000004004047812 */ /* 0x000fc600078e3cff */
[C---:B------:R-:W-:Y:S01]  /*21390*/  IMAD R2, R3.reuse, 0x8000, R6 ;  /* 0x0000800003027824 */ /* 0x040fe200078e0206 */
[----:B------:R-:W2:Y:S01]  /*213a0*/  LDL.LU.64 R22, [R1+0x408] ;  /* 0x0004080001167983 */ /* 0x000ea20000300a00 */
[----:B------:R-:W-:-:S03]  /*213b0*/  IMAD R4, R3, 0x8000, R4 ;  /* 0x0000800003047824 */ /* 0x000fc600078e0204 */
[----:B------:R-:W1:Y:S04]  /*213c0*/  LDSM.16.M88.4 R36, [R0] ;  /* 0x000000000024783b */ /* 0x000e680000000200 */
[----:B------:R-:W-:Y:S04]  /*213d0*/  STL [R1+0x990], R4 ;  /* 0x0009900401007387 */ /* 0x000fe80000100800 */
[----:B------:R-:W3:Y:S04]  /*213e0*/  LDL.LU.64 R16, [R1+0x390] ;  /* 0x0003900001107983 */ /* 0x000ee80000300a00 */
[----:B------:R-:W-:Y:S04]  /*213f0*/  STL [R1+0x994], R2 ;  /* 0x0009940201007387 */ /* 0x000fe80000100800 */
[----:B------:R-:W3:Y:S04]  /*21400*/  LDL.LU.64 R18, [R1+0x398] ;  /* 0x0003980001127983 */ /* 0x000ee80000300a00 */
[----:B------:R-:W-:Y:S04]  /*21410*/  STL [R1+0x9b0], R0 ;  /* 0x0009b00001007387 */ /* 0x000fe80000100800 */
[----:B------:R-:W4:Y:S04]  /*21420*/  LDL.LU.64 R12, [R1+0x440] ;  /* 0x00044000010c7983 */ /* 0x000f280000300a00 */
[----:B------:R-:W4:Y:S04]  /*21430*/  LDL.LU.64 R14, [R1+0x448] ;  /* 0x00044800010e7983 */ /* 0x000f280000300a00 */
[----:B------:R-:W-:Y:S04]  /*21440*/  LDS R44, [R5+0x40000] ;  /* 0x04000000052c7984 */ /* 0x000fe80000000800 */
[----:B------:R-:W-:Y:S04]  /*21450*/  LDS R46, [R5+0x40800] ;  /* 0x04080000052e7984 */ /* 0x000fe80000000800 */
[----:B-1----:R-:W-:Y:S04]  /*21460*/  STL [R1+0x21b4], R38 ;  /* 0x0021b42601007387 */ /* 0x002fe80000100800 */
[----:B------:R-:W-:Y:S04]  /*21470*/  STL [R1+0x21b0], R39 ;  /* 0x0021b02701007387 */ /* 0x000fe80000100800 */
[----:B------:R-:W2:Y:S04]  /*21480*/  LDL.LU.64 R8, [R1+0x410] ;  /* 0x0004100001087983 */ /* 0x000ea80000300a00 */
[----:B------:R-:W2:Y:S04]  /*21490*/  LDL.LU.64 R10, [R1+0x418] ;  /* 0x00041800010a7983 */ /* 0x000ea80000300a00 */
[----:B------:R-:W-:Y:S04]  /*214a0*/  LDS R45, [R252+0x40000] ;  /* 0x04000000fc2d7984 */ /* 0x000fe80000000800 */
        /* <DEDUP_REMOVED lines=9> */
[----:B------:R-:W1:Y:S04]  /*21540*/  LDSM.16.M88.4 R32, [R0+0x2000] ;  /* 0x002000000020783b */ /* 0x000e680000000200 */
[----:B------:R-:W1:Y:S04]  /*21550*/  LDSM.16.M88.4 R28, [R0+0x4000] ;  /* 0x00400000001c783b */ /* 0x000e680000000200 */
        /* <DEDUP_REMOVED lines=11> */
[----:B------:R-:W-:Y:S04]  /*21610*/  LDS R97, [R2+0x40080] ;  /* 0x0400800002617984 */ /* 0x000fe80000000800 */
[----:B------:R-:W2:Y:S04]  /*21620*/  LDS R99, [R2+0x40880] ;  /* 0x0408800002637984 */ /* 0x000ea80000000800 */
[----:B------:R-:W-:Y:S04]  /*21630*/  LDS R145, [R252+0x40100] ;  /* 0x04010000fc917984 */ /* 0x000fe80000000800 */
[----:B------:R-:W2:Y:S04]  /*21640*/  LDS R147, [R252+0x40900] ;  /* 0x04090000fc937984 */ /* 0x000ea80000000800 */
[----:B------:R-:W-:Y:S04]  /*21650*/  LDS R209, [R2+0x40100] ;  /* 0x0401000002d17984 */ /* 0x000fe80000000800 */
[----:B------:R-:W2:Y:S04]  /*21660*/  LDS R211, [R2+0x40900] ;  /* 0x0409000002d37984 */ /* 0x000ea80000000800 */
[----:B------:R-:W-:Y:S04]  /*21670*/  LDS R205, [R252+0x40180] ;  /* 0x04018000fccd7984 */ /* 0x000fe80000000800 */
[----:B------:R-:W2:Y:S04]  /*21680*/  LDS R207, [R252+0x40980] ;  /* 0x04098000fccf7984 */ /* 0x000ea80000000800 */
[----:B-1----:R-:W-:Y:S04]  /*21690*/  STL [R1+0x21ac], R34 ;  /* 0x0021ac2201007387 */ /* 0x002fe80000100800 */
[----:B------:R-:W-:Y:S04]  /*216a0*/  STL [R1+0x21a8], R35 ;  /* 0x0021a82301007387 */ /* 0x000fe80000100800 */
[----:B------:R-:W-:Y:S04]  /*216b0*/  STL [R1+0x218c], R30 ;  /* 0x00218c1e01007387 */ /* 0x000fe80000100800 */
[----:B------:R-:W-:Y:S04]  /*216c0*/  STL [R1+0x2188], R31 ;  /* 0x0021881f01007387 */ /* 0x000fe80000100800 */
[----:B------:R-:W-:Y:S04]  /*216d0*/  STL [R1+0x217c], R6 ;  /* 0x00217c0601007387 */ /* 0x000fe80000100800 */
[----:B------:R-:W-:Y:S04]  /*216e0*/  STL [R1+0x2178], R7 ;  /* 0x0021780701007387 */ /* 0x000fe80000100800 */
[----:B------:R-:W-:Y:S04]  /*216f0*/  LDS R161, [R2+0x40180] ;  /* 0x0401800002a17984 */ /* 0x000fe80000000800 */
[----:B------:R-:W1:Y:S04]  /*21700*/  LDS R163, [R2+0x40980] ;  /* 0x0409800002a37984 */ /* 0x000e680000000800 */
[----:B------:R-:W-:Y:S04]  /*21710*/  LDSM.16.M88.4 R196, [R0+0xa000] ;  /* 0x00a0000000c4783b */ /* 0x000fe80000000200 */
[----:B------:R-:W-:Y:S04]  /*21720*/  LDSM.16.M88.4 R152, [R0+0xc000] ;  /* 0x00c000000098783b */ /* 0x000fe80000000200 */
[----:B------:R-:W-:Y:S04]  /*21730*/  LDSM.16.M88.4 R148, [R0+0xe000] ;  /* 0x00e000000094783b */ /* 0x000fe80000000200 */
[----:B------:R-:W-:Y:S04]  /*21740*/  LDSM.16.M88.4 R192, [R0+0x10000] ;  /* 0x0100000000c0783b */ /* 0x000fe80000000200 */
[----:B------:R-:W-:Y:S04]  /*21750*/  LDSM.16.M88.4 R188, [R0+0x12000] ;  /* 0x0120000000bc783b */ /* 0x000fe80000000200 */
[----:B------:R-:W-:Y:S04]  /*21760*/  LDSM.16.M88.4 R184, [R0+0x14000] ;  /* 0x0140000000b8783b */ /* 0x000fe80000000200 */
[----:B------:R-:W-:Y:S01]  /*21770*/  LDSM.16.M88.4 R176, [R0+0x18000] ;  /* 0x0180000000b0783b */ /* 0x000fe20000000200 */
[-C--:B--2---:R-:W-:Y:S08]  /*21780*/  HMMA.1688.F32.TF32 R24, R44, R36.reuse, R20 ;  /* 0x000000242c18723c */ /* 0x084ff00000081014 */
[-C--:B---3--:R-:W-:Y:S08]  /*21790*/  HMMA.1688.F32.TF32 R20, R48, R36.reuse, R16 ;  /* 0x000000243014723c */ /* 0x088ff00000081010 */
[-C--:B------:R-:W-:Y:S07]  /*217a0*/  HMMA.1688.F32.TF32 R16, R88, R36.reuse, R248 ;  /* 0x000000245810723c */ /* 0x080fee00000810f8 */
[----:B------:R-:W-:Y:S04]  /*217b0*/  STL.64 [R1+0x200], R24 ;  /* 0x0002001801007387 */ /* 0x000fe80000100a00 */
[----:B------:R2:W-:Y:S04]  /*217c0*/  STL.64 [R1+0x208], R26 ;  /* 0x0002081a01007387 */ /* 0x0005e80000100a00 */
[----:B------:R-:W-:Y:S01]  /*217d0*/  STL.64 [R1+0x470], R20 ;  /* 0x0004701401007387 */ /* 0x000fe20000100a00 */
[-C--:B--2---:R-:W-:Y:S03]  /*217e0*/  HMMA.1688.F32.TF32 R24, R96, R36.reuse, R128 ;  /* 0x000000246018723c */ /* 0x084fe60000081080 */
[----:B------:R2:W-:Y:S04]  /*217f0*/  STL.64 [R1+0x478], R22 ;  /* 0x0004781601007387 */ /* 0x0005e80000100a00 */
[----:B------:R-:W-:Y:S04]  /*21800*/  STL.64 [R1+0x220], R16 ;  /* 0x0002201001007387 */ /* 0x000fe80000100a00 */
[----:B------:R3:W-:Y:S01]  /*21810*/  STL.64 [R1+0x228], R18 ;  /* 0x0002281201007387 */ /* 0x0007e20000100a00 */
[-C--:B--2---:R-:W-:Y:S03]  /*21820*/  HMMA.1688.F32.TF32 R20, R144, R36.reuse, R164 ;  /* 0x000000249014723c */ /* 0x084fe600000810a4 */
[----:B------:R-:W-:Y:S05]  /*21830*/  LDSM.16.M88.4 R164, [R0+0x1e000] ;  /* 0x01e0000000a4783b */ /* 0x000fea0000000200 */
[----:B---3--:R-:W-:Y:S03]  /*21840*/  HMMA.1688.F32.TF32 R16, R208, R36, R200 ;  /* 0x00000024d010723c */ /* 0x008fe600000810c8 */
[----:B------:R2:W-:Y:S04]  /*21850*/  STL.64 [R1+0x580], R24 ;  /* 0x0005801801007387 */ /* 0x0005e80000100a00 */
[----:B------:R3:W-:Y:S04]  /*21860*/  STL.64 [R1+0x588], R26 ;  /* 0x0005881a01007387 */ /* 0x0007e80000100a00 */
[----:B------:R-:W5:Y:S01]  /*21870*/  LDL.LU.64 R40, [R1+0x490] ;  /* 0x0004900001287983 */ /* 0x000f620000300a00 */
[----:B----4-:R-:W-:Y:S03]  /*21880*/  HMMA.1688.F32.TF32 R12, R44, R32, R12 ;  /* 0x000000202c0c723c */ /* 0x010fe6000008100c */
[----:B------:R-:W4:Y:S04]  /*21890*/  LDSM.16.M88.4 R200, [R0+0x8000] ;  /* 0x0080000000c8783b */ /* 0x000f280000000200 */
[----:B------:R-:W-:Y:S04]  /*218a0*/  STL.64 [R1+0x260], R20 ;  /* 0x0002601401007387 */ /* 0x000fe80000100a00 */
[----:B------:R-:W-:Y:S04]  /*218b0*/  STL.64 [R1+0x268], R22 ;  /* 0x0002681601007387 */ /* 0x000fe80000100a00 */
[----:B------:R-:W5:Y:S04]  /*218c0*/  LDL.LU.64 R42, [R1+0x498] ;  /* 0x00049800012a7983 */ /* 0x000f680000300a00 */
[----:B------:R-:W-:Y:S04]  /*218d0*/  STL.64 [R1+0x5e0], R16 ;  /* 0x0005e01001007387 */ /* 0x000fe80000100a00 */
[----:B------:R1:W-:Y:S04]  /*218e0*/  STL.64 [R1+0x5e8], R18 ;  /* 0x0005e81201007387 */ /* 0x0003e80000100a00 */
[----:B--2---:R-:W2:Y:S04]  /*218f0*/  LDL.LU.64 R24, [R1+0x430] ;  /* 0x0004300001187983 */ /* 0x004ea80000300a00 */
[----:B---3--:R-:W2:Y:S01]  /*21900*/  LDL.LU.64 R26, [R1+0x438] ;  /* 0x00043800011a7983 */ /* 0x008ea20000300a00 */
[----:B-1----:R-:W-:Y:S03]  /*21910*/  HMMA.1688.F32.TF32 R16, R204, R36, R232 ;  /* 0x00000024cc10723c */ /* 0x002fe600000810e8 */
[----:B------:R-:W3:Y:S04]  /*21920*/  LDL.LU.64 R20, [R1] ;  /* 0x0000000001147983 */ /* 0x000ee80000300a00 */
[----:B------:R-:W3:Y:S01]  /*21930*/  LDL.LU.64 R22, [R1+0x8] ;  /* 0x0000080001167983 */ /* 0x000ee20000300a00 */
[----:B------:R-:W-:Y:S11]  /*21940*/  HMMA.1688.F32.TF32 R8, R48, R32, R8 ;  /* 0x000000203008723c */ /* 0x000ff60000081008 */
[----:B------:R-:W-:Y:S04]  /*21950*/  @!UPT UIADD3 URZ, URZ, URZ, URZ ;  /* 0x0000003f3f3ff290 */ /* 0x000fe8000fffe03f */
[----:B------:R-:W-:Y:S04]  /*21960*/  STL.64 [R1+0x2d0], R16 ;  /* 0x0002d01001007387 */ /* 0x000fe80000100a00 */
[----:B------:R1:W-:Y:S02]  /*21970*/  STL.64 [R1+0x2d8], R18 ;  /* 0x0002d81201007387 */ /* 0x0003e40000100a00 */
[----:B-1----:R-:W-:Y:S11]  /*21980*/  HMMA.1688.F32.TF32 R16, R160, R36, R64 ;  /* 0x00000024a010723c */ /* 0x002ff60000081040 */
[----:B------:R-:W-:Y:S11]  /*21990*/  @!UPT UIADD3 URZ, URZ, URZ, URZ ;  /* 0x0000003f3f3ff290 */ /* 0x000ff6000fffe03f */
[----:B------:R-:W-:Y:S01]  /*219a0*/  @!UPT UIADD3 URZ, URZ, URZ, URZ ;  /* 0x0000003f3f3ff290 */ /* 0x000fe2000fffe03f */
[----:B------:R1:W-:Y:S04]  /*219b0*/  STL.64 [R1+0x670], R16 ;  /* 0x0006701001007387 */ /* 0x0003e80000100a00 */
[----:B------:R4:W-:Y:S04]  /*219c0*/  STL.64 [R1+0x678], R18 ;  /* 0x0006781201007387 */ /* 0x0009e80000100a00 */
[----:B-1----:R-:W3:Y:S04]  /*219d0*/  LDL.LU.64 R16, [R1+0x5c0] ;  /* 0x0005c00001107983 */ /* 0x002ee80000300a00 */
[----:B------:R1:W-:Y:S04]  /*219e0*/  STL.64 [R1+0x130], R12 ;  /* 0x0001300c01007387 */ /* 0x0003e80000100a00 */
[----:B------:R1:W-:Y:S04]  /*219f0*/  STL.64 [R1+0x138], R14 ;  /* 0x0001380e01007387 */ /* 0x0003e80000100a00 */
[----:B----4-:R-:W4:Y:S04]  /*21a00*/  LDL.LU.64 R18, [R1+0x5c8] ;  /* 0x0005c80001127983 */ /* 0x010f280000300a00 */
[----:B------:R1:W-:Y:S04]  /*21a10*/  STL.64 [R1+0x3a0], R8 ;  /* 0x0003a00801007387 */ /* 0x0003e80000100a00 */
[----:B------:R1:W-:Y:S04]  /*21a20*/  STL.64 [R1+0x3a8], R10 ;  /* 0x0003a80a01007387 */ /* 0x0003e80000100a00 */
[----:B-1----:R-:W4:Y:S04]  /*21a30*/  LDL.LU.64 R12, [R1+0x450] ;  /* 0x00045000010c7983 */ /* 0x002f280000300a00 */
[----:B------:R-:W4:Y:S04]  /*21a40*/  LDL.LU.64 R14, [R1+0x458] ;  /* 0x00045800010e7983 */ /* 0x000f280000300a00 */
[----:B------:R-:W4:Y:S04]  /*21a50*/  LDL.LU.64 R8, [R1+0x10] ;  /* 0x0000100001087983 */ /* 0x000f280000300a00 */
[----:B------:R-:W4:Y:S01]  /*21a60*/  LDL.LU.64 R10, [R1+0x18] ;  /* 0x00001800010a7983 */ /* 0x000f220000300a00 */
[-C--:B------:R-:W-:Y:S03]  /*21a70*/  HMMA.1688.F32.TF32 R128, R88, R32.reuse, R180 ;  /* 0x000000205880723c */ /* 0x080fe600000810b4 */
[----:B------:R-:W1:Y:S05]  /*21a80*/  LDSM.16.M88.4 R180, [R0+0x16000] ;  /* 0x0160000000b4783b */ /* 0x000e6a0000000200 */
[-C--:B------:R-:W-:Y:S08]  /*21a90*/  HMMA.1688.F32.TF32 R64, R96, R32.reuse, R132 ;  /* 0x000000206040723c */ /* 0x080ff00000081084 */
[-C--:B------:R-:W-:Y:S01]  /*21aa0*/  HMMA.1688.F32.TF32 R36, R144, R32.reuse, R168 ;  /* 0x000000209024723c */ /* 0x080fe200000810a8 */
[----:B------:R-:W-:Y:S06]  /*21ab0*/  LDSM.16.M88.4 R168, [R0+0x1c000] ;  /* 0x01c0000000a8783b */ /* 0x000fec0000000200 */
[----:B------:R-:W-:Y:S01]  /*21ac0*/  STL.64 [R1+0x180], R128 ;  /* 0x0001808001007387 */ /* 0x000fe20000100a00 */
[-C--:B------:R-:W-:Y:S03]  /*21ad0*/  HMMA.1688.F32.TF32 R84, R208, R32.reuse, R84 ;  /* 0x00000020d054723c */ /* 0x080fe60000081054 */
[----:B------:R-:W-:Y:S04]  /*21ae0*/  STL.64 [R1+0x188], R130 ;  /* 0x0001888201007387 */ /* 0x000fe80000100a00 */
[----:B------:R-:W-:Y:S04]  /*21af0*/  STL.64 [R1+0x500], R64 ;  /* 0x0005004001007387 */ /* 0x000fe80000100a00 */
[----:B------:R1:W-:Y:S04]  /*21b00*/  STL.64 [R1+0x508], R66 ;  /* 0x0005084201007387 */ /* 0x0003e80000100a00 */
[----:B------:R-:W-:Y:S04]  /*21b10*/  STL.64 [R1+0x1d0], R36 ;  /* 0x0001d02401007387 */ /* 0x000fe80000100a00 */
[----:B------:R1:W-:Y:S02]  /*21b20*/  STL.64 [R1+0x1d8], R38 ;  /* 0x0001d82601007387 */ /* 0x0003e40000100a00 */
[-C--:B-1----:R-:W-:Y:S08]  /*21b30*/  HMMA.1688.F32.TF32 R64, R204, R32.reuse, R236 ;  /* 0x00000020cc40723c */ /* 0x082ff000000810ec */
[----:B------:R-:W-:Y:S01]  /*21b40*/  HMMA.1688.F32.TF32 R36, R160, R32, R60 ;  /* 0x00000020a024723c */ /* 0x000fe2000008103c */
[----:B------:R-:W-:Y:S04]  /*21b50*/  STL.64 [R1+0x5b0], R84 ;  /* 0x0005b05401007387 */ /* 0x000fe80000100a00 */
[----:B------:R-:W-:Y:S10]  /*21b60*/  STL.64 [R1+0x5b8], R86 ;  /* 0x0005b85601007387 */ /* 0x000ff40000100a00 */
[----:B------:R-:W-:Y:S04]  /*21b70*/  STL.64 [R1+0x240], R64 ;  /* 0x0002404001007387 */ /* 0x000fe80000100a00 */
[----:B------:R-:W-:Y:S04]  /*21b80*/  STL.64 [R1+0x248], R66 ;  /* 0x0002484201007387 */ /* 0x000fe80000100a00 */
[----:B------:R-:W-:Y:S04]  /*21b90*/  STL.64 [R1+0x650], R36 ;  /* 0x0006502401007387 */ /* 0x000fe80000100a00 */
[----:B------:R-:W-:Y:S01]  /*21ba0*/  STL.64 [R1+0x658], R38 ;  /* 0x0006582601007387 */ /* 0x000fe20000100a00 */
[----:B------:R-:W-:Y:S08]  /*21bb0*/  HMMA.1688.F32.TF32 R92, R144, R4, R92 ;  /* 0x00000004905c723c */ /* 0x000ff0000008105c */
[-C--:B-----5:R-:W-:Y:S08]  /*21bc0*/  HMMA.1688.F32.TF32 R32, R44, R28.reuse, R40 ;  /* 0x0000001c2c20723c */ /* 0x0a0ff00000081028 */
[-C--:B--2---:R-:W-:Y:S08]  /*21bd0*/  HMMA.1688.F32.TF32 R24, R48, R28.reuse, R24 ;  /* 0x0000001c3018723c */ /* 0x084ff00000081018 */
[-C--:B---3--:R-:W-:Y:S07]  /*21be0*/  HMMA.1688.F32.TF32 R20, R88, R28.reuse, R20 ;  /* 0x0000001c5814723c */ /* 0x088fee0000081014 */
[----:B------:R-:W-:Y:S04]  /*21bf0*/  STL.64 [R1+0xf0], R32 ;  /* 0x0000f02001007387 */ /* 0x000fe80000100a00 */
[----:B------:R1:W-:Y:S04]  /*21c00*/  STL.64 [R1+0xf8], R34 ;  /* 0x0000f82201007387 */ /* 0x0003e80000100a00 */
[----:B------:R-:W-:Y:S01]  /*21c10*/  STL.64 [R1+0x300], R24 ;  /* 0x0003001801007387 */ /* 0x000fe20000100a00 */
[-C--:B-1----:R-:W-:Y:S03]  /*21c20*/  HMMA.1688.F32.TF32 R32, R96, R28.reuse, R136 ;  /* 0x0000001c6020723c */ /* 0x082fe60000081088 */
[----:B------:R1:W-:Y:S04]  /*21c30*/  STL.64 [R1+0x308], R26 ;  /* 0x0003081a01007387 */ /* 0x0003e80000100a00 */
[----:B------:R-:W-:Y:S04]  /*21c40*/  STL.64 [R1+0xe0], R20 ;  /* 0x0000e01401007387 */ /* 0x000fe80000100a00 */
[----:B------:R2:W-:Y:S01]  /*21c50*/  STL.64 [R1+0xe8], R22 ;  /* 0x0000e81601007387 */ /* 0x0005e20000100a00 */
[-C--:B-1----:R-:W-:Y:S03]  /*21c60*/  HMMA.1688.F32.TF32 R24, R144, R28.reuse, R172 ;  /* 0x0000001c9018723c */ /* 0x082fe600000810ac */
[----:B------:R-:W1:Y:S05]  /*21c70*/  LDSM.16.M88.4 R172, [R0+0x1a000] ;  /* 0x01a0000000ac783b */ /* 0x000e6a0000000200 */
[-C--:B--2---:R-:W-:Y:S03]  /*21c80*/  HMMA.1688.F32.TF32 R20, R208, R28.reuse, R80 ;  /* 0x0000001cd014723c */ /* 0x084fe60000081050 */
[----:B------:R-:W-:Y:S04]  /*21c90*/  STL.64 [R1+0x480], R32 ;  /* 0x0004802001007387 */ /* 0x000fe80000100a00 */
[----:B------:R2:W-:Y:S08]  /*21ca0*/  STL.64 [R1+0x488], R34 ;  /* 0x0004882201007387 */ /* 0x0005f00000100a00 */
[----:B------:R-:W-:Y:S01]  /*21cb0*/  STL.64 [R1+0x120], R24 ;  /* 0x0001201801007387 */ /* 0x000fe20000100a00 */
[-C--:B--2---:R-:W-:Y:S03]  /*21cc0*/  HMMA.1688.F32.TF32 R32, R204, R28.reuse, R104 ;  /* 0x0000001ccc20723c */ /* 0x084fe60000081068 */
[----:B------:R2:W-:Y:S04]  /*21cd0*/  STL.64 [R1+0x128], R26 ;  /* 0x0001281a01007387 */ /* 0x0005e80000100a00 */
[----:B------:R-:W-:Y:S04]  /*21ce0*/  STL.64 [R1+0x590], R20 ;  /* 0x0005901401007387 */ /* 0x000fe80000100a00 */
[----:B------:R4:W-:Y:S01]  /*21cf0*/  STL.64 [R1+0x598], R22 ;  /* 0x0005981601007387 */ /* 0x0009e20000100a00 */
[----:B--2---:R-:W-:Y:S08]  /*21d00*/  HMMA.1688.F32.TF32 R24, R160, R28, R56 ;  /* 0x0000001ca018723c */ /* 0x004ff00000081038 */
[-C--:B----4-:R-:W-:Y:S08]  /*21d10*/  HMMA.1688.F32.TF32 R20, R44, R4.reuse, R16 ;  /* 0x000000042c14723c */ /* 0x090ff00000081010 */
[-C--:B------:R-:W-:Y:S08]  /*21d20*/  HMMA.1688.F32.TF32 R16, R48, R4.reuse, R12 ;  /* 0x000000043010723c */ /* 0x080ff0000008100c */
[-C--:B------:R-:W-:Y:S08]  /*21d30*/  HMMA.1688.F32.TF32 R12, R88, R4.reuse, R8 ;  /* 0x00000004580c723c */ /* 0x080ff00000081008 */
[-C--:B------:R-:W-:Y:S01]  /*21d40*/  HMMA.1688.F32.TF32 R8, R96, R4.reuse, R140 ;  /* 0x000000046008723c */ /* 0x080fe2000008108c */
        /* <DEDUP_REMOVED lines=9> */
[----:B------:R2:W-:Y:S04]  /*21de0*/  STL.64 [R1+0xb8], R14 ;  /* 0x0000b80e01007387 */ /* 0x0005e80000100a00 */
[----:B------:R-:W-:Y:S04]  /*21df0*/  STL [R1+0x2124], R92 ;  /* 0x0021245c01007387 */ /* 0x000fe80000100800 */
[----:B------:R-:W-:Y:S04]  /*21e00*/  STL.64 [R1+0x410], R8 ;  /* 0x0004100801007387 */ /* 0x000fe80000100a00 */
[----:B------:R3:W-:Y:S01]  /*21e10*/  STL.64 [R1+0x418], R10 ;  /* 0x0004180a01007387 */ /* 0x0007e20000100a00 */
[-C--:B--2---:R-:W-:Y:S08]  /*21e20*/  HMMA.1688.F32.TF32 R12, R204, R4.reuse, R100 ;  /* 0x00000004cc0c723c */ /* 0x084ff00000081064 */
[-C--:B---3--:R-:W-:Y:S01]  /*21e30*/  HMMA.1688.F32.TF32 R8, R208, R4.reuse, R76 ;  /* 0x00000004d008723c */ /* 0x088fe2000008104c */
[----:B------:R-:W-:Y:S04]  /*21e40*/  STL [R1+0x2120], R93 ;  /* 0x0021205d01007387 */ /* 0x000fe80000100800 */
[----:B------:R-:W-:Y:S04]  /*21e50*/  STL [R1+0x211c], R94 ;  /* 0x00211c5e01007387 */ /* 0x000fe80000100800 */
[----:B------:R-:W-:Y:S11]  /*21e60*/  STL [R1+0x2118], R95 ;  /* 0x0021185f01007387 */ /* 0x000ff60000100800 */
[----:B------:R-:W-:Y:S03]  /*21e70*/  @!UPT UIADD3 URZ, URZ, URZ, URZ ;  /* 0x0000003f3f3ff290 */ /* 0x000fe6000fffe03f */
[----:B------:R2:W-:Y:S04]  /*21e80*/  STL.64 [R1+0x560], R8 ;  /* 0x0005600801007387 */ /* 0x0005e80000100a00 */
[----:B------:R3:W-:Y:S04]  /*21e90*/  STL.64 [R1+0x568], R10 ;  /* 0x0005680a01007387 */ /* 0x0007e80000100a00 */
[----:B--2---:R-:W2:Y:S04]  /*21ea0*/  LDL.LU.64 R8, [R1+0x930] ;  /* 0x0009300001087983 */ /* 0x004ea80000300a00 */
[----:B------:R4:W-:Y:S04]  /*21eb0*/  STL.64 [R1+0x110], R12 ;  /* 0x0001100c01007387 */ /* 0x0009e80000100a00 */
[----:B------:R5:W-:Y:S04]  /*21ec0*/  STL.64 [R1+0x118], R14 ;  /* 0x0001180e01007387 */ /* 0x000be80000100a00 */
[----:B---3--:R-:W2:Y:S01]  /*21ed0*/  LDL.LU.64 R10, [R1+0x938] ;  /* 0x00093800010a7983 */ /* 0x008ea20000300a00 */
[----:B------:R-:W-:Y:S11]  /*21ee0*/  HMMA.1688.F32.TF32 R4, R160, R4, R52 ;  /* 0x00000004a004723c */ /* 0x000ff60000081034 */
[----:B------:R-:W-:Y:S11]  /*21ef0*/  @!UPT UIADD3 URZ, URZ, URZ, URZ ;  /* 0x0000003f3f3ff290 */ /* 0x000ff6000fffe03f */
[----:B------:R-:W-:Y:S01]  /*21f00*/  @!UPT UIADD3 URZ, URZ, URZ, URZ ;  /* 0x0000003f3f3ff290 */ /* 0x000fe2000fffe03f */
[----:B------:R-:W-:Y:S04]  /*21f10*/  STL.64 [R1+0x5c0], R4 ;  /* 0x0005c00401007387 */ /* 0x000fe80000100a00 */
[----:B------:R2:W-:Y:S04]  /*21f20*/  STL.64 [R1+0x5c8], R6 ;  /* 0x0005c80601007387 */ /* 0x0005e80000100a00 */
[----:B----4-:R-:W3:Y:S04]  /*21f30*/  LDL.LU.64 R12, [R1+0x920] ;  /* 0x00092000010c7983 */ /* 0x010ee80000300a00 */
[----:B-----5:R-:W3:Y:S04]  /*21f40*/  LDL.LU.64 R14, [R1+0x928] ;  /* 0x00092800010e7983 */ /* 0x020ee80000300a00 */
[----:B------:R-:W4:Y:S04]  /*21f50*/  LDL.LU.64 R28, [R1+0x910] ;  /* 0x00091000011c7983 */ /* 0x000f280000300a00 */
[----:B------:R-:W4:Y:S04]  /*21f60*/  LDL.LU.64 R30, [R1+0x918] ;  /* 0x00091800011e7983 */ /* 0x000f280000300a00 */
[----:B------:R-:W5:Y:S04]  /*21f70*/  LDL.LU.64 R24, [R1+0x900] ;  /* 0x0009000001187983 */ /* 0x000f680000300a00 */
[----:B------:R-:W5:Y:S04]  /*21f80*/  LDL.LU.64 R26, [R1+0x908] ;  /* 0x00090800011a7983 */ /* 0x000f680000300a00 */
[----:B------:R-:W4:Y:S04]  /*21f90*/  LDL.LU.64 R20, [R1+0x8f0] ;  /* 0x0008f00001147983 */ /* 0x000f280000300a00 */
[----:B------:R-:W4:Y:S04]  /*21fa0*/  LDL.LU.64 R22, [R1+0x8f8] ;  /* 0x0008f80001167983 */ /* 0x000f280000300a00 */
[----:B------:R-:W4:Y:S04]  /*21fb0*/  LDL.LU.64 R16, [R1+0x8e0] ;  /* 0x0008e00001107983 */ /* 0x000f280000300a00 */
[----:B------:R-:W4:Y:S04]  /*21fc0*/  LDL.LU.64 R18, [R1+0x8e8] ;  /* 0x0008e80001127983 */ /* 0x000f280000300a00 */
        /* <DEDUP_REMOVED lines=18> */
[----:B-1----:R-:W-:Y:S04]  /*220f0*/  STL [R1+0x21e4], R174 ;  /* 0x0021e4ae01007387 */ /* 0x002fe80000100800 */
[----:B------:R-:W-:Y:S04]  /*22100*/  STL [R1+0x21e0], R175 ;  /* 0x0021e0af01007387 */ /* 0x000fe80000100800 */
[----:B------:R-:W-:Y:S04]  /*22110*/  STL [R1+0x21ec], R170 ;  /* 0x0021ecaa01007387 */ /* 0x000fe80000100800 */
[----:B------:R-:W-:Y:S04]  /*22120*/  STL [R1+0x21e8], R171 ;  /* 0x0021e8ab01007387 */ /* 0x000fe80000100800 */
[----:B------:R-:W-:Y:S04]  /*22130*/  STL [R1+0x21f4], R166 ;  /* 0x0021f4a601007387 */ /* 0x000fe80000100800 */
[----:B------:R-:W-:Y:S01]  /*22140*/  STL [R1+0x21f0], R167 ;  /* 0x0021f0a701007387 */ /* 0x000fe20000100800 */
[----:B--2---:R-:W-:Y:S11]  /*22150*/  HMMA.1688.F32.TF32 R4, R44, R200, R8 ;  /* 0x000000c82c04723c */ /* 0x004ff60000081008 */
[----:B------:R-:W-:Y:S11]  /*22160*/  @!UPT UIADD3 URZ, URZ, URZ, URZ ;  /* 0x0000003f3f3ff290 */ /* 0x000ff6000fffe03f */
[----:B------:R-:W-:Y:S01]  /*22170*/  @!UPT UIADD3 URZ, URZ, URZ, URZ ;  /* 0x0000003f3f3ff290 */ /* 0x000fe2000fffe03f */
[----:B------:R3:W-:Y:S04]  /*22180*/  STL.64 [R1+0x80], R4 ;  /* 0x0000800401007387 */ /* 0x0007e80000100a00 */
[----:B------:R-:W2:Y:S04]  /*22190*/  LDL.LU.64 R8, [R1+0x8d0] ;  /* 0x0008d00001087983 */ /* 0x000ea80000300a00 */
[----:B------:R-:W2:Y:S01]  /*221a0*/  LDL.LU.64 R10, [R1+0x8d8] ;  /* 0x0008d800010a7983 */ /* 0x000ea20000300a00 */
[----:B------:R-:W-:Y:S02]  /*221b0*/  IMAD.MOV.U32 R38, RZ, RZ, R6 ;  /* 0x000000ffff267224 */ /* 0x000fe400078e0006 */
[----:B------:R-:W-:-:S02]  /*221c0*/  IMAD.MOV.U32 R39, RZ, RZ, R7 ;  /* 0x000000ffff277224 */ /* 0x000fc400078e0007 */
[C---:B---3--:R-:W-:Y:S01]  /*221d0*/  HMMA.1688.F32.TF32 R4, R44.reuse, R196, R12 ;  /* 0x000000c42c04723c */ /* 0x048fe2000008100c */
[----:B------:R-:W3:Y:S04]  /*221e0*/  LDL.LU.64 R12, [R1+0x8c0] ;  /* 0x0008c000010c7983 */ /* 0x000ee80000300a00 */
[----:B------:R-:W3:Y:S11]  /*221f0*/  LDL.LU.64 R14, [R1+0x8c8] ;  /* 0x0008c800010e7983 */ /* 0x000ef60000300a00 */
[----:B------:R-:W-:Y:S08]  /*22200*/  @!UPT UIADD3 URZ, URZ, URZ, URZ ;  /* 0x0000003f3f3ff290 */ /* 0x000ff0000fffe03f */
[----:B------:R-:W-:Y:S02]  /*22210*/  IMAD.MOV.U32 R190, RZ, RZ, R4 ;  /* 0x000000ffffbe7224 */ /* 0x000fe400078e0004 */
[----:B------:R-:W-:Y:S02]  /*22220*/  IMAD.MOV.U32 R191, RZ, RZ, R5 ;  /* 0x000000ffffbf7224 */ /* 0x000fe400078e0005 */
[----:B------:R-:W-:Y:S02]  /*22230*/  IMAD.MOV.U32 R194, RZ, RZ, R6 ;  /* 0x000000ffffc27224 */ /* 0x000fe400078e0006 */
[----:B------:R-:W-:Y:S02]  /*22240*/  IMAD.MOV.U32 R195, RZ, RZ, R7 ;  /* 0x000000ffffc37224 */ /* 0x000fe400078e0007 */
[C---:B----4-:R-:W-:Y:S11]  /*22250*/  HMMA.1688.F32.TF32 R4, R44.reuse, R152, R28 ;  /* 0x000000982c04723c */ /* 0x050ff6000008101c */
[----:B------:R-:W-:Y:S11]  /*22260*/  @!UPT UIADD3 URZ, URZ, URZ, URZ ;  /* 0x0000003f3f3ff290 */ /* 0x000ff6000fffe03f */
[----:B------:R-:W-:Y:S02]  /*22270*/  @!UPT UIADD3 URZ, URZ, URZ, URZ ;  /* 0x0000003f3f3ff290 */ /* 0x000fe4000fffe03f */
[----:B------:R-:W-:Y:S02]  /*22280*/  IMAD.MOV.U32 R182, RZ, RZ, R4 ;  /* 0x000000ffffb67224 */ /* 0x000fe400078e0004 */
[----:B------:R-:W-:Y:S02]  /*22290*/  IMAD.MOV.U32 R183, RZ, RZ, R5 ;  /* 0x000000ffffb77224 */ /* 0x000fe400078e0005 */
[----:B------:R-:W-:Y:S02]  /*222a0*/  IMAD.MOV.U32 R186, RZ, RZ, R6 ;  /* 0x000000ffffba7224 */ /* 0x000fe400078e0006 */
[----:B------:R-:W-:Y:S02]  /*222b0*/  IMAD.MOV.U32 R187, RZ, RZ, R7 ;  /* 0x000000ffffbb7224 */ /* 0x000fe400078e0007 */
[C---:B-----5:R-:W-:Y:S11]  /*222c0*/  HMMA.1688.F32.TF32 R4, R44.reuse, R148, R24 ;  /* 0x000000942c04723c */ /* 0x060ff60000081018 */
[----:B------:R-:W-:Y:S11]  /*222d0*/  @!UPT UIADD3 URZ, URZ, URZ, URZ ;  /* 0x0000003f3f3ff290 */ /* 0x000ff6000fffe03f */
[----:B------:R-:W-:Y:S02]  /*222e0*/  @!UPT UIADD3 URZ, URZ, URZ, URZ ;  /* 0x0000003f3f3ff290 */ /* 0x000fe4000fffe03f */
[----:B------:R-:W-:Y:S02]  /*222f0*/  IMAD.MOV.U32 R174, RZ, RZ, R4 ;  /* 0x000000ffffae7224 */ /* 0x000fe400078e0004 */
[----:B------:R-:W-:Y:S02]  /*22300*/  IMAD.MOV.U32 R175, RZ, RZ, R5 ;  /* 0x000000ffffaf7224 */ /* 0x000fe400078e0005 */
[----:B------:R-:W-:Y:S02]  /*22310*/  IMAD.MOV.U32 R178, RZ, RZ, R6 ;  /* 0x000000ffffb27224 */ /* 0x000fe400078e0006 */
[----:B------:R-:W-:Y:S02]  /*22320*/  IMAD.MOV.U32 R179, RZ, RZ, R7 ;  /* 0x000000ffffb37224 */ /* 0x000fe400078e0007 */
[C---:B------:R-:W-:Y:S11]  /*22330*/  HMMA.1688.F32.TF32 R4, R44.reuse, R192, R20 ;  /* 0x000000c02c04723c */ /* 0x040ff60000081014 */
[----:B------:R-:W-:Y:S11]  /*22340*/  @!UPT UIADD3 URZ, URZ, URZ, URZ ;  /* 0x0000003f3f3ff290 */ /* 0x000ff6000fffe03f */
[----:B------:R-:W-:Y:S02]  /*22350*/  @!UPT UIADD3 URZ, URZ, URZ, URZ ;  /* 0x0000003f3f3ff290 */ /* 0x000fe4000fffe03f */
[----:B------:R-:W-:Y:S02]  /*22360*/  IMAD.MOV.U32 R34, RZ, RZ, R4 ;  /* 0x000000ffff227224 */ /* 0x000fe400078e0004 */
[----:B------:R-:W-:Y:S02]  /*22370*/  IMAD.MOV.U32 R35, RZ, RZ, R5 ;  /* 0x000000ffff237224 */ /* 0x000fe400078e0005 */
[----:B------:R-:W-:Y:S02]  /*22380*/  IMAD.MOV.U32 R150, RZ, RZ, R6 ;  /* 0x000000ffff967224 */ /* 0x000fe400078e0006 */
[----:B------:R-:W-:Y:S02]  /*22390*/  IMAD.MOV.U32 R151, RZ, RZ, R7 ;  /* 0x000000ffff977224 */ /* 0x000fe400078e0007 */
[----:B------:R-:W-:Y:S11]  /*223a0*/  HMMA.1688.F32.TF32 R4, R44, R188, R16 ;  /* 0x000000bc2c04723c */ /* 0x000ff60000081010 */
[----:B------:R-:W-:Y:S11]  /*223b0*/  @!UPT UIADD3 URZ, URZ, URZ, URZ ;  /* 0x0000003f3f3ff290 */ /* 0x000ff6000fffe03f */
[----:B------:R-:W-:Y:S02]  /*223c0*/  @!UPT UIADD3 URZ, URZ, URZ, URZ ;  /* 0x0000003f3f3ff290 */ /* 0x000fe4000fffe03f */
[----:B------:R-:W-:Y:S02]  /*223d0*/  IMAD.MOV.U32 R166, RZ, RZ, R4 ;  /* 0x000000ffffa67224 */ /* 0x000fe400078e0004 */
[----:B------:R-:W-:Y:S02]  /*223e0*/  IMAD.MOV.U32 R167, RZ, RZ, R5 ;  /* 0x000000ffffa77224 */ /* 0x000fe400078e0005 */
[----:B------:R-:W-:Y:S01]  /*223f0*/  IMAD.MOV.U32 R170, RZ, RZ, R6 ;  /* 0x000000ffffaa7224 */ /* 0x000fe200078e0006 */
[----:B------:R-:W4:Y:S01]  /*22400*/  LDL.LU.64 R4, [R1+0x8b0] ;  /* 0x0008b00001047983 */ /* 0x000f220000300a00 */
[----:B------:R-:W-:-:S03]  /*22410*/  IMAD.MOV.U32 R171, RZ, RZ, R7 ;  /* 0x000000ffffab7224 */ /* 0x000fc600078e0007 */
[----:B------:R-:W4:Y:S01]  /*22420*/  LDL.LU.64 R6, [R1+0x8b8] ;  /* 0x0008b80001067983 */ /* 0x000f220000300a00 */
[----:B--2---:R-:W-:Y:S11]  /*22430*/  HMMA.1688.F32.TF32 R8, R44, R184, R8 ;  /* 0x000000b82c08723c */ /* 0x004ff60000081008 */
[----:B------:R-:W-:Y:S11]  /*22440*/  @!UPT UIADD3 URZ, URZ, URZ, URZ ;  /* 0x0000003f3f3ff290 */ /* 0x000ff6000fffe03f */
[----:B------:R-:W-:Y:S02]  /*22450*/  @!UPT UIADD3 URZ, URZ, URZ, URZ ;  /* 0x0000003f3f3ff290 */ /* 0x000fe4000fffe03f */
[----:B------:R-:W-:Y:S02]  /*22460*/  IMAD.MOV.U32 R30, RZ, RZ, R8 ;  /* 0x000000ffff1e7224 */ /* 0x000fe400078e0008 */
[----:B------:R-:W-:Y:S02]  /*22470*/  IMAD.MOV.U32 R31, RZ, RZ, R9 ;  /* 0x000000ffff1f7224 */ /* 0x000fe400078e0009 */
[----:B------:R-:W-:Y:S01]  /*22480*/  IMAD.MOV.U32 R202, RZ, RZ, R10 ;  /* 0x000000ffffca7224 */ /* 0x000fe200078e000a */
[----:B------:R-:W2:Y:S01]  /*22490*/  LDL.LU.64 R8, [R1+0x8a0] ;  /* 0x0008a00001087983 */ /* 0x000ea20000300a00 */
[----:B------:R-:W-:-:S03]  /*224a0*/  IMAD.MOV.U32 R203, RZ, RZ, R11 ;  /* 0x000000ffffcb7224 */ /* 0x000fc600078e000b */
[----:B------:R-:W2:Y:S04]  /*224b0*/  LDL.LU.64 R10, [R1+0x8a8] ;  /* 0x0008a800010a7983 */ /* 0x000ea80000300a00 */
[----:B------:R-:W5:Y:S04]  /*224c0*/  LDL.LU.64 R40, [R1+0x890] ;  /* 0x0008900001287983 */ /* 0x000f680000300a00 */
        /* <DEDUP_REMOVED lines=8> */
[----:B------:R-:W5:Y:S01]  /*22550*/  LDL.LU.64 R62, [R1+0x858] ;  /* 0x00085800013e7983 */ /* 0x000f620000300a00 */
[----:B---3--:R-:W-:Y:S03]  /*22560*/  HMMA.1688.F32.TF32 R12, R44, R180, R12 ;  /* 0x000000b42c0c723c */ /* 0x008fe6000008100c */
[----:B------:R-:W3:Y:S04]  /*22570*/  LDL.LU.64 R16, [R1+0x840] ;  /* 0x0008400001107983 */ /* 0x000ee80000300a00 */
[----:B------:R-:W3:Y:S04]  /*22580*/  LDL.LU.64 R18, [R1+0x848] ;  /* 0x0008480001127983 */ /* 0x000ee80000300a00 */
[----:B------:R-:W3:Y:S04]  /*22590*/  LDL.LU.64 R56, [R1+0x830] ;  /* 0x0008300001387983 */ /* 0x000ee80000300a00 */
[----:B------:R-:W3:Y:S04]  /*225a0*/  LDL.LU.64 R58, [R1+0x838] ;  /* 0x00083800013a7983 */ /* 0x000ee80000300a00 */
[----:B------:R-:W3:Y:S04]  /*225b0*/  LDL.LU.64 R52, [R1+0x820] ;  /* 0x0008200001347983 */ /* 0x000ee80000300a00 */
[----:B------:R-:W3:Y:S01]  /*225c0*/  LDL.LU.64 R54, [R1+0x828] ;  /* 0x0008280001367983 */ /* 0x000ee20000300a00 */
[----:B------:R-:W-:-:S02]  /*225d0*/  IMAD.MOV.U32 R154, RZ, RZ, R12 ;  /* 0x000000ffff9a7224 */ /* 0x000fc400078e000c */
[----:B------:R-:W-:Y:S02]  /*225e0*/  IMAD.MOV.U32 R155, RZ, RZ, R13 ;  /* 0x000000ffff9b7224 */ /* 0x000fe400078e000d */
[----:B------:R-:W-:Y:S01]  /*225f0*/  IMAD.MOV.U32 R198, RZ, RZ, R14 ;  /* 0x000000ffffc67224 */ /* 0x000fe200078e000e */
[----:B------:R-:W3:Y:S01]  /*22600*/  LDL.LU.64 R12, [R1+0x810] ;  /* 0x00081000010c7983 */ /* 0x000ee20000300a00 */
[----:B------:R-:W-:-:S03]  /*22610*/  IMAD.MOV.U32 R199, RZ, RZ, R15 ;  /* 0x000000ffffc77224 */ /* 0x000fc600078e000f */
[----:B------:R-:W3:Y:S01]  /*22620*/  LDL.LU.64 R14, [R1+0x818] ;  /* 0x00081800010e7983 */ /* 0x000ee20000300a00 */
[----:B----4-:R-:W-:Y:S11]  /*22630*/  HMMA.1688.F32.TF32 R24, R44, R176, R4 ;  /* 0x000000b02c18723c */ /* 0x010ff60000081004 */
        /* <DEDUP_REMOVED lines=8> */
[C---:B--2---:R-:W-:Y:S03]  /*226c0*/  HMMA.1688.F32.TF32 R248, R44.reuse, R172, R8 ;  /* 0x000000ac2cf8723c */ /* 0x044fe60000081008 */
[----:B------:R-:W2:Y:S04]  /*226d0*/  LDL.LU.64 R8, [R1+0x7f0] ;  /* 0x0007f00001087983 */ /* 0x000ea80000300a00 */
[----:B------:R-:W2:Y:S01]  /*226e0*/  LDL.LU.64 R10, [R1+0x7f8] ;  /* 0x0007f800010a7983 */ /* 0x000ea20000300a00 */
[C---:B-----5:R-:W-:Y:S08]  /*226f0*/  HMMA.1688.F32.TF32 R40, R44.reuse, R168, R40 ;  /* 0x000000a82c28723c */ /* 0x060ff00000081028 */
[----:B------:R-:W-:Y:S07]  /*22700*/  HMMA.1688.F32.TF32 R44, R44, R164, R76 ;  /* 0x000000a42c2c723c */ /* 0x000fee000008104c */
[----:B------:R-:W-:Y:S04]  /*22710*/  STL.64 [R1+0x2130], R250 ;  /* 0x002130fa01007387 */ /* 0x000fe80000100a00 */
[----:B------:R-:W-:Y:S04]  /*22720*/  STL.64 [R1+0x2128], R248 ;  /* 0x002128f801007387 */ /* 0x000fe80000100a00 */
[----:B------:R-:W-:Y:S04]  /*22730*/  STL.64 [R1+0x2140], R42 ;  /* 0x0021402a01007387 */ /* 0x000fe80000100a00 */
[----:B------:R1:W-:Y:S01]  /*22740*/  STL.64 [R1+0x2138], R40 ;  /* 0x0021382801007387 */ /* 0x0003e20000100a00 */
[C---:B------:R-:W-:Y:S03]  /*22750*/  HMMA.1688.F32.TF32 R64, R48.reuse, R196, R64 ;  /* 0x000000c43040723c */ /* 0x040fe60000081040 */
[----:B------:R-:W-:Y:S05]  /*22760*/  STL.64 [R1+0x2150], R46 ;  /* 0x0021502e01007387 */ /* 0x000fea0000100a00 */
[C---:B-1----:R-:W-:Y:S01]  /*22770*/  HMMA.1688.F32.TF32 R40, R48.reuse, R200, R20 ;  /* 0x000000c83028723c */ /* 0x042fe20000081014 */
[----:B------:R1:W-:Y:S04]  /*22780*/  STL.64 [R1+0x2148], R44 ;  /* 0x0021482c01007387 */ /* 0x0003e80000100a00 */
[----:B------:R-:W5:Y:S04]  /*22790*/  LDL.LU.64 R20, [R1+0x7e0] ;  /* 0x0007e00001147983 */ /* 0x000f680000300a00 */
[----:B------:R-:W5:Y:S01]  /*227a0*/  LDL.LU.64 R22, [R1+0x7e8] ;  /* 0x0007e80001167983 */ /* 0x000f620000300a00 */
[C---:B-1----:R-:W-:Y:S11]  /*227b0*/  HMMA.1688.F32.TF32 R44, R48.reuse, R152, R60 ;  /* 0x00000098302c723c */ /* 0x042ff6000008103c */
[----:B------:R-:W-:Y:S02]  /*227c0*/  @!UPT UIADD3 URZ, URZ, URZ, URZ ;  /* 0x0000003f3f3ff290 */ /* 0x000fe4000fffe03f */
[----:B------:R-:W-:Y:S04]  /*227d0*/  STL.64 [R1+0x150], R40 ;  /* 0x0001502801007387 */ /* 0x000fe80000100a00 */
[----:B------:R3:W-:Y:S04]  /*227e0*/  STL.64 [R1+0x158], R42 ;  /* 0x0001582a01007387 */ /* 0x0007e80000100a00 */
[----:B------:R-:W-:Y:S04]  /*227f0*/  STL.64 [R1+0x1a0], R64 ;  /* 0x0001a04001007387 */ /* 0x000fe80000100a00 */
[----:B------:R-:W-:Y:S01]  /*22800*/  STL.64 [R1+0x1a8], R66 ;  /* 0x0001a84201007387 */ /* 0x000fe20000100a00 */
[C---:B---3--:R-:W-:Y:S03]  /*22810*/  HMMA.1688.F32.TF32 R40, R48.reuse, R148, R16 ;  /* 0x000000943028723c */ /* 0x048fe60000081010 */
[----:B------:R-:W3:Y:S04]  /*22820*/  LDL.LU.64 R16, [R1+0x7d0] ;  /* 0x0007d00001107983 */ /* 0x000ee80000300a00 */
[----:B------:R-:W-:Y:S04]  /*22830*/  STL.64 [R1+0x1e0], R44 ;  /* 0x0001e02c01007387 */ /* 0x000fe80000100a00 */
[----:B------:R1:W-:Y:S04]  /*22840*/  STL.64 [R1+0x1e8], R46 ;  /* 0x0001e82e01007387 */ /* 0x0003e80000100a00 */
[----:B------:R-:W3:Y:S01]  /*22850*/  LDL.LU.64 R18, [R1+0x7d8] ;  /* 0x0007d80001127983 */ /* 0x000ee20000300a00 */
[C---:B------:R-:W-:Y:S08]  /*22860*/  HMMA.1688.F32.TF32 R56, R48.reuse, R192, R56 ;  /* 0x000000c03038723c */ /* 0x040ff00000081038 */
[C---:B-1----:R-:W-:Y:S01]  /*22870*/  HMMA.1688.F32.TF32 R44, R48.reuse, R188, R52 ;  /* 0x000000bc302c723c */ /* 0x042fe20000081034 */
[----:B------:R-:W-:Y:S04]  /*22880*/  STL.64 [R1+0x230], R40 ;  /* 0x0002302801007387 */ /* 0x000fe80000100a00 */
[----:B------:R1:W-:Y:S03]  /*22890*/  STL.64 [R1+0x238], R42 ;  /* 0x0002382a01007387 */ /* 0x0003e60000100a00 */
[C---:B-1----:R-:W-:Y:S07]  /*228a0*/  HMMA.1688.F32.TF32 R40, R48.reuse, R184, R12 ;  /* 0x000000b83028723c */ /* 0x042fee000008100c */
[----:B------:R1:W-:Y:S04]  /*228b0*/  STL.64 [R1+0x250], R56 ;  /* 0x0002503801007387 */ /* 0x0003e80000100a00 */
[----:B------:R1:W-:Y:S04]  /*228c0*/  STL.64 [R1+0x258], R58 ;  /* 0x0002583a01007387 */ /* 0x0003e80000100a00 */
[----:B------:R-:W3:Y:S04]  /*228d0*/  LDL.LU.64 R12, [R1+0x7c0] ;  /* 0x0007c000010c7983 */ /* 0x000ee80000300a00 */
[----:B------:R-:W-:Y:S04]  /*228e0*/  STL.64 [R1+0x270], R44 ;  /* 0x0002702c01007387 */ /* 0x000fe80000100a00 */
[----:B------:R-:W-:Y:S04]  /*228f0*/  STL.64 [R1+0x278], R46 ;  /* 0x0002782e01007387 */ /* 0x000fe80000100a00 */
[----:B------:R-:W3:Y:S04]  /*22900*/  LDL.LU.64 R14, [R1+0x7c8] ;  /* 0x0007c800010e7983 */ /* 0x000ee80000300a00 */
[----:B------:R-:W-:Y:S04]  /*22910*/  STL.64 [R1+0x290], R40 ;  /* 0x0002902801007387 */ /* 0x000fe80000100a00 */
[----:B------:R-:W-:Y:S04]  /*22920*/  STL.64 [R1+0x298], R42 ;  /* 0x0002982a01007387 */ /* 0x000fe80000100a00 */
[----:B-1----:R-:W3:Y:S04]  /*22930*/  LDL.LU.64 R56, [R1+0x7b0] ;  /* 0x0007b00001387983 */ /* 0x002ee80000300a00 */
[----:B------:R-:W3:Y:S01]  /*22940*/  LDL.LU.64 R58, [R1+0x7b8] ;  /* 0x0007b800013a7983 */ /* 0x000ee20000300a00 */
[C---:B----4-:R-:W-:Y:S11]  /*22950*/  HMMA.1688.F32.TF32 R24, R48.reuse, R180, R24 ;  /* 0x000000b43018723c */ /* 0x050ff60000081018 */
[----:B------:R-:W-:Y:S11]  /*22960*/  @!UPT UIADD3 URZ, URZ, URZ, URZ ;  /* 0x0000003f3f3ff290 */ /* 0x000ff6000fffe03f */
[----:B------:R-:W-:Y:S01]  /*22970*/  @!UPT UIADD3 URZ, URZ, URZ, URZ ;  /* 0x0000003f3f3ff290 */ /* 0x000fe2000fffe03f */
[----:B------:R-:W-:Y:S04]  /*22980*/  STL.64 [R1+0x2a0], R24 ;  /* 0x0002a01801007387 */ /* 0x000fe80000100a00 */
[----:B------:R2:W-:Y:S02]  /*22990*/  STL.64 [R1+0x2a8], R26 ;  /* 0x0002a81a01007387 */ /* 0x0005e40000100a00 */
[C---:B--2---:R-:W-:Y:S02]  /*229a0*/  HMMA.1688.F32.TF32 R24, R48.reuse, R176, R8 ;  /* 0x000000b03018723c */ /* 0x044fe40000081008 */
[----:B------:R-:W2:Y:S04]  /*229b0*/  LDL.LU.64 R8, [R1+0x7a0] ;  /* 0x0007a00001087983 */ /* 0x000ea80000300a00 */
[----:B------:R-:W2:Y:S11]  /*229c0*/  LDL.LU.64 R10, [R1+0x7a8] ;  /* 0x0007a800010a7983 */ /* 0x000eb60000300a00 */
[----:B------:R-:W-:Y:S06]  /*229d0*/  @!UPT UIADD3 URZ, URZ, URZ, URZ ;  /* 0x0000003f3f3ff290 */ /* 0x000fec000fffe03f */
[----:B------:R1:W-:Y:S04]  /*229e0*/  STL.64 [R1+0x2b0], R24 ;  /* 0x0002b01801007387 */ /* 0x0003e80000100a00 */
[----:B------:R4:W-:Y:S04]  /*229f0*/  STL.64 [R1+0x2b8], R26 ;  /* 0x0002b81a01007387 */ /* 0x0009e80000100a00 */
[----:B------:R-:W2:Y:S04]  /*22a00*/  LDL.LU.64 R52, [R1+0x790] ;  /* 0x0007900001347983 */ /* 0x000ea80000300a00 */
[----:B------:R-:W2:Y:S01]  /*22a10*/  LDL.LU.64 R54, [R1+0x798] ;  /* 0x0007980001367983 */ /* 0x000ea20000300a00 */
[C---:B-----5:R-:W-:Y:S11]  /*22a20*/  HMMA.1688.F32.TF32 R20, R48.reuse, R172, R20 ;  /* 0x000000ac3014723c */ /* 0x060ff60000081014 */
[----:B------:R-:W-:Y:S11]  /*22a30*/  @!UPT UIADD3 URZ, URZ, URZ, URZ ;  /* 0x0000003f3f3ff290 */ /* 0x000ff6000fffe03f */
[----:B------:R-:W-:Y:S01]  /*22a40*/  @!UPT UIADD3 URZ, URZ, URZ, URZ ;  /* 0x0000003f3f3ff290 */ /* 0x000fe2000fffe03f */
[----:B------:R5:W-:Y:S01]  /*22a50*/  STL.64 [R1+0x2c0], R20 ;  /* 0x0002c01401007387 */ /* 0x000be20000100a00 */
[C---:B---3--:R-:W-:Y:S03]  /*22a60*/  HMMA.1688.F32.TF32 R16, R48.reuse, R168, R16 ;  /* 0x000000a83010723c */ /* 0x048fe60000081010 */
[----:B------:R3:W-:Y:S04]  /*22a70*/  STL.64 [R1+0x2c8], R22 ;  /* 0x0002c81601007387 */ /* 0x0007e80000100a00 */
[----:B------:R-:W2:Y:S04]  /*22a80*/  LDL.LU.64 R44, [R1+0x780] ;  /* 0x00078000012c7983 */ /* 0x000ea80000300a00 */
[----:B------:R-:W2:Y:S04]  /*22a90*/  LDL.LU.64 R46, [R1+0x788] ;  /* 0x00078800012e7983 */ /* 0x000ea80000300a00 */
[----:B------:R-:W2:Y:S04]  /*22aa0*/  LDL.LU.64 R40, [R1+0x770] ;  /* 0x0007700001287983 */ /* 0x000ea80000300a00 */
[----:B------:R-:W2:Y:S04]  /*22ab0*/  LDL.LU.64 R42, [R1+0x778] ;  /* 0x00077800012a7983 */ /* 0x000ea80000300a00 */
[----:B------:R3:W-:Y:S04]  /*22ac0*/  STL.64 [R1+0x2f0], R16 ;  /* 0x0002f01001007387 */ /* 0x0007e80000100a00 */
[----:B------:R3:W-:Y:S04]  /*22ad0*/  STL.64 [R1+0x2f8], R18 ;  /* 0x0002f81201007387 */ /* 0x0007e80000100a00 */
[----:B-1----:R-:W2:Y:S04]  /*22ae0*/  LDL.LU.64 R24, [R1+0x760] ;  /* 0x0007600001187983 */ /* 0x002ea80000300a00 */
[----:B----4-:R-:W4:Y:S04]  /*22af0*/  LDL.LU.64 R26, [R1+0x768] ;  /* 0x00076800011a7983 */ /* 0x010f280000300a00 */
[----:B-----5:R-:W5:Y:S04]  /*22b00*/  LDL.LU.64 R20, [R1+0x750] ;  /* 0x0007500001147983 */ /* 0x020f680000300a00 */
[----:B---3--:R-:W5:Y:S01]  /*22b10*/  LDL.LU.64 R22, [R1+0x758] ;  /* 0x0007580001167983 */ /* 0x008f620000300a00 */
[----:B------:R-:W-:Y:S08]  /*22b20*/  HMMA.1688.F32.TF32 R12, R48, R164, R12 ;  /* 0x000000a4300c723c */ /* 0x000ff0000008100c */
[----:B------:R-:W-:Y:S11]  /*22b30*/  HMMA.1688.F32.TF32 R56, R88, R200, R56 ;  /* 0x000000c85838723c */ /* 0x000ff60000081038 */
[----:B------:R-:W-:Y:S04]  /*22b40*/  @!UPT UIADD3 URZ, URZ, URZ, URZ ;  /* 0x0000003f3f3ff290 */ /* 0x000fe8000fffe03f */
[----:B------:R1:W-:Y:S04]  /*22b50*/  STL.64 [R1+0x2e0], R12 ;  /* 0x0002e00c01007387 */ /* 0x0003e80000100a00 */
[----:B------:R3:W-:Y:S04]  /*22b60*/  STL.64 [R1+0x2e8], R14 ;  /* 0x0002e80e01007387 */ /* 0x0007e80000100a00 */
[----:B------:R-:W5:Y:S04]  /*22b70*/  LDL.LU.64 R16, [R1+0x740] ;  /* 0x0007400001107983 */ /* 0x000f680000300a00 */
[----:B------:R-:W5:Y:S04]  /*22b80*/  LDL.LU.64 R18, [R1+0x748] ;  /* 0x0007480001127983 */ /* 0x000f680000300a00 */
[----:B-1----:R-:W5:Y:S01]  /*22b90*/  LDL.LU.64 R12, [R1+0x730] ;  /* 0x00073000010c7983 */ /* 0x002f620000300a00 */
[----:B------:R-:W-:-:S02]  /*22ba0*/  IMAD.MOV.U32 R94, RZ, RZ, R58 ;  /* 0x000000ffff5e7224 */ /* 0x000fc400078e003a */
[----:B------:R-:W-:Y:S01]  /*22bb0*/  IMAD.MOV.U32 R95, RZ, RZ, R59 ;  /* 0x000000ffff5f7224 */ /* 0x000fe200078e003b */
[----:B---3--:R-:W3:Y:S01]  /*22bc0*/  LDL.LU.64 R14, [R1+0x738] ;  /* 0x00073800010e7983 */ /* 0x008ee20000300a00 */
[----:B------:R-:W-:Y:S02]  /*22bd0*/  IMAD.MOV.U32 R92, RZ, RZ, R56 ;  /* 0x000000ffff5c7224 */ /* 0x000fe400078e0038 */
[----:B------:R-:W-:Y:S01]  /*22be0*/  IMAD.MOV.U32 R93, RZ, RZ, R57 ;  /* 0x000000ffff5d7224 */ /* 0x000fe200078e0039 */
[----:B------:R-:W-:Y:S04]  /*22bf0*/  STL.64 [R1+0x2160], R94 ;  /* 0x0021605e01007387 */ /* 0x000fe80000100a00 */
[----:B------:R-:W-:Y:S01]  /*22c00*/  STL.64 [R1+0x2158], R92 ;  /* 0x0021585c01007387 */ /* 0x000fe20000100a00 */
[C---:B--2---:R-:W-:Y:S03]  /*22c10*/  HMMA.1688.F32.TF32 R48, R88.reuse, R196, R8 ;  /* 0x000000c45830723c */ /* 0x044fe60000081008 */
[----:B------:R-:W2:Y:S04]  /*22c20*/  LDL.LU.64 R8, [R1+0x720] ;  /* 0x0007200001087983 */ /* 0x000ea80000300a00 */
[----:B------:R-:W2:Y:S11]  /*22c30*/  LDL.LU.64 R10, [R1+0x728] ;  /* 0x00072800010a7983 */ /* 0x000eb60000300a00 */
[----:B------:R-:W-:Y:S05]  /*22c40*/  @!UPT UIADD3 URZ, URZ, URZ, URZ ;  /* 0x0000003f3f3ff290 */ /* 0x000fea000fffe03f */
[----:B------:R-:W-:Y:S04]  /*22c50*/  STL.64 [R1+0x90], R48 ;  /* 0x0000903001007387 */ /* 0x000fe80000100a00 */
[----:B------:R1:W-:Y:S02]  /*22c60*/  STL.64 [R1+0x98], R50 ;  /* 0x0000983201007387 */ /* 0x0003e40000100a00 */
[C---:B-1----:R-:W-:Y:S11]  /*22c70*/  HMMA.1688.F32.TF32 R48, R88.reuse, R152, R52 ;  /* 0x000000985830723c */ /* 0x042ff60000081034 */
[----:B------:R-:W-:Y:S11]  /*22c80*/  @!UPT UIADD3 URZ, URZ, URZ, URZ ;  /* 0x0000003f3f3ff290 */ /* 0x000ff6000fffe03f */
[----:B------:R-:W-:Y:S01]  /*22c90*/  @!UPT UIADD3 URZ, URZ, URZ, URZ ;  /* 0x0000003f3f3ff290 */ /* 0x000fe2000fffe03f */
[----:B------:R-:W-:Y:S04]  /*22ca0*/  STL.64 [R1+0x2170], R50 ;  /* 0x0021703201007387 */ /* 0x000fe80000100a00 */
[----:B------:R1:W-:Y:S04]  /*22cb0*/  STL.64 [R1+0x2168], R48 ;  /* 0x0021683001007387 */ /* 0x0003e80000100a00 */
        /* <DEDUP_REMOVED lines=15> */
[----:B------:R-:W2:Y:S01]  /*22db0*/  LDL.LU.64 R102, [R1+0x6a8] ;  /* 0x0006a80001667983 */ /* 0x000ea20000300a00 */
[C---:B------:R-:W-:Y:S03]  /*22dc0*/  HMMA.1688.F32.TF32 R128, R88.reuse, R148, R44 ;  /* 0x000000945880723c */ /* 0x040fe6000008102c */
[----:B------:R-:W2:Y:S04]  /*22dd0*/  LDL.LU.64 R92, [R1+0x690] ;  /* 0x00069000015c7983 */ /* 0x000ea80000300a00 */
[----:B------:R-:W2:Y:S01]  /*22de0*/  LDL.LU.64 R94, [R1+0x698] ;  /* 0x00069800015e7983 */ /* 0x000ea20000300a00 */
[C---:B------:R-:W-:Y:S03]  /*22df0*/  HMMA.1688.F32.TF32 R52, R88.reuse, R192, R40 ;  /* 0x000000c05834723c */ /* 0x040fe60000081028 */
[----:B-1----:R-:W2:Y:S04]  /*22e00*/  LDL.LU.64 R48, [R1+0x680] ;  /* 0x0006800001307983 */ /* 0x002ea80000300a00 */
[----:B------:R-:W2:Y:S01]  /*22e10*/  LDL.LU.64 R50, [R1+0x688] ;  /* 0x0006880001327983 */ /* 0x000ea20000300a00 */
[C---:B----4-:R-:W-:Y:S03]  /*22e20*/  HMMA.1688.F32.TF32 R56, R88.reuse, R188, R24 ;  /* 0x000000bc5838723c */ /* 0x050fe60000081018 */
[----:B------:R-:W4:Y:S04]  /*22e30*/  LDL.LU.64 R44, [R1+0x660] ;  /* 0x00066000012c7983 */ /* 0x000f280000300a00 */
[----:B------:R-:W4:Y:S01]  /*22e40*/  LDL.LU.64 R46, [R1+0x668] ;  /* 0x00066800012e7983 */ /* 0x000f220000300a00 */
[C---:B-----5:R-:W-:Y:S03]  /*22e50*/  HMMA.1688.F32.TF32 R60, R88.reuse, R184, R20 ;  /* 0x000000b8583c723c */ /* 0x060fe60000081014 */
[----:B------:R-:W5:Y:S04]  /*22e60*/  LDL.LU.64 R40, [R1+0x640] ;  /* 0x0006400001287983 */ /* 0x000f680000300a00 */
[----:B------:R-:W5:Y:S04]  /*22e70*/  LDL.LU.64 R42, [R1+0x648] ;  /* 0x00064800012a7983 */ /* 0x000f680000300a00 */
[----:B------:R-:W5:Y:S04]  /*22e80*/  LDL.LU.64 R24, [R1+0x460] ;  /* 0x0004600001187983 */ /* 0x000f680000300a00 */
[----:B------:R-:W5:Y:S04]  /*22e90*/  LDL.LU.64 R26, [R1+0x468] ;  /* 0x00046800011a7983 */ /* 0x000f680000300a00 */
[----:B------:R-:W5:Y:S04]  /*22ea0*/  LDL.LU.64 R20, [R1+0x630] ;  /* 0x0006300001147983 */ /* 0x000f680000300a00 */
[----:B------:R-:W5:Y:S01]  /*22eb0*/  LDL.LU.64 R22, [R1+0x638] ;  /* 0x0006380001167983 */ /* 0x000f620000300a00 */
[C---:B------:R-:W-:Y:S03]  /*22ec0*/  HMMA.1688.F32.TF32 R64, R88.reuse, R180, R16 ;  /* 0x000000b45840723c */ /* 0x040fe60000081010 */
[----:B------:R-:W5:Y:S04]  /*22ed0*/  LDL.LU.64 R16, [R1+0x620] ;  /* 0x0006200001107983 */ /* 0x000f680000300a00 */
[----:B------:R-:W5:Y:S01]  /*22ee0*/  LDL.LU.64 R18, [R1+0x628] ;  /* 0x0006280001127983 */ /* 0x000f620000300a00 */
[C---:B---3--:R-:W-:Y:S03]  /*22ef0*/  HMMA.1688.F32.TF32 R76, R88.reuse, R176, R12 ;  /* 0x000000b0584c723c */ /* 0x048fe6000008100c */
[----:B------:R-:W3:Y:S04]  /*22f00*/  LDL.LU.64 R12, [R1+0x610] ;  /* 0x00061000010c7983 */ /* 0x000ee80000300a00 */
[----:B------:R-:W3:Y:S01]  /*22f10*/  LDL.LU.64 R14, [R1+0x618] ;  /* 0x00061800010e7983 */ /* 0x000ee20000300a00 */
[----:B--2---:R-:W-:Y:S03]  /*22f20*/  HMMA.1688.F32.TF32 R80, R88, R172, R8 ;  /* 0x000000ac5850723c */ /* 0x004fe60000081008 */
[----:B------:R-:W3:Y:S04]  /*22f30*/  LDL.LU.64 R8, [R1+0x600] ;  /* 0x0006000001087983 */ /* 0x000ee80000300a00 */
[----:B------:R-:W3:Y:S01]  /*22f40*/  LDL.LU.64 R10, [R1+0x608] ;  /* 0x00060800010a7983 */ /* 0x000ee20000300a00 */
[C---:B------:R-:W-:Y:S08]  /*22f50*/  HMMA.1688.F32.TF32 R156, R96.reuse, R200, R156 ;  /* 0x000000c8609c723c */ /* 0x040ff0000008109c */
[C---:B------:R-:W-:Y:S08]  /*22f60*/  HMMA.1688.F32.TF32 R140, R96.reuse, R196, R140 ;  /* 0x000000c4608c723c */ /* 0x040ff0000008108c */
[C---:B------:R-:W-:Y:S08]  /*22f70*/  HMMA.1688.F32.TF32 R136, R96.reuse, R152, R136 ;  /* 0x000000986088723c */ /* 0x040ff00000081088 */
[C---:B------:R-:W-:Y:S08]  /*22f80*/  HMMA.1688.F32.TF32 R132, R96.reuse, R148, R132 ;  /* 0x000000946084723c */ /* 0x040ff00000081084 */
[C---:B------:R-:W-:Y:S08]  /*22f90*/  HMMA.1688.F32.TF32 R104, R96.reuse, R192, R104 ;  /* 0x000000c06068723c */ /* 0x040ff00000081068 */
[C---:B------:R-:W-:Y:S08]  /*22fa0*/  HMMA.1688.F32.TF32 R100, R96.reuse, R188, R100 ;  /* 0x000000bc6064723c */ /* 0x040ff00000081064 */
[C---:B------:R-:W-:Y:S08]  /*22fb0*/  HMMA.1688.F32.TF32 R92, R96.reuse, R184, R92 ;  /* 0x000000b8605c723c */ /* 0x040ff0000008105c */
[C---:B------:R-:W-:Y:S01]  /*22fc0*/  HMMA.1688.F32.TF32 R48, R96.reuse, R180, R48 ;  /* 0x000000b46030723c */ /* 0x040fe20000081030 */
[----:B------:R-:W-:Y:S07]  /*22fd0*/  STL.64 [R1+0x390], R156 ;  /* 0x0003909c01007387 */ /* 0x000fee0000100a00 */
[C---:B----4-:R-:W-:Y:S01]  /*22fe0*/  HMMA.1688.F32.TF32 R44, R96.reuse, R176, R44 ;  /* 0x000000b0602c723c */ /* 0x050fe2000008102c */
[----:B------:R-:W-:Y:S07]  /*22ff0*/  STL.64 [R1+0x398], R158 ;  /* 0x0003989e01007387 */ /* 0x000fee0000100a00 */
[C---:B-----5:R-:W-:Y:S01]  /*23000*/  HMMA.1688.F32.TF32 R40, R96.reuse, R172, R40 ;  /* 0x000000ac6028723c */ /* 0x060fe20000081028 */
[----:B------:R-:W-:Y:S07]  /*23010*/  STL.64 [R1+0x3b0], R140 ;  /* 0x0003b08c01007387 */ /* 0x000fee0000100a00 */
[C---:B------:R-:W-:Y:S01]  /*23020*/  HMMA.1688.F32.TF32 R24, R96.reuse, R168, R24 ;  /* 0x000000a86018723c */ /* 0x040fe20000081018 */
[----:B------:R-:W-:Y:S07]  /*23030*/  STL.64 [R1+0x3b8], R142 ;  /* 0x0003b88e01007387 */ /* 0x000fee0000100a00 */
[----:B------:R-:W-:Y:S01]  /*23040*/  HMMA.1688.F32.TF32 R20, R96, R164, R20 ;  /* 0x000000a46014723c */ /* 0x000fe20000081014 */
[----:B------:R-:W-:Y:S04]  /*23050*/  STL.64 [R1+0x3c0], R136 ;  /* 0x0003c08801007387 */ /* 0x000fe80000100a00 */
[----:B------:R-:W-:Y:S04]  /*23060*/  STL.64 [R1+0x3c8], R138 ;  /* 0x0003c88a01007387 */ /* 0x000fe80000100a00 */
[----:B------:R1:W-:Y:S04]  /*23070*/  STL.64 [R1+0x3d0], R132 ;  /* 0x0003d08401007387 */ /* 0x0003e80000100a00 */
[----:B------:R4:W-:Y:S04]  /*23080*/  STL.64 [R1+0x3d8], R134 ;  /* 0x0003d88601007387 */ /* 0x0009e80000100a00 */
        /* <DEDUP_REMOVED lines=13> */
[----:B------:R1:W-:Y:S04]  /*23160*/  STL.64 [R1+0x468], R26 ;  /* 0x0004681a01007387 */ /* 0x0003e80000100a00 */
[----:B------:R3:W-:Y:S04]  /*23170*/  STL.64 [R1+0x450], R20 ;  /* 0x0004501401007387 */ /* 0x0007e80000100a00 */
[----:B------:R3:W-:Y:S04]  /*23180*/  STL.64 [R1+0x458], R22 ;  /* 0x0004581601007387 */ /* 0x0007e80000100a00 */
[----:B-1----:R-:W2:Y:S04]  /*23190*/  LDL.LU.64 R132, [R1+0x5f0] ;  /* 0x0005f00001847983 */ /* 0x002ea80000300a00 */
[----:B----4-:R-:W2:Y:S04]  /*231a0*/  LDL.LU.64 R134, [R1+0x5f8] ;  /* 0x0005f80001867983 */ /* 0x010ea80000300a00 */
[----:B------:R-:W4:Y:S04]  /*231b0*/  LDL.LU.64 R136, [R1+0x5a0] ;  /* 0x0005a00001887983 */ /* 0x000f280000300a00 */
[----:B------:R-:W4:Y:S04]  /*231c0*/  LDL.LU.64 R138, [R1+0x5a8] ;  /* 0x0005a800018a7983 */ /* 0x000f280000300a00 */
[----:B------:R-:W4:Y:S04]  /*231d0*/  LDL.LU.64 R140, [R1+0x570] ;  /* 0x00057000018c7983 */ /* 0x000f280000300a00 */
[----:B------:R-:W4:Y:S04]  /*231e0*/  LDL.LU.64 R142, [R1+0x578] ;  /* 0x00057800018e7983 */ /* 0x000f280000300a00 */
[----:B------:R-:W4:Y:S04]  /*231f0*/  LDL.LU.64 R244, [R1+0x520] ;  /* 0x0005200001f47983 */ /* 0x000f280000300a00 */
[----:B------:R-:W4:Y:S04]  /*23200*/  LDL.LU.64 R246, [R1+0x528] ;  /* 0x0005280001f67983 */ /* 0x000f280000300a00 */
[----:B-----5:R-:W5:Y:S04]  /*23210*/  LDL.LU.64 R24, [R1+0x510] ;  /* 0x0005100001187983 */ /* 0x020f680000300a00 */
[----:B------:R-:W5:Y:S01]  /*23220*/  LDL.LU.64 R26, [R1+0x518] ;  /* 0x00051800011a7983 */ /* 0x000f620000300a00 */
[C---:B------:R-:W-:Y:S03]  /*23230*/  HMMA.1688.F32.TF32 R96, R144.reuse, R200, R16 ;  /* 0x000000c89060723c */ /* 0x040fe60000081010 */
[----:B---3--:R-:W3:Y:S04]  /*23240*/  LDL.LU.64 R20, [R1+0x4a0] ;  /* 0x0004a00001147983 */ /* 0x008ee80000300a00 */
[----:B------:R-:W3:Y:S01]  /*23250*/  LDL.LU.64 R22, [R1+0x4a8] ;  /* 0x0004a80001167983 */ /* 0x000ee20000300a00 */
[C---:B------:R-:W-:Y:S03]  /*23260*/  HMMA.1688.F32.TF32 R100, R144.reuse, R196, R12 ;  /* 0x000000c49064723c */ /* 0x040fe6000008100c */
[----:B------:R-:W3:Y:S04]  /*23270*/  LDL.LU.64 R16, [R1+0x4b0] ;  /* 0x0004b00001107983 */ /* 0x000ee80000300a00 */
[----:B------:R-:W3:Y:S01]  /*23280*/  LDL.LU.64 R18, [R1+0x4b8] ;  /* 0x0004b80001127983 */ /* 0x000ee20000300a00 */
[----:B------:R-:W-:Y:S03]  /*23290*/  HMMA.1688.F32.TF32 R104, R144, R152, R8 ;  /* 0x000000989068723c */ /* 0x000fe60000081008 */
[----:B------:R-:W3:Y:S04]  /*232a0*/  LDL.LU.64 R12, [R1+0x4c0] ;  /* 0x0004c000010c7983 */ /* 0x000ee80000300a00 */
[----:B------:R-:W3:Y:S04]  /*232b0*/  LDL.LU.64 R14, [R1+0x4c8] ;  /* 0x0004c800010e7983 */ /* 0x000ee80000300a00 */
[----:B------:R-:W3:Y:S01]  /*232c0*/  LDL.LU.64 R8, [R1+0x4d0] ;  /* 0x0004d00001087983 */ /* 0x000ee20000300a00 */
[C---:B------:R-:W-:Y:S03]  /*232d0*/  HMMA.1688.F32.TF32 R84, R88.reuse, R168, R84 ;  /* 0x000000a85854723c */ /* 0x040fe60000081054 */
[----:B------:R-:W3:Y:S04]  /*232e0*/  LDL.LU.64 R10, [R1+0x4d8] ;  /* 0x0004d800010a7983 */ /* 0x000ee80000300a00 */
[----:B------:R-:W3:Y:S01]  /*232f0*/  LDL.LU.64 R236, [R1+0x4f0] ;  /* 0x0004f00001ec7983 */ /* 0x000ee20000300a00 */
[----:B------:R-:W-:Y:S03]  /*23300*/  HMMA.1688.F32.TF32 R88, R88, R164, R232 ;  /* 0x000000a45858723c */ /* 0x000fe600000810e8 */
[----:B------:R-:W3:Y:S04]  /*23310*/  LDL.LU.64 R238, [R1+0x4f8] ;  /* 0x0004f80001ee7983 */ /* 0x000ee80000300a00 */
        /* <DEDUP_REMOVED lines=11> */
[----:B------:R-:W3:Y:S01]  /*233d0*/  LDL.LU.64 R42, [R1+0x328] ;  /* 0x00032800012a7983 */ /* 0x000ee20000300a00 */
[C---:B------:R-:W-:Y:S03]  /*233e0*/  HMMA.1688.F32.TF32 R108, R144.reuse, R148, R108 ;  /* 0x00000094906c723c */ /* 0x040fe6000008106c */
[----:B------:R-:W3:Y:S05]  /*233f0*/  LDL R251, [R1+0x998] ;  /* 0x0009980001fb7983 */ /* 0x000eea0000100800 */
[C---:B------:R-:W-:Y:S08]  /*23400*/  HMMA.1688.F32.TF32 R112, R144.reuse, R192, R112 ;  /* 0x000000c09070723c */ /* 0x040ff00000081070 */
[C---:B------:R-:W-:Y:S08]  /*23410*/  HMMA.1688.F32.TF32 R116, R144.reuse, R188, R116 ;  /* 0x000000bc9074723c */ /* 0x040ff00000081074 */
[C---:B------:R-:W-:Y:S08]  /*23420*/  HMMA.1688.F32.TF32 R120, R144.reuse, R184, R120 ;  /* 0x000000b89078723c */ /* 0x040ff00000081078 */
[C---:B------:R-:W-:Y:S08]  /*23430*/  HMMA.1688.F32.TF32 R124, R144.reuse, R180, R124 ;  /* 0x000000b4907c723c */ /* 0x040ff0000008107c */
[C---:B--2---:R-:W-:Y:S08]  /*23440*/  HMMA.1688.F32.TF32 R132, R144.reuse, R176, R132 ;  /* 0x000000b09084723c */ /* 0x044ff00000081084 */
[----:B----4-:R-:W-:Y:S08]  /*23450*/  HMMA.1688.F32.TF32 R136, R144, R172, R136 ;  /* 0x000000ac9088723c */ /* 0x010ff00000081088 */
[C---:B-----5:R-:W-:Y:S08]  /*23460*/  HMMA.1688.F32.TF32 R24, R208.reuse, R200, R24 ;  /* 0x000000c8d018723c */ /* 0x060ff00000081018 */
[C---:B---3--:R-:W-:Y:S08]  /*23470*/  HMMA.1688.F32.TF32 R20, R208.reuse, R196, R20 ;  /* 0x000000c4d014723c */ /* 0x048ff00000081014 */
[C---:B------:R-:W-:Y:S08]  /*23480*/  HMMA.1688.F32.TF32 R16, R208.reuse, R152, R16 ;  /* 0x00000098d010723c */ /* 0x040ff00000081010 */
[C---:B------:R-:W-:Y:S08]  /*23490*/  HMMA.1688.F32.TF32 R12, R208.reuse, R148, R12 ;  /* 0x00000094d00c723c */ /* 0x040ff0000008100c */
[----:B------:R-:W-:Y:S08]  /*234a0*/  HMMA.1688.F32.TF32 R8, R208, R192, R8 ;  /* 0x000000c0d008723c */ /* 0x000ff00000081008 */
[C---:B------:R-:W-:Y:S08]  /*234b0*/  HMMA.1688.F32.TF32 R140, R144.reuse, R168, R140 ;  /* 0x000000a8908c723c */ /* 0x040ff0000008108c */
[----:B------:R-:W-:Y:S01]  /*234c0*/  HMMA.1688.F32.TF32 R144, R144, R164, R244 ;  /* 0x000000a49090723c */ /* 0x000fe200000810f4 */
[----:B------:R-:W2:Y:S04]  /*234d0*/  LDL.LU.64 R246, [R1+0x2260] ;  /* 0x0022600001f67983 */ /* 0x000ea80000300a00 */
[----:B------:R-:W2:Y:S03]  /*234e0*/  LDL.LU.64 R244, [R1+0x2258] ;  /* 0x0022580001f47983 */ /* 0x000ea60000300a00 */
[C---:B------:R-:W-:Y:S01]  /*234f0*/  HMMA.1688.F32.TF32 R236, R208.reuse, R188, R236 ;  /* 0x000000bcd0ec723c */ /* 0x040fe200000810ec */
[----:B------:R-:W-:Y:S04]  /*23500*/  STL.64 [R1+0x490], R24 ;  /* 0x0004901801007387 */ /* 0x000fe80000100a00 */
[----:B------:R1:W-:Y:S03]  /*23510*/  STL.64 [R1+0x498], R26 ;  /* 0x0004981a01007387 */ /* 0x0003e60000100a00 */
[C---:B------:R-:W-:Y:S08]  /*23520*/  HMMA.1688.F32.TF32 R232, R208.reuse, R184, R232 ;  /* 0x000000b8d0e8723c */ /* 0x040ff000000810e8 */
[C---:B------:R-:W-:Y:S01]  /*23530*/  HMMA.1688.F32.TF32 R156, R208.reuse, R180, R156 ;  /* 0x000000b4d09c723c */ /* 0x040fe2000008109c */
[----:B-1----:R-:W3:Y:S04]  /*23540*/  LDL.LU.64 R26, [R1+0x2250] ;  /* 0x00225000011a7983 */ /* 0x002ee80000300a00 */
[----:B------:R-:W3:Y:S03]  /*23550*/  LDL.LU.64 R24, [R1+0x2248] ;  /* 0x0022480001187983 */ /* 0x000ee60000300a00 */
[C---:B------:R-:W-:Y:S01]  /*23560*/  HMMA.1688.F32.TF32 R92, R208.reuse, R176, R92 ;  /* 0x000000b0d05c723c */ /* 0x040fe2000008105c */
[----:B------:R-:W-:Y:S04]  /*23570*/  STL.64 [R1+0x4a0], R20 ;  /* 0x0004a01401007387 */ /* 0x000fe80000100a00 */
[----:B------:R1:W-:Y:S03]  /*23580*/  STL.64 [R1+0x4a8], R22 ;  /* 0x0004a81601007387 */ /* 0x0003e60000100a00 */
[C---:B------:R-:W-:Y:S01]  /*23590*/  HMMA.1688.F32.TF32 R48, R208.reuse, R172, R48 ;  /* 0x000000acd030723c */ /* 0x040fe20000081030 */
[----:B-1----:R-:W4:Y:S07]  /*235a0*/  LDL.LU.64 R22, [R1+0x2240] ;  /* 0x0022400001167983 */ /* 0x002f2e0000300a00 */
[C---:B------:R-:W-:Y:S01]  /*235b0*/  HMMA.1688.F32.TF32 R44, R208.reuse, R168, R44 ;  /* 0x000000a8d02c723c */ /* 0x040fe2000008102c */
[----:B------:R-:W4:Y:S04]  /*235c0*/  LDL.LU.64 R20, [R1+0x2238] ;  /* 0x0022380001147983 */ /* 0x000f280000300a00 */
[----:B------:R-:W-:Y:S03]  /*235d0*/  STL.64 [R1+0x4b0], R16 ;  /* 0x0004b01001007387 */ /* 0x000fe60000100a00 */
[----:B------:R-:W-:Y:S01]  /*235e0*/  HMMA.1688.F32.TF32 R40, R208, R164, R40 ;  /* 0x000000a4d028723c */ /* 0x000fe20000081028 */
[----:B------:R1:W-:Y:S04]  /*235f0*/  STL.64 [R1+0x4b8], R18 ;  /* 0x0004b81201007387 */ /* 0x0003e80000100a00 */
[----:B-1----:R-:W5:Y:S04]  /*23600*/  LDL.LU.64 R18, [R1+0x2230] ;  /* 0x0022300001127983 */ /* 0x002f680000300a00 */
[----:B------:R-:W5:Y:S04]  /*23610*/  LDL.LU.64 R16, [R1+0x2228] ;  /* 0x0022280001107983 */ /* 0x000f680000300a00 */
[----:B------:R-:W-:Y:S04]  /*23620*/  STL.64 [R1+0x4c0], R12 ;  /* 0x0004c00c01007387 */ /* 0x000fe80000100a00 */
[----:B------:R1:W-:Y:S04]  /*23630*/  STL.64 [R1+0x4c8], R14 ;  /* 0x0004c80e01007387 */ /* 0x0003e80000100a00 */
[----:B-1----:R-:W2:Y:S04]  /*23640*/  LDL.LU.64 R14, [R1+0x2220] ;  /* 0x00222000010e7983 */ /* 0x002ea80000300a00 */
[----:B------:R-:W2:Y:S04]  /*23650*/  LDL.LU.64 R12, [R1+0x2218] ;  /* 0x00221800010c7983 */ /* 0x000ea80000300a00 */
[----:B------:R-:W-:Y:S04]  /*23660*/  STL.64 [R1+0x4d0], R8 ;  /* 0x0004d00801007387 */ /* 0x000fe80000100a00 */
[----:B------:R1:W-:Y:S04]  /*23670*/  STL.64 [R1+0x4d8], R10 ;  /* 0x0004d80a01007387 */ /* 0x0003e80000100a00 */
[----:B-1----:R-:W2:Y:S04]  /*23680*/  LDL.LU.64 R10, [R1+0x2210] ;  /* 0x00221000010a7983 */ /* 0x002ea80000300a00 */
[----:B------:R-:W2:Y:S04]  /*23690*/  LDL.LU.64 R8, [R1+0x2208] ;  /* 0x0022080001087983 */ /* 0x000ea80000300a00 */
[----:B------:R-:W-:Y:S04]  /*236a0*/  STL.64 [R1+0x4f0], R236 ;  /* 0x0004f0ec01007387 */ /* 0x000fe80000100a00 */
[----:B------:R-:W-:Y:S04]  /*236b0*/  STL.64 [R1+0x4f8], R238 ;  /* 0x0004f8ee01007387 */ /* 0x000fe80000100a00 */
[----:B------:R1:W-:Y:S04]  /*236c0*/  STL.64 [R1+0x550], R232 ;  /* 0x000550e801007387 */ /* 0x0003e80000100a00 */
[----:B------:R1:W-:Y:S04]  /*236d0*/  STL.64 [R1+0x558], R234 ;  /* 0x000558ea01007387 */ /* 0x0003e80000100a00 */
[----:B------:R1:W-:Y:S04]  /*236e0*/  STL.64 [R1+0x540], R156 ;  /* 0x0005409c01007387 */ /* 0x0003e80000100a00 */
[----:B------:R1:W-:Y:S04]  /*236f0*/  STL.64 [R1+0x548], R158 ;  /* 0x0005489e01007387 */ /* 0x0003e80000100a00 */
[----:B------:R-:W-:Y:S04]  /*23700*/  STL.64 [R1+0x530], R92 ;  /* 0x0005305c01007387 */ /* 0x000fe80000100a00 */
[----:B------:R-:W-:Y:S04]  /*23710*/  STL.64 [R1+0x538], R94 ;  /* 0x0005385e01007387 */ /* 0x000fe80000100a00 */
[----:B------:R-:W-:Y:S04]  /*23720*/  STL.64 [R1+0x520], R48 ;  /* 0x0005203001007387 */ /* 0x000fe80000100a00 */
[----:B------:R-:W-:Y:S04]  /*23730*/  STL.64 [R1+0x528], R50 ;  /* 0x0005283201007387 */ /* 0x000fe80000100a00 */
[----:B-1----:R-:W2:Y:S04]  /*23740*/  LDL.LU.64 R232, [R1+0x1b0] ;  /* 0x0001b00001e87983 */ /* 0x002ea80000300a00 */
[----:B------:R-:W-:Y:S04]  /*23750*/  STL.64 [R1+0x510], R44 ;  /* 0x0005102c01007387 */ /* 0x000fe80000100a00 */
[----:B------:R-:W-:Y:S04]  /*23760*/  STL.64 [R1+0x518], R46 ;  /* 0x0005182e01007387 */ /* 0x000fe80000100a00 */
[----:B------:R-:W2:Y:S04]  /*23770*/  LDL.LU.64 R234, [R1+0x1b8] ;  /* 0x0001b80001ea7983 */ /* 0x000ea80000300a00 */
[----:B------:R1:W-:Y:S04]  /*23780*/  STL.64 [R1+0x4e0], R40 ;  /* 0x0004e02801007387 */ /* 0x0003e80000100a00 */
[----:B------:R1:W-:Y:S04]  /*23790*/  STL.64 [R1+0x4e8], R42 ;  /* 0x0004e82a01007387 */ /* 0x0003e80000100a00 */
[----:B------:R-:W3:Y:S04]  /*237a0*/  LDL.LU.64 R236, [R1+0x1c0] ;  /* 0x0001c00001ec7983 */ /* 0x000ee80000300a00 */
[----:B------:R-:W3:Y:S04]  /*237b0*/  LDL.LU.64 R238, [R1+0x1c8] ;  /* 0x0001c80001ee7983 */ /* 0x000ee80000300a00 */
[----:B------:R-:W3:Y:S04]  /*237c0*/  LDL.LU.64 R156, [R1+0x1f0] ;  /* 0x0001f000019c7983 */ /* 0x000ee80000300a00 */
[----:B------:R-:W3:Y:S04]  /*237d0*/  LDL.LU.64 R158, [R1+0x1f8] ;  /* 0x0001f800019e7983 */ /* 0x000ee80000300a00 */
[----:B-1----:R-:W3:Y:S04]  /*237e0*/  LDL.LU.64 R40, [R1+0x190] ;  /* 0x0001900001287983 */ /* 0x002ee80000300a00 */
[----:B------:R-:W3:Y:S01]  /*237f0*/  LDL.LU.64 R42, [R1+0x198] ;  /* 0x00019800012a7983 */ /* 0x000ee20000300a00 */
[C---:B------:R-:W-:Y:S03]  /*23800*/  HMMA.1688.F32.TF32 R208, R204.reuse, R152, R212 ;  /* 0x00000098ccd0723c */ /* 0x040fe600000810d4 */
[----:B------:R-:W4:Y:S04]  /*23810*/  LDL.LU.64 R92, [R1+0x170] ;  /* 0x00017000015c7983 */ /* 0x000f280000300a00 */
[----:B------:R-:W4:Y:S01]  /*23820*/  LDL.LU.64 R94, [R1+0x178] ;  /* 0x00017800015e7983 */ /* 0x000f220000300a00 */
[C---:B------:R-:W-:Y:S03]  /*23830*/  HMMA.1688.F32.TF32 R212, R204.reuse, R148, R216 ;  /* 0x00000094ccd4723c */ /* 0x040fe600000810d8 */
[----:B------:R-:W4:Y:S04]  /*23840*/  LDL.LU.64 R48, [R1+0x140] ;  /* 0x0001400001307983 */ /* 0x000f280000300a00 */
[----:B------:R-:W4:Y:S01]  /*23850*/  LDL.LU.64 R50, [R1+0x148] ;  /* 0x0001480001327983 */ /* 0x000f220000300a00 */
[C---:B------:R-:W-:Y:S03]  /*23860*/  HMMA.1688.F32.TF32 R216, R204.reuse, R192, R220 ;  /* 0x000000c0ccd8723c */ /* 0x040fe600000810dc */
[----:B------:R-:W4:Y:S04]  /*23870*/  LDL.LU.64 R44, [R1+0x100] ;  /* 0x00010000012c7983 */ /* 0x000f280000300a00 */
[----:B------:R-:W4:Y:S01]  /*23880*/  LDL.LU.64 R46, [R1+0x108] ;  /* 0x00010800012e7983 */ /* 0x000f220000300a00 */
[C---:B------:R-:W-:Y:S08]  /*23890*/  HMMA.1688.F32.TF32 R220, R204.reuse, R188, R224 ;  /* 0x000000bcccdc723c */ /* 0x040ff000000810e0 */
[C---:B------:R-:W-:Y:S08]  /*238a0*/  HMMA.1688.F32.TF32 R224, R204.reuse, R184, R228 ;  /* 0x000000b8cce0723c */ /* 0x040ff000000810e4 */
[C---:B------:R-:W-:Y:S01]  /*238b0*/  HMMA.1688.F32.TF32 R228, R204.reuse, R180, R240 ;  /* 0x000000b4cce4723c */ /* 0x040fe200000810f0 */
[----:B------:R-:W4:Y:S04]  /*238c0*/  LDL.LU.64 R240, [R1+0x210] ;  /* 0x0002100001f07983 */ /* 0x000f280000300a00 */
[----:B------:R-:W4:Y:S03]  /*238d0*/  LDL.LU.64 R242, [R1+0x218] ;  /* 0x0002180001f27983 */ /* 0x000f260000300a00 */
[C---:B------:R-:W-:Y:S08]  /*238e0*/  HMMA.1688.F32.TF32 R68, R204.reuse, R200, R68 ;  /* 0x000000c8cc44723c */ /* 0x040ff00000081044 */
[C---:B------:R-:W-:Y:S08]  /*238f0*/  HMMA.1688.F32.TF32 R72, R204.reuse, R196, R72 ;  /* 0x000000c4cc48723c */ /* 0x040ff00000081048 */
[----:B--2---:R-:W-:Y:S08]  /*23900*/  HMMA.1688.F32.TF32 R232, R204, R176, R232 ;  /* 0x000000b0cce8723c */ /* 0x004ff000000810e8 */
[----:B---3--:R-:W-:Y:S08]  /*23910*/  HMMA.1688.F32.TF32 R40, R160, R200, R40 ;  /* 0x000000c8a028723c */ /* 0x008ff00000081028 */
[C---:B------:R-:W-:Y:S08]  /*23920*/  HMMA.1688.F32.TF32 R236, R204.reuse, R172, R236 ;  /* 0x000000acccec723c */ /* 0x040ff000000810ec */
[C---:B----4-:R-:W-:Y:S08]  /*23930*/  HMMA.1688.F32.TF32 R240, R204.reuse, R168, R240 ;  /* 0x000000a8ccf0723c */ /* 0x050ff000000810f0 */
[----:B------:R-:W-:Y:S01]  /*23940*/  HMMA.1688.F32.TF32 R204, R204, R164, R156 ;  /* 0x000000a4cccc723c */ /* 0x000fe2000008109c */
[----:B------:R-:W2:Y:S04]  /*23950*/  LDL.LU.64 R158, [R1+0x2200] ;  /* 0x00220000019e7983 */ /* 0x000ea80000300a00 */
[----:B------:R-:W2:Y:S04]  /*23960*/  LDL.LU.64 R156, [R1+0x21f8] ;  /* 0x0021f800019c7983 */ /* 0x000ea80000300a00 */
[----:B------:R1:W-:Y:S04]  /*23970*/  STL.64 [R1+0x360], R40 ;  /* 0x0003602801007387 */ /* 0x0003e80000100a00 */
[----:B------:R3:W-:Y:S04]  /*23980*/  STL.64 [R1+0x368], R42 ;  /* 0x0003682a01007387 */ /* 0x0007e80000100a00 */
[----:B-1----:R-:W4:Y:S04]  /*23990*/  LDL.LU.64 R40, [R1+0xc0] ;  /* 0x0000c00001287983 */ /* 0x002f280000300a00 */
[----:B---3--:R-:W4:Y:S01]  /*239a0*/  LDL.LU.64 R42, [R1+0xc8] ;  /* 0x0000c800012a7983 */ /* 0x008f220000300a00 */
[C---:B------:R-:W-:Y:S08]  /*239b0*/  HMMA.1688.F32.TF32 R244, R160.reuse, R196, R244 ;  /* 0x000000c4a0f4723c */ /* 0x040ff000000810f4 */
[C---:B------:R-:W-:Y:S08]  /*239c0*/  HMMA.1688.F32.TF32 R44, R160.reuse, R192, R44 ;  /* 0x000000c0a02c723c */ /* 0x040ff0000008102c */
[C---:B------:R-:W-:Y:S08]  /*239d0*/  HMMA.1688.F32.TF32 R92, R160.reuse, R152, R92 ;  /* 0x00000098a05c723c */ /* 0x040ff0000008105c */
[C---:B------:R-:W-:Y:S08]  /*239e0*/  HMMA.1688.F32.TF32 R48, R160.reuse, R148, R48 ;  /* 0x00000094a030723c */ /* 0x040ff00000081030 */
[C---:B------:R-:W-:Y:S08]  /*239f0*/  HMMA.1688.F32.TF32 R20, R160.reuse, R180, R20 ;  /* 0x000000b4a014723c */ /* 0x040ff00000081014 */
[----:B------:R-:W-:Y:S01]  /*23a00*/  HMMA.1688.F32.TF32 R24, R160, R184, R24 ;  /* 0x000000b8a018723c */ /* 0x000fe20000081018 */
[----:B------:R-:W-:Y:S01]  /*23a10*/  STL.64 [R1+0x350], R244 ;  /* 0x000350f401007387 */ /* 0x000fe20000100a00 */
[----:B------:R-:W-:-:S06]  /*23a20*/  IMAD.MOV.U32 R4, RZ, RZ, R47 ;  /* 0x000000ffff047224 */ /* 0x000fcc00078e002f */
[----:B------:R-:W-:Y:S01]  /*23a30*/  HMMA.1688.F32.TF32 R12, R160, R172, R12 ;  /* 0x000000aca00c723c */ /* 0x000fe2000008100c */
[----:B------:R-:W-:Y:S01]  /*23a40*/  STL.64 [R1+0x358], R246 ;  /* 0x000358f601007387 */ /* 0x000fe20000100a00 */
[----:B------:R-:W-:Y:S02]  /*23a50*/  IMAD.MOV.U32 R5, RZ, RZ, R46 ;  /* 0x000000ffff057224 */ /* 0x000fe400078e002e */
[----:B------:R-:W-:Y:S01]  /*23a60*/  IMAD.MOV.U32 R28, RZ, RZ, R45 ;  /* 0x000000ffff1c7224 */ /* 0x000fe200078e002d */
[----:B------:R-:W-:Y:S01]  /*23a70*/  STL.64 [R1+0x340], R92 ;  /* 0x0003405c01007387 */ /* 0x000fe20000100a00 */
[----:B------:R-:W-:-:S03]  /*23a80*/  IMAD.MOV.U32 R29, RZ, RZ, R44 ;  /* 0x000000ffff1d7224 */ /* 0x000fc600078e002c */
[----:B------:R-:W-:Y:S04]  /*23a90*/  STL.64 [R1+0x348], R94 ;  /* 0x0003485e01007387 */ /* 0x000fe80000100a00 */
[----:B------:R-:W-:Y:S04]  /*23aa0*/  STL.64 [R1+0x330], R48 ;  /* 0x0003303001007387 */ /* 0x000fe80000100a00 */
[----:B------:R-:W-:Y:S04]  /*23ab0*/  STL.64 [R1+0x338], R50 ;  /* 0x0003383201007387 */ /* 0x000fe80000100a00 */
[----:B------:R1:W-:Y:S04]  /*23ac0*/  STL [R1+0x2104], R4 ;  /* 0x0021040401007387 */ /* 0x0003e80000100800 */
[----:B------:R3:W-:Y:S04]  /*23ad0*/  STL [R1+0x2100], R5 ;  /* 0x0021000501007387 */ /* 0x0007e80000100800 */
[----:B------:R5:W-:Y:S04]  /*23ae0*/  STL [R1+0x20fc], R28 ;  /* 0x0020fc1c01007387 */ /* 0x000be80000100800 */
[----:B------:R5:W-:Y:S01]  /*23af0*/  STL [R1+0x20f8], R29 ;  /* 0x0020f81d01007387 */ /* 0x000be20000100800 */
[----:B-1----:R-:W-:-:S02]  /*23b00*/  IMAD.MOV.U32 R4, RZ, RZ, R20 ;  /* 0x000000ffff047224 */ /* 0x002fc400078e0014 */
[----:B---3--:R-:W-:Y:S01]  /*23b10*/  IMAD.MOV.U32 R5, RZ, RZ, R21 ;  /* 0x000000ffff057224 */ /* 0x008fe200078e0015 */
[----:B-----5:R-:W-:Y:S01]  /*23b20*/  HMMA.1688.F32.TF32 R16, R160, R176, R16 ;  /* 0x000000b0a010723c */ /* 0x020fe20000081010 */
[----:B------:R-:W-:Y:S01]  /*23b30*/  LDS R244, [R251+0x41000] ;  /* 0x04100000fbf47984 */ /* 0x000fe20000000800 */
[----:B------:R-:W-:-:S03]  /*23b40*/  IMAD.MOV.U32 R28, RZ, RZ, R22 ;  /* 0x000000ffff1c7224 */ /* 0x000fc600078e0016 */
[----:B------:R-:W-:Y:S01]  /*23b50*/  LDS R246, [R251+0x41800] ;  /* 0x04180000fbf67984 */ /* 0x000fe20000000800 */
[----:B------:R-:W-:Y:S02]  /*23b60*/  IMAD.MOV.U32 R29, RZ, RZ, R23 ;  /* 0x000000ffff1d7224 */ /* 0x000fe400078e0017 */
[C---:B------:R-:W-:Y:S01]  /*23b70*/  HMMA.1688.F32.TF32 R8, R160.reuse, R168, R8 ;  /* 0x000000a8a008723c */ /* 0x040fe20000081008 */
[----:B------:R-:W-:Y:S01]  /*23b80*/  IMAD.MOV.U32 R46, RZ, RZ, R38 ;  /* 0x000000ffff2e7224 */ /* 0x000fe200078e0026 */
[----:B------:R-:W-:Y:S01]  /*23b90*/  LDS R245, [R252+0x41000] ;  /* 0x04100000fcf57984 */ /* 0x000fe20000000800 */
[----:B------:R-:W-:Y:S02]  /*23ba0*/  IMAD.MOV.U32 R47, RZ, RZ, R39 ;  /* 0x000000ffff2f7224 */ /* 0x000fe400078e0027 */
[----:B------:R-:W-:Y:S01]  /*23bb0*/  IMAD.MOV.U32 R20, RZ, RZ, R34 ;  /* 0x000000ffff147224 */ /* 0x000fe200078e0022 */
[----:B------:R-:W1:Y:S01]  /*23bc0*/  LDS R247, [R252+0x41800] ;  /* 0x04180000fcf77984 */ /* 0x000e620000000800 */
[----:B------:R-:W-:Y:S01]  /*23bd0*/  IMAD.MOV.U32 R21, RZ, RZ, R35 ;  /* 0x000000ffff157224 */ /* 0x000fe200078e0023 */
[----:B----4-:R-:W-:Y:S11]  /*23be0*/  HMMA.1688.F32.TF32 R40, R160, R188, R40 ;  /* 0x000000bca028723c */ /* 0x010ff60000081028 */
[----:B------:R-:W-:Y:S11]  /*23bf0*/  @!UPT UIADD3 URZ, URZ, URZ, URZ ;  /* 0x0000003f3f3ff290 */ /* 0x000ff6000fffe03f */
[----:B------:R-:W-:Y:S01]  /*23c00*/  @!UPT UIADD3 URZ, URZ, URZ, URZ ;  /* 0x0000003f3f3ff290 */ /* 0x000fe2000fffe03f */
[----:B------:R-:W-:Y:S04]  /*23c10*/  STL.64 [R1+0x310], R40 ;  /* 0x0003102801007387 */ /* 0x000fe80000100a00 */
[----:B------:R-:W-:Y:S04]  /*23c20*/  STL.64 [R1+0x318], R42 ;  /* 0x0003182a01007387 */ /* 0x000fe80000100a00 */
[----:B------:R-:W-:Y:S04]  /*23c30*/  STL.64 [R1+0x1f0], R24 ;  /* 0x0001f01801007387 */ /* 0x000fe80000100a00 */
[----:B------:R-:W-:Y:S04]  /*23c40*/  STL.64 [R1+0x1f8], R26 ;  /* 0x0001f81a01007387 */ /* 0x000fe80000100a00 */
[----:B------:R3:W-:Y:S04]  /*23c50*/  STL [R1+0x2114], R29 ;  /* 0x0021141d01007387 */ /* 0x0007e80000100800 */
[----:B------:R4:W-:Y:S04]  /*23c60*/  STL [R1+0x2110], R28 ;  /* 0x0021101c01007387 */ /* 0x0009e80000100800 */
[----:B------:R5:W-:Y:S01]  /*23c70*/  STL [R1+0x210c], R5 ;  /* 0x00210c0501007387 */ /* 0x000be20000100800 */
[----:B---3--:R-:W-:-:S03]  /*23c80*/  IMAD.MOV.U32 R29, RZ, RZ, R12 ;  /* 0x000000ffff1d7224 */ /* 0x008fc600078e000c */
[----:B------:R3:W-:Y:S01]  /*23c90*/  STL [R1+0x2108], R4 ;  /* 0x0021080401007387 */ /* 0x0007e20000100800 */
[----:B----4-:R-:W-:Y:S02]  /*23ca0*/  IMAD.MOV.U32 R28, RZ, RZ, R13 ;  /* 0x000000ffff1c7224 */ /* 0x010fe400078e000d */
[----:B-----5:R-:W-:Y:S02]  /*23cb0*/  IMAD.MOV.U32 R5, RZ, RZ, R14 ;  /* 0x000000ffff057224 */ /* 0x020fe400078e000e */
[----:B---3--:R-:W-:Y:S02]  /*23cc0*/  IMAD.MOV.U32 R4, RZ, RZ, R15 ;  /* 0x000000ffff047224 */ /* 0x008fe400078e000f */
[----:B--2---:R-:W-:Y:S01]  /*23cd0*/  HMMA.1688.F32.TF32 R12, R160, R164, R156 ;  /* 0x000000a4a00c723c */ /* 0x004fe2000008109c */
[----:B------:R2:W-:Y:S01]  /*23ce0*/  STL.64 [R1+0x190], R16 ;  /* 0x0001901001007387 */ /* 0x0005e20000100a00 */
[----:B------:R-:W-:-:S03]  /*23cf0*/  IMAD.MOV.U32 R24, RZ, RZ, R166 ;  /* 0x000000ffff187224 */ /* 0x000fc600078e00a6 */
[----:B------:R3:W-:Y:S01]  /*23d00*/  STL.64 [R1+0x198], R18 ;  /* 0x0001981201007387 */ /* 0x0007e20000100a00 */
[----:B------:R-:W-:-:S03]  /*23d10*/  IMAD.MOV.U32 R25, RZ, RZ, R167 ;  /* 0x000000ffff197224 */ /* 0x000fc600078e00a7 */
[----:B------:R-:W-:Y:S01]  /*23d20*/  STL.64 [R1+0x100], R8 ;  /* 0x0001000801007387 */ /* 0x000fe20000100a00 */
[----:B------:R-:W-:-:S03]  /*23d30*/  IMAD.MOV.U32 R26, RZ, RZ, R170 ;  /* 0x000000ffff1a7224 */ /* 0x000fc600078e00aa */
[----:B------:R-:W-:Y:S01]  /*23d40*/  STL.64 [R1+0x108], R10 ;  /* 0x0001080a01007387 */ /* 0x000fe20000100a00 */
[----:B------:R-:W-:-:S03]  /*23d50*/  IMAD.MOV.U32 R27, RZ, RZ, R171 ;  /* 0x000000ffff1b7224 */ /* 0x000fc600078e00ab */
[----:B------:R-:W4:Y:S04]  /*23d60*/  LDL.LU R166, [R1+0x21f4] ;  /* 0x0021f40001a67983 */ /* 0x000f280000300800 */
[----:B------:R-:W4:Y:S03]  /*23d70*/  LDL.LU R167, [R1+0x21f0] ;  /* 0x0021f00001a77983 */ /* 0x000f260000300800 */
[----:B------:R-:W-:Y:S01]  /*23d80*/  IMAD.MOV.U32 R37, RZ, RZ, R12 ;  /* 0x000000ffff257224 */ /* 0x000fe200078e000c */
[----:B------:R-:W5:Y:S01]  /*23d90*/  LDL.LU R170, [R1+0x21ec] ;  /* 0x0021ec0001aa7983 */ /* 0x000f620000300800 */
[----:B------:R-:W-:Y:S02]  /*23da0*/  IMAD.MOV.U32 R36, RZ, RZ, R13 ;  /* 0x000000ffff247224 */ /* 0x000fe400078e000d */
[----:B------:R-:W-:Y:S01]  /*23db0*/  IMAD.MOV.U32 R12, RZ, RZ, R174 ;  /* 0x000000ffff0c7224 */ /* 0x000fe200078e00ae */
[----:B------:R-:W5:Y:S01]  /*23dc0*/  LDL.LU R171, [R1+0x21e8] ;  /* 0x0021e80001ab7983 */ /* 0x000f620000300800 */
[----:B------:R-:W-:-:S02]  /*23dd0*/  IMAD.MOV.U32 R33, RZ, RZ, R14 ;  /* 0x000000ffff217224 */ /* 0x000fc400078e000e */
[----:B------:R-:W-:Y:S01]  /*23de0*/  IMAD.MOV.U32 R13, RZ, RZ, R175 ;  /* 0x000000ffff0d7224 */ /* 0x000fe200078e00af */
[----:B------:R-:W4:Y:S01]  /*23df0*/  LDL.LU R174, [R1+0x21e4] ;  /* 0x0021e40001ae7983 */ /* 0x000f220000300800 */
[----:B------:R-:W-:Y:S02]  /*23e00*/  IMAD.MOV.U32 R32, RZ, RZ, R15 ;  /* 0x000000ffff207224 */ /* 0x000fe400078e000f */
[----:B------:R-:W-:Y:S01]  /*23e10*/  IMAD.MOV.U32 R14, RZ, RZ, R178 ;  /* 0x000000ffff0e7224 */ /* 0x000fe200078e00b2 */
[----:B------:R-:W4:Y:S01]  /*23e20*/  LDL.LU R175, [R1+0x21e0] ;  /* 0x0021e00001af7983 */ /* 0x000f220000300800 */
[----:B------:R-:W-:-:S03]  /*23e30*/  IMAD.MOV.U32 R15, RZ, RZ, R179 ;  /* 0x000000ffff0f7224 */ /* 0x000fc600078e00b3 */
[----:B------:R-:W4:Y:S04]  /*23e40*/  LDL.LU R178, [R1+0x21dc] ;  /* 0x0021dc0001b27983 */ /* 0x000f280000300800 */
[----:B------:R-:W4:Y:S04]  /*23e50*/  LDL.LU R179, [R1+0x21d8] ;  /* 0x0021d80001b37983 */ /* 0x000f280000300800 */
[----:B--2---:R-:W1:Y:S04]  /*23e60*/  LDL.LU R16, [R1+0x200] ;  /* 0x0002000001107983 */ /* 0x004e680000300800 */
[----:B------:R-:W1:Y:S04]  /*23e70*/  LDL.LU R17, [R1+0x204] ;  /* 0x0002040001117983 */ /* 0x000e680000300800 */
[----:B---3--:R-:W1:Y:S04]  /*23e80*/  LDL.LU R18, [R1+0x208] ;  /* 0x0002080001127983 */ /* 0x008e680000300800 */
[----:B------:R-:W1:Y:S01]  /*23e90*/  LDL.LU R19, [R1+0x20c] ;  /* 0x00020c0001137983 */ /* 0x000e620000300800 */
[----:B------:R-:W-:-:S03]  /*23ea0*/  IMAD.MOV.U32 R156, RZ, RZ, R182 ;  /* 0x000000ffff9c7224 */ /* 0x000fc600078e00b6 */
[----:B------:R-:W2:Y:S01]  /*23eb0*/  LDL.LU R248, [R1+0x130] ;  /* 0x0001300001f87983 */ /* 0x000ea20000300800 */
[----:B------:R-:W-:-:S03]  /*23ec0*/  IMAD.MOV.U32 R157, RZ, RZ, R183 ;  /* 0x000000ffff9d7224 */ /* 0x000fc600078e00b7 */
[----:B------:R-:W2:Y:S01]  /*23ed0*/  LDL.LU R249, [R1+0x134] ;  /* 0x0001340001f97983 */ /* 0x000ea20000300800 */
[----:B------:R-:W-:-:S03]  /*23ee0*/  IMAD.MOV.U32 R158, RZ, RZ, R186 ;  /* 0x000000ffff9e7224 */ /* 0x000fc600078e00ba */
[----:B------:R-:W-:Y:S04]  /*23ef0*/  LDS R8, [R251+0x41080] ;  /* 0x04108000fb087984 */ /* 0x000fe80000000800 */
[----:B------:R3:W-:Y:S04]  /*23f00*/  LDS R10, [R251+0x41880] ;  /* 0x04188000fb0a7984 */ /* 0x0007e80000000800 */
[----:B------:R-:W2:Y:S01]  /*23f10*/  LDL.LU R250, [R1+0x138] ;  /* 0x0001380001fa7983 */ /* 0x000ea20000300800 */
[----:B------:R-:W-:-:S03]  /*23f20*/  IMAD.MOV.U32 R159, RZ, RZ, R187 ;  /* 0x000000ffff9f7224 */ /* 0x000fc600078e00bb */
[----:B---3--:R-:W2:Y:S01]  /*23f30*/  LDL.LU R251, [R1+0x13c] ;  /* 0x00013c0001fb7983 */ /* 0x008ea20000300800 */
[----:B------:R-:W-:-:S03]  /*23f40*/  IMAD.MOV.U32 R40, RZ, RZ, R190 ;  /* 0x000000ffff287224 */ /* 0x000fc600078e00be */
[----:B------:R-:W3:Y:S01]  /*23f50*/  LDL.LU R182, [R1+0x21d4] ;  /* 0x0021d40001b67983 */ /* 0x000ee20000300800 */
[----:B------:R-:W-:-:S03]  /*23f60*/  IMAD.MOV.U32 R41, RZ, RZ, R191 ;  /* 0x000000ffff297224 */ /* 0x000fc600078e00bf */
[----:B------:R-:W3:Y:S01]  /*23f70*/  LDL.LU R183, [R1+0x21d0] ;  /* 0x0021d00001b77983 */ /* 0x000ee20000300800 */
[----:B------:R-:W-:-:S03]  /*23f80*/  IMAD.MOV.U32 R42, RZ, RZ, R194 ;  /* 0x000000ffff2a7224 */ /* 0x000fc600078e00c2 */
[----:B------:R-:W2:Y:S01]  /*23f90*/  LDL.LU R186, [R1+0x21cc] ;  /* 0x0021cc0001ba7983 */ /* 0x000ea20000300800 */
[----:B------:R-:W-:-:S03]  /*23fa0*/  IMAD.MOV.U32 R43, RZ, RZ, R195 ;  /* 0x000000ffff2b7224 */ /* 0x000fc600078e00c3 */
[----:B------:R-:W2:Y:S04]  /*23fb0*/  LDL.LU R187, [R1+0x21c8] ;  /* 0x0021c80001bb7983 */ /* 0x000ea80000300800 */
        /* <DEDUP_REMOVED lines=14> */
[----:B------:R-:W1:Y:S04]  /*240a0*/  LDL.LU R38, [R1+0x21b4] ;  /* 0x0021b40001267983 */ /* 0x000e680000300800 */
[----:B------:R-:W1:Y:S04]  /*240b0*/  LDL.LU R39, [R1+0x21b0] ;  /* 0x0021b00001277983 */ /* 0x000e680000300800 */
[----:B------:R-:W2:Y:S04]  /*240c0*/  LDL.LU R34, [R1+0x21ac] ;  /* 0x0021ac0001227983 */ /* 0x000ea80000300800 */
[----:B------:R-:W2:Y:S01]  /*240d0*/  LDL.LU R35, [R1+0x21a8] ;  /* 0x0021a80001237983 */ /* 0x000ea20000300800 */
[----:B------:R-:W-:-:S02]  /*240e0*/  IMAD.MOV.U32 R22, RZ, RZ, R150 ;  /* 0x000000ffff167224 */ /* 0x000fc400078e0096 */
[----:B------:R-:W-:Y:S01]  /*240f0*/  IMAD.MOV.U32 R23, RZ, RZ, R151 ;  /* 0x000000ffff177224 */ /* 0x000fe200078e0097 */
[----:B------:R-:W2:Y:S01]  /*24100*/  LDL.LU R150, [R1+0x21a4] ;  /* 0x0021a40001967983 */ /* 0x000ea20000300800 */
[----:B------:R-:W-:-:S03]  /*24110*/  IMAD.MOV.U32 R160, RZ, RZ, R154 ;  /* 0x000000ffffa07224 */ /* 0x000fc600078e009a */
[----:B------:R-:W2:Y:S01]  /*24120*/  LDL.LU R151, [R1+0x21a0] ;  /* 0x0021a00001977983 */ /* 0x000ea20000300800 */
[----:B------:R-:W-:-:S03]  /*24130*/  IMAD.MOV.U32 R161, RZ, RZ, R155 ;  /* 0x000000ffffa17224 */ /* 0x000fc600078e009b */
[----:B------:R-:W2:Y:S01]  /*24140*/  LDL.LU R154, [R1+0x219c] ;  /* 0x00219c00019a7983 */ /* 0x000ea20000300800 */
[----:B------:R-:W-:Y:S02]  /*24150*/  IMAD.MOV.U32 R162, RZ, RZ, R198 ;  /* 0x000000ffffa27224 */ /* 0x000fe400078e00c6 */
[----:B------:R-:W-:Y:S01]  /*24160*/  IMAD.MOV.U32 R163, RZ, RZ, R199 ;  /* 0x000000ffffa37224 */ /* 0x000fe200078e00c7 */
[----:B------:R-:W-:Y:S04]  /*24170*/  LDS R9, [R252+0x41080] ;  /* 0x04108000fc097984 */ /* 0x000fe80000000800 */
[----:B------:R-:W1:Y:S02]  /*24180*/  LDS R11, [R252+0x41880] ;  /* 0x04188000fc0b7984 */ /* 0x000e640000000800 */
[C---:B-1----:R-:W-:Y:S11]  /*24190*/  HMMA.1688.F32.TF32 R16, R244.reuse, R38, R16 ;  /* 0x00000026f410723c */ /* 0x042ff60000081010 */
[----:B------:R-:W-:Y:S11]  /*241a0*/  @!UPT UIADD3 URZ, URZ, URZ, URZ ;  /* 0x0000003f3f3ff290 */ /* 0x000ff6000fffe03f */
[----:B------:R-:W-:Y:S02]  /*241b0*/  @!UPT UIADD3 URZ, URZ, URZ, URZ ;  /* 0x0000003f3f3ff290 */ /* 0x000fe4000fffe03f */
[----:B------:R-:W-:Y:S02]  /*241c0*/  IMAD.MOV.U32 R193, RZ, RZ, R16 ;  /* 0x000000ffffc17224 */ /* 0x000fe400078e0010 */
[----:B------:R-:W-:Y:S02]  /*241d0*/  IMAD.MOV.U32 R192, RZ, RZ, R17 ;  /* 0x000000ffffc07224 */ /* 0x000fe400078e0011 */
[----:B------:R-:W-:Y:S02]  /*241e0*/  IMAD.MOV.U32 R189, RZ, RZ, R18 ;  /* 0x000000ffffbd7224 */ /* 0x000fe400078e0012 */
[----:B------:R-:W-:Y:S02]  /*241f0*/  IMAD.MOV.U32 R188, RZ, RZ, R19 ;  /* 0x000000ffffbc7224 */ /* 0x000fe400078e0013 */
[----:B--2---:R-:W-:Y:S07]  /*24200*/  HMMA.1688.F32.TF32 R16, R244, R34, R248 ;  /* 0x00000022f410723c */ /* 0x004fee00000810f8 */
[----:B------:R-:W-:-:S02]  /*24210*/  IMAD.MOV.U32 R248, RZ, RZ, R30 ;  /* 0x000000fffff87224 */ /* 0x000fc400078e001e */
[----:B------:R-:W-:Y:S02]  /*24220*/  IMAD.MOV.U32 R249, RZ, RZ, R31 ;  /* 0x000000fffff97224 */ /* 0x000fe400078e001f */
[----:B------:R-:W-:Y:S11]  /*24230*/  IMAD.MOV.U32 R250, RZ, RZ, R202 ;  /* 0x000000fffffa7224 */ /* 0x000ff600078e00ca */
[----:B------:R-:W-:Y:S01]  /*24240*/  @!UPT UIADD3 URZ, URZ, URZ, URZ ;  /* 0x0000003f3f3ff290 */ /* 0x000fe2000fffe03f */
[----:B------:R1:W-:Y:S04]  /*24250*/  STL.64 [R1+0x130], R16 ;  /* 0x0001301001007387 */ /* 0x0003e80000100a00 */
[----:B------:R2:W-:Y:S04]  /*24260*/  STL.64 [R1+0x138], R18 ;  /* 0x0001381201007387 */ /* 0x0005e80000100a00 */
[----:B------:R-:W3:Y:S04]  /*24270*/  LDL.LU R155, [R1+0x2198] ;  /* 0x00219800019b7983 */ /* 0x000ee80000300800 */
[----:B------:R-:W3:Y:S04]  /*24280*/  LDL.LU R198, [R1+0x2194] ;  /* 0x0021940001c67983 */ /* 0x000ee80000300800 */
[----:B------:R-:W3:Y:S04]  /*24290*/  LDL.LU R199, [R1+0x2190] ;  /* 0x0021900001c77983 */ /* 0x000ee80000300800 */
[----:B------:R-:W3:Y:S04]  /*242a0*/  LDL.LU R30, [R1+0x218c] ;  /* 0x00218c00011e7983 */ /* 0x000ee80000300800 */
[----:B------:R-:W3:Y:S01]  /*242b0*/  LDL.LU R31, [R1+0x2188] ;  /* 0x00218800011f7983 */ /* 0x000ee20000300800 */
[----:B------:R-:W-:-:S02]  /*242c0*/  IMAD.MOV.U32 R251, RZ, RZ, R203 ;  /* 0x000000fffffb7224 */ /* 0x000fc400078e00cb */
[----:B-1----:R-:W-:Y:S01]  /*242d0*/  IMAD.MOV.U32 R16, RZ, RZ, R6 ;  /* 0x000000ffff107224 */ /* 0x002fe200078e0006 */
[----:B------:R-:W4:Y:S01]  /*242e0*/  LDL.LU R202, [R1+0x2184] ;  /* 0x0021840001ca7983 */ /* 0x000f220000300800 */
[----:B------:R-:W-:-:S03]  /*242f0*/  IMAD.MOV.U32 R17, RZ, RZ, R7 ;  /* 0x000000ffff117224 */ /* 0x000fc600078e0007 */
[----:B------:R-:W4:Y:S04]  /*24300*/  LDL.LU R203, [R1+0x2180] ;  /* 0x0021800001cb7983 */ /* 0x000f280000300800 */
[----:B------:R-:W5:Y:S04]  /*24310*/  LDL.LU R6, [R1+0x217c] ;  /* 0x00217c0001067983 */ /* 0x000f680000300800 */
[----:B------:R-:W5:Y:S01]  /*24320*/  LDL.LU R7, [R1+0x2178] ;  /* 0x0021780001077983 */ /* 0x000f620000300800 */
[----:B--2---:R-:W-:Y:S02]  /*24330*/  IMAD.MOV.U32 R18, RZ, RZ, R2 ;  /* 0x000000ffff127224 */ /* 0x004fe400078e0002 */
[----:B------:R-:W-:Y:S01]  /*24340*/  IMAD.MOV.U32 R19, RZ, RZ, R0 ;  /* 0x000000ffff137224 */ /* 0x000fe200078e0000 */
[C---:B------:R-:W-:Y:S08]  /*24350*/  HMMA.1688.F32.TF32 R20, R244.reuse, R194, R20 ;  /* 0x000000c2f414723c */ /* 0x040ff00000081014 */
[C---:B------:R-:W-:Y:S08]  /*24360*/  HMMA.1688.F32.TF32 R248, R244.reuse, R186, R248 ;  /* 0x000000baf4f8723c */ /* 0x040ff000000810f8 */
[C---:B---3--:R-:W-:Y:S08]  /*24370*/  HMMA.1688.F32.TF32 R48, R244.reuse, R30, R48 ;  /* 0x0000001ef430723c */ /* 0x048ff00000081030 */
[C---:B----4-:R-:W-:Y:S08]  /*24380*/  HMMA.1688.F32.TF32 R44, R244.reuse, R202, R44 ;  /* 0x000000caf42c723c */ /* 0x050ff0000008102c */
[C---:B-----5:R-:W-:Y:S08]  /*24390*/  HMMA.1688.F32.TF32 R92, R244.reuse, R6, R92 ;  /* 0x00000006f45c723c */ /* 0x060ff0000008105c */
[----:B------:R-:W-:Y:S01]  /*243a0*/  HMMA.1688.F32.TF32 R40, R244, R198, R40 ;  /* 0x000000c6f428723c */ /* 0x000fe20000081028 */
[----:B------:R-:W-:Y:S01]  /*243b0*/  IMAD.MOV.U32 R2, RZ, RZ, R50 ;  /* 0x000000ffff027224 */ /* 0x000fe200078e0032 */
[----:B------:R1:W-:Y:S01]  /*243c0*/  STL.64 [R1+0xf0], R48 ;  /* 0x0000f03001007387 */ /* 0x0003e20000100a00 */
[----:B------:R-:W-:-:S03]  /*243d0*/  IMAD.MOV.U32 R0, RZ, RZ, R51 ;  /* 0x000000ffff007224 */ /* 0x000fc600078e0033 */
[----:B------:R-:W2:Y:S02]  /*243e0*/  LDL.LU.64 R50, [R1+0x2170] ;  /* 0x0021700001327983 */ /* 0x000ea40000300a00 */
[C---:B------:R-:W-:Y:S02]  /*243f0*/  HMMA.1688.F32.TF32 R156, R244.reuse, R154, R156 ;  /* 0x0000009af49c723c */ /* 0x040fe4000008109c */
[----:B-1----:R-:W2:Y:S04]  /*24400*/  LDL.LU.64 R48, [R1+0x2168] ;  /* 0x0021680001307983 */ /* 0x002ea80000300a00 */
[----:B------:R-:W-:Y:S04]  /*24410*/  STL [R1+0x1fe4], R2 ;  /* 0x001fe40201007387 */ /* 0x000fe80000100800 */
[----:B------:R-:W-:Y:S04]  /*24420*/  STL [R1+0x1fe0], R0 ;  /* 0x001fe00001007387 */ /* 0x000fe80000100800 */
[----:B------:R-:W-:Y:S04]  /*24430*/  STL.64 [R1+0x5a0], R92 ;  /* 0x0005a05c01007387 */ /* 0x000fe80000100a00 */
[----:B------:R1:W-:Y:S04]  /*24440*/  STL.64 [R1+0x5a8], R94 ;  /* 0x0005a85e01007387 */ /* 0x0003e80000100a00 */
[----:B-1----:R-:W3:Y:S04]  /*24450*/  LDL.LU.64 R94, [R1+0x2160] ;  /* 0x00216000015e7983 */ /* 0x002ee80000300a00 */
[----:B------:R-:W4:Y:S04]  /*24460*/  LDL.LU.64 R92, [R1+0x2158] ;  /* 0x00215800015c7983 */ /* 0x000f280000300a00 */
[----:B------:R-:W-:Y:S04]  /*24470*/  STL.64 [R1+0x640], R44 ;  /* 0x0006402c01007387 */ /* 0x000fe80000100a00 */
        /* <DEDUP_REMOVED lines=8> */
[----:B------:R1:W-:Y:S02]  /*24500*/  STL.64 [R1+0x628], R158 ;  /* 0x0006289e01007387 */ /* 0x0003e40000100a00 */
[C---:B-1----:R-:W-:Y:S08]  /*24510*/  HMMA.1688.F32.TF32 R156, R244.reuse, R150, R12 ;  /* 0x00000096f49c723c */ /* 0x042ff0000008100c */
[C---:B------:R-:W-:Y:S11]  /*24520*/  HMMA.1688.F32.TF32 R12, R244.reuse, R190, R24 ;  /* 0x000000bef40c723c */ /* 0x040ff60000081018 */
[----:B------:R-:W-:Y:S04]  /*24530*/  @!UPT UIADD3 URZ, URZ, URZ, URZ ;  /* 0x0000003f3f3ff290 */ /* 0x000fe8000fffe03f */
[----:B------:R1:W-:Y:S04]  /*24540*/  STL.64 [R1+0x610], R156 ;  /* 0x0006109c01007387 */ /* 0x0003e80000100a00 */
[----:B------:R1:W-:Y:S04]  /*24550*/  STL.64 [R1+0x618], R158 ;  /* 0x0006189e01007387 */ /* 0x0003e80000100a00 */
[----:B-1----:R-:W3:Y:S04]  /*24560*/  LDL.LU R156, [R1+0x220] ;  /* 0x00022000019c7983 */ /* 0x002ee80000300800 */
[----:B------:R1:W-:Y:S04]  /*24570*/  STL.64 [R1+0x600], R20 ;  /* 0x0006001401007387 */ /* 0x0003e80000100a00 */
[----:B------:R1:W-:Y:S04]  /*24580*/  STL.64 [R1+0x608], R22 ;  /* 0x0006081601007387 */ /* 0x0003e80000100a00 */
[----:B------:R1:W-:Y:S04]  /*24590*/  STL.64 [R1+0x5f0], R12 ;  /* 0x0005f00c01007387 */ /* 0x0003e80000100a00 */
[----:B------:R1:W-:Y:S04]  /*245a0*/  STL.64 [R1+0x5f8], R14 ;  /* 0x0005f80e01007387 */ /* 0x0003e80000100a00 */
[----:B------:R-:W3:Y:S04]  /*245b0*/  LDL.LU R157, [R1+0x224] ;  /* 0x00022400019d7983 */ /* 0x000ee80000300800 */
[----:B------:R-:W3:Y:S04]  /*245c0*/  LDL.LU R158, [R1+0x228] ;  /* 0x00022800019e7983 */ /* 0x000ee80000300800 */
[----:B------:R-:W3:Y:S04]  /*245d0*/  LDL.LU R159, [R1+0x22c] ;  /* 0x00022c00019f7983 */ /* 0x000ee80000300800 */
[----:B-1----:R-:W3:Y:S04]  /*245e0*/  LDL.LU R20, [R1+0xe0] ;  /* 0x0000e00001147983 */ /* 0x002ee80000300800 */
[----:B------:R-:W3:Y:S04]  /*245f0*/  LDL.LU R21, [R1+0xe4] ;  /* 0x0000e40001157983 */ /* 0x000ee80000300800 */
        /* <DEDUP_REMOVED lines=10> */
[----:B------:R-:W-:Y:S04]  /*246a0*/  STL.64 [R1+0x40], R248 ;  /* 0x000040f801007387 */ /* 0x000fe80000100a00 */
[----:B------:R1:W-:Y:S04]  /*246b0*/  STL.64 [R1+0x48], R250 ;  /* 0x000048fa01007387 */ /* 0x0003e80000100a00 */
[----:B-1----:R-:W3:Y:S04]  /*246c0*/  LDL.LU.64 R250, [R1+0x2130] ;  /* 0x0021300001fa7983 */ /* 0x002ee80000300a00 */
[----:B------:R-:W3:Y:S01]  /*246d0*/  LDL.LU.64 R248, [R1+0x2128] ;  /* 0x0021280001f87983 */ /* 0x000ee20000300a00 */
[C---:B------:R-:W-:Y:S08]  /*246e0*/  HMMA.1688.F32.TF32 R160, R244.reuse, R182, R160 ;  /* 0x000000b6f4a0723c */ /* 0x040ff000000810a0 */
[C---:B------:R-:W-:Y:S11]  /*246f0*/  HMMA.1688.F32.TF32 R16, R244.reuse, R178, R16 ;  /* 0x000000b2f410723c */ /* 0x040ff60000081010 */
[----:B------:R-:W-:Y:S04]  /*24700*/  @!UPT UIADD3 URZ, URZ, URZ, URZ ;  /* 0x0000003f3f3ff290 */ /* 0x000fe8000fffe03f */
[----:B------:R-:W-:Y:S04]  /*24710*/  STL.64 [R1+0x30], R160 ;  /* 0x000030a001007387 */ /* 0x000fe80000100a00 */
[----:B------:R-:W-:Y:S04]  /*24720*/  STL.64 [R1+0x38], R162 ;  /* 0x000038a201007387 */ /* 0x000fe80000100a00 */
[----:B------:R-:W-:Y:S04]  /*24730*/  STL.64 [R1+0x80], R16 ;  /* 0x0000801001007387 */ /* 0x000fe80000100a00 */
[----:B------:R5:W-:Y:S02]  /*24740*/  STL.64 [R1+0x88], R18 ;  /* 0x0000881201007387 */ /* 0x000be40000100a00 */
[C---:B-----5:R-:W-:Y:S08]  /*24750*/  HMMA.1688.F32.TF32 R16, R244.reuse, R166, R44 ;  /* 0x000000a6f410723c */ /* 0x060ff0000008102c */
[C---:B--2---:R-:W-:Y:S08]  /*24760*/  HMMA.1688.F32.TF32 R40, R244.reuse, R170, R40 ;  /* 0x000000aaf428723c */ /* 0x044ff00000081028 */
[----:B---3--:R-:W-:Y:S11]  /*24770*/  HMMA.1688.F32.TF32 R160, R244, R174, R248 ;  /* 0x000000aef4a0723c */ /* 0x008ff600000810f8 */
[----:B------:R-:W-:Y:S11]  /*24780*/  @!UPT UIADD3 URZ, URZ, URZ, URZ ;  /* 0x0000003f3f3ff290 */ /* 0x000ff6000fffe03f */
[----:B------:R-:W-:Y:S01]  /*24790*/  @!UPT UIADD3 URZ, URZ, URZ, URZ ;  /* 0x0000003f3f3ff290 */ /* 0x000fe2000fffe03f */
[----:B------:R1:W-:Y:S04]  /*247a0*/  STL.64 [R1+0x70], R160 ;  /* 0x000070a001007387 */ /* 0x0003e80000100a00 */
[----:B------:R2:W-:Y:S04]  /*247b0*/  STL.64 [R1+0x78], R162 ;  /* 0x000078a201007387 */ /* 0x0005e80000100a00 */
[----:B-1----:R-:W3:Y:S04]  /*247c0*/  LDL.LU R160, [R1+0x90] ;  /* 0x0000900001a07983 */ /* 0x002ee80000300800 */
[----:B------:R4:W-:Y:S04]  /*247d0*/  STL.64 [R1+0x60], R40 ;  /* 0x0000602801007387 */ /* 0x0009e80000100a00 */
[----:B------:R1:W-:Y:S04]  /*247e0*/  STL.64 [R1+0x68], R42 ;  /* 0x0000682a01007387 */ /* 0x0003e80000100a00 */
[----:B------:R-:W-:Y:S04]  /*247f0*/  STL.64 [R1+0x50], R16 ;  /* 0x0000501001007387 */ /* 0x000fe80000100a00 */
[----:B------:R-:W-:Y:S04]  /*24800*/  STL.64 [R1+0x58], R18 ;  /* 0x0000581201007387 */ /* 0x000fe80000100a00 */
[----:B------:R-:W3:Y:S04]  /*24810*/  LDL.LU R161, [R1+0x94] ;  /* 0x0000940001a17983 */ /* 0x000ee80000300800 */
[----:B--2---:R-:W3:Y:S04]  /*24820*/  LDL.LU R162, [R1+0x98] ;  /* 0x0000980001a27983 */ /* 0x004ee80000300800 */
[----:B------:R-:W3:Y:S01]  /*24830*/  LDL.LU R163, [R1+0x9c] ;  /* 0x00009c0001a37983 */ /* 0x000ee20000300800 */
[----:B------:R-:W-:Y:S01]  /*24840*/  HMMA.1688.F32.TF32 R44, R8, R38, R156 ;  /* 0x00000026082c723c */ /* 0x000fe2000008109c */
[----:B----4-:R-:W-:-:S02]  /*24850*/  IMAD.MOV.U32 R40, RZ, RZ, R92 ;  /* 0x000000ffff287224 */ /* 0x010fc400078e005c */
[----:B------:R-:W2:Y:S01]  /*24860*/  LDL.LU R92, [R1+0x2124] ;  /* 0x00212400015c7983 */ /* 0x000ea20000300800 */
[----:B------:R-:W-:Y:S02]  /*24870*/  IMAD.MOV.U32 R41, RZ, RZ, R93 ;  /* 0x000000ffff297224 */ /* 0x000fe400078e005d */
[----:B-1----:R-:W-:Y:S01]  /*24880*/  IMAD.MOV.U32 R42, RZ, RZ, R94 ;  /* 0x000000ffff2a7224 */ /* 0x002fe200078e005e */
[----:B------:R-:W2:Y:S01]  /*24890*/  LDL.LU R93, [R1+0x2120] ;  /* 0x00212000015d7983 */ /* 0x000ea20000300800 */
[----:B------:R-:W-:-:S03]  /*248a0*/  IMAD.MOV.U32 R43, RZ, RZ, R95 ;  /* 0x000000ffff2b7224 */ /* 0x000fc600078e005f */
[----:B------:R-:W2:Y:S04]  /*248b0*/  LDL.LU R94, [R1+0x211c] ;  /* 0x00211c00015e7983 */ /* 0x000ea80000300800 */
[----:B------:R-:W2:Y:S04]  /*248c0*/  LDL.LU R95, [R1+0x2118] ;  /* 0x00211800015f7983 */ /* 0x000ea80000300800 */
[----:B------:R-:W4:Y:S04]  /*248d0*/  LDL R245, [R1+0x998] ;  /* 0x0009980001f57983 */ /* 0x000f280000100800 */
[----:B------:R-:W-:Y:S01]  /*248e0*/  LDS R17, [R252+0x41100] ;  /* 0x04110000fc117984 */ /* 0x000fe20000000800 */
[----:B------:R-:W-:-:S02]  /*248f0*/  IMAD.MOV.U32 R250, RZ, RZ, R44 ;  /* 0x000000fffffa7224 */ /* 0x000fc400078e002c */
[----:B------:R-:W-:Y:S01]  /*24900*/  IMAD.MOV.U32 R249, RZ, RZ, R45 ;  /* 0x000000fffff97224 */ /* 0x000fe200078e002d */
[----:B------:R-:W-:Y:S01]  /*24910*/  LDS R19, [R252+0x41900] ;  /* 0x04190000fc137984 */ /* 0x000fe20000000800 */
[----:B------:R-:W-:Y:S02]  /*24920*/  IMAD.MOV.U32 R248, RZ, RZ, R46 ;  /* 0x000000fffff87224 */ /* 0x000fe400078e002e */
[----:B------:R-:W-:Y:S02]  /*24930*/  IMAD.MOV.U32 R244, RZ, RZ, R47 ;  /* 0x000000fffff47224 */ /* 0x000fe400078e002f */
[C---:B------:R-:W-:Y:S08]  /*24940*/  HMMA.1688.F32.TF32 R44, R8.reuse, R34, R12 ;  /* 0x00000022082c723c */ /* 0x040ff0000008100c */
[----:B------:R-:W-:Y:S01]  /*24950*/  HMMA.1688.F32.TF32 R12, R8, R30, R20 ;  /* 0x0000001e080c723c */ /* 0x000fe20000081014 */
[----:B------:R-:W-:Y:S04]  /*24960*/  STL [R1+0x2010], R250 ;  /* 0x002010fa01007387 */ /* 0x000fe80000100800 */
[----:B------:R-:W-:Y:S10]  /*24970*/  STL.64 [R1+0x2008], R248 ;  /* 0x002008f801007387 */ /* 0x000ff40000100a00 */
[----:B------:R-:W-:Y:S04]  /*24980*/  STL.64 [R1+0x10], R44 ;  /* 0x0000102c01007387 */ /* 0x000fe80000100a00 */
[----:B------:R-:W-:Y:S04]  /*24990*/  STL.64 [R1+0x18], R46 ;  /* 0x0000182e01007387 */ /* 0x000fe80000100a00 */
[----:B------:R-:W-:Y:S04]  /*249a0*/  STL [R1], R12 ;  /* 0x0000000c01007387 */ /* 0x000fe80000100800 */
[----:B------:R1:W-:Y:S04]  /*249b0*/  STL [R1+0xc], R15 ;  /* 0x00000c0f01007387 */ /* 0x0003e80000100800 */
[----:B------:R-:W5:Y:S04]  /*249c0*/  LDL.LU R20, [R1+0x1d0] ;  /* 0x0001d00001147983 */ /* 0x000f680000300800 */
[----:B------:R-:W5:Y:S04]  /*249d0*/  LDL.LU R21, [R1+0x1d4] ;  /* 0x0001d40001157983 */ /* 0x000f680000300800 */
[----:B------:R-:W5:Y:S04]  /*249e0*/  LDL.LU R22, [R1+0x1d8] ;  /* 0x0001d80001167983 */ /* 0x000f680000300800 */
[----:B------:R-:W5:Y:S04]  /*249f0*/  LDL.LU R23, [R1+0x1dc] ;  /* 0x0001dc0001177983 */ /* 0x000f680000300800 */
[----:B------:R-:W2:Y:S04]  /*24a00*/  LDL.LU R156, [R1+0x260] ;  /* 0x00026000019c7983 */ /* 0x000ea80000300800 */
[----:B------:R-:W2:Y:S04]  /*24a10*/  LDL.LU R157, [R1+0x264] ;  /* 0x00026400019d7983 */ /* 0x000ea80000300800 */
[----:B------:R-:W2:Y:S04]  /*24a20*/  LDL.LU R158, [R1+0x268] ;  /* 0x00026800019e7983 */ /* 0x000ea80000300800 */
[----:B------:R-:W2:Y:S01]  /*24a30*/  LDL.LU R159, [R1+0x26c] ;  /* 0x00026c00019f7983 */ /* 0x000ea20000300800 */
[----:B------:R-:W-:-:S02]  /*24a40*/  IMAD.MOV.U32 R2, RZ, RZ, R13 ;  /* 0x000000ffff027224 */ /* 0x000fc400078e000d */
[----:B------:R-:W-:Y:S02]  /*24a50*/  IMAD.MOV.U32 R0, RZ, RZ, R14 ;  /* 0x000000ffff007224 */ /* 0x000fe400078e000e */
[C---:B-1----:R-:W-:Y:S01]  /*24a60*/  HMMA.1688.F32.TF32 R12, R8.reuse, R6, R24 ;  /* 0x00000006080c723c */ /* 0x042fe20000081018 */
[----:B------:R-:W2:Y:S04]  /*24a70*/  LDL.LU R24, [R1+0x120] ;  /* 0x0001200001187983 */ /* 0x000ea80000300800 */
[----:B------:R-:W2:Y:S04]  /*24a80*/  LDL.LU R25, [R1+0x124] ;  /* 0x0001240001197983 */ /* 0x000ea80000300800 */
[----:B------:R-:W2:Y:S04]  /*24a90*/  LDL.LU R26, [R1+0x128] ;  /* 0x00012800011a7983 */ /* 0x000ea80000300800 */
[----:B------:R-:W2:Y:S01]  /*24aa0*/  LDL.LU R27, [R1+0x12c] ;  /* 0x00012c00011b7983 */ /* 0x000ea20000300800 */
[C---:B------:R-:W-:Y:S09]  /*24ab0*/  HMMA.1688.F32.TF32 R40, R8.reuse, R202, R40 ;  /* 0x000000ca0828723c */ /* 0x040ff20000081028 */
[----:B------:R-:W-:Y:S04]  /*24ac0*/  STL.64 [R1+0x1ff0], R14 ;  /* 0x001ff00e01007387 */ /* 0x000fe80000100a00 */
[----:B------:R-:W-:Y:S10]  /*24ad0*/  STL.64 [R1+0x1fe8], R12 ;  /* 0x001fe80c01007387 */ /* 0x000ff40000100a00 */
[----:B------:R-:W-:Y:S04]  /*24ae0*/  STL.64 [R1+0x720], R40 ;  /* 0x0007202801007387 */ /* 0x000fe80000100a00 */
[----:B------:R1:W-:Y:S02]  /*24af0*/  STL.64 [R1+0x728], R42 ;  /* 0x0007282a01007387 */ /* 0x0003e40000100a00 */
[C---:B-1----:R-:W-:Y:S08]  /*24b00*/  HMMA.1688.F32.TF32 R40, R8.reuse, R154, R48 ;  /* 0x0000009a0828723c */ /* 0x042ff00000081030 */
[C---:B------:R-:W-:Y:S01]  /*24b10*/  HMMA.1688.F32.TF32 R44, R8.reuse, R194, R52 ;  /* 0x000000c2082c723c */ /* 0x040fe20000081034 */
[----:B------:R-:W-:Y:S04]  /*24b20*/  LDS R53, [R252+0x41180] ;  /* 0x04118000fc357984 */ /* 0x000fe80000000800 */
[----:B------:R-:W-:Y:S03]  /*24b30*/  LDS R55, [R252+0x41980] ;  /* 0x04198000fc377984 */ /* 0x000fe60000000800 */
[----:B---3--:R-:W-:Y:S01]  /*24b40*/  HMMA.1688.F32.TF32 R12, R8, R198, R160 ;  /* 0x000000c6080c723c */ /* 0x008fe200000810a0 */
[----:B----4-:R-:W-:Y:S11]  /*24b50*/  LDS R16, [R245+0x41100] ;  /* 0x04110000f5107984 */ /* 0x010ff60000000800 */
[----:B------:R-:W-:Y:S11]  /*24b60*/  @!UPT UIADD3 URZ, URZ, URZ, URZ ;  /* 0x0000003f3f3ff290 */ /* 0x000ff6000fffe03f */
[----:B------:R-:W-:Y:S01]  /*24b70*/  @!UPT UIADD3 URZ, URZ, URZ, URZ ;  /* 0x0000003f3f3ff290 */ /* 0x000fe2000fffe03f */
[----:B------:R-:W-:Y:S01]  /*24b80*/  IMAD.MOV.U32 R164, RZ, RZ, R12 ;  /* 0x000000ffffa47224 */ /* 0x000fe200078e000c */
[----:B------:R1:W-:Y:S01]  /*24b90*/  STL.64 [R1+0x718], R14 ;  /* 0x0007180e01007387 */ /* 0x0003e20000100a00 */
[----:B------:R-:W-:-:S03]  /*24ba0*/  IMAD.MOV.U32 R165, RZ, RZ, R13 ;  /* 0x000000ffffa57224 */ /* 0x000fc600078e000d */
[----:B------:R-:W5:Y:S04]  /*24bb0*/  LDS R18, [R245+0x41900] ;  /* 0x04190000f5127984 */ /* 0x000f680000000800 */
[----:B------:R-:W-:Y:S01]  /*24bc0*/  LDS R52, [R245+0x41180] ;  /* 0x04118000f5347984 */ /* 0x000fe20000000800 */
[C---:B-1----:R-:W-:Y:S03]  /*24bd0*/  HMMA.1688.F32.TF32 R12, R8.reuse, R150, R128 ;  /* 0x00000096080c723c */ /* 0x042fe60000081080 */
[----:B------:R-:W-:Y:S04]  /*24be0*/  STL [R1+0x1fd8], R165 ;  /* 0x001fd8a501007387 */ /* 0x000fe80000100800 */
[----:B------:R-:W-:Y:S04]  /*24bf0*/  STL [R1+0x1fd4], R164 ;  /* 0x001fd4a401007387 */ /* 0x000fe80000100800 */
[----:B------:R-:W-:Y:S04]  /*24c00*/  STL.64 [R1+0x700], R40 ;  /* 0x0007002801007387 */ /* 0x000fe80000100a00 */
[----:B------:R1:W-:Y:S04]  /*24c10*/  STL.64 [R1+0x708], R42 ;  /* 0x0007082a01007387 */ /* 0x0003e80000100a00 */
[----:B------:R-:W3:Y:S04]  /*24c20*/  LDS R54, [R245+0x41980] ;  /* 0x04198000f5367984 */ /* 0x000ee80000000800 */
[----:B------:R-:W-:Y:S01]  /*24c30*/  STL.64 [R1+0x6f0], R12 ;  /* 0x0006f00c01007387 */ /* 0x000fe20000100a00 */
[C---:B-1----:R-:W-:Y:S03]  /*24c40*/  HMMA.1688.F32.TF32 R40, R8.reuse, R190, R56 ;  /* 0x000000be0828723c */ /* 0x042fe60000081038 */
[----:B------:R1:W-:Y:S05]  /*24c50*/  STL.64 [R1+0x6f8], R14 ;  /* 0x0006f80e01007387 */ /* 0x0003ea0000100a00 */
[----:B-1----:R-:W-:Y:S01]  /*24c60*/  HMMA.1688.F32.TF32 R12, R8, R186, R60 ;  /* 0x000000ba080c723c */ /* 0x002fe2000008103c */
[----:B------:R-:W-:Y:S04]  /*24c70*/  STL.64 [R1+0x6e0], R44 ;  /* 0x0006e02c01007387 */ /* 0x000fe80000100a00 */
[----:B------:R-:W-:Y:S10]  /*24c80*/  STL.64 [R1+0x6e8], R46 ;  /* 0x0006e82e01007387 */ /* 0x000ff40000100a00 */
[----:B------:R-:W-:Y:S04]  /*24c90*/  STL.64 [R1+0x6d0], R40 ;  /* 0x0006d02801007387 */ /* 0x000fe80000100a00 */
[----:B------:R-:W-:Y:S04]  /*24ca0*/  STL.64 [R1+0x6d8], R42 ;  /* 0x0006d82a01007387 */ /* 0x000fe80000100a00 */
[----:B------:R-:W-:Y:S01]  /*24cb0*/  STL [R1+0x6c0], R12 ;  /* 0x0006c00c01007387 */ /* 0x000fe20000100800 */
[----:B------:R-:W-:-:S02]  /*24cc0*/  IMAD.MOV.U32 R165, RZ, RZ, R13 ;  /* 0x000000ffffa57224 */ /* 0x000fc400078e000d */
[----:B------:R-:W-:Y:S01]  /*24cd0*/  IMAD.MOV.U32 R164, RZ, RZ, R14 ;  /* 0x000000ffffa47224 */ /* 0x000fe200078e000e */
[----:B------:R1:W-:Y:S02]  /*24ce0*/  STL [R1+0x6cc], R15 ;  /* 0x0006cc0f01007387 */ /* 0x0003e40000100800 */
[C---:B-1----:R-:W-:Y:S02]  /*24cf0*/  HMMA.1688.F32.TF32 R12, R8.reuse, R182, R64 ;  /* 0x000000b6080c723c */ /* 0x042fe40000081040 */
[----:B------:R-:W-:Y:S06]  /*24d00*/  STL [R1+0x1fdc], R164 ;  /* 0x001fdca401007387 */ /* 0x000fec0000100800 */
[C---:B------:R-:W-:Y:S08]  /*24d10*/  HMMA.1688.F32.TF32 R44, R8.reuse, R178, R76 ;  /* 0x000000b2082c723c */ /* 0x040ff0000008104c */
[C---:B------:R-:W-:Y:S07]  /*24d20*/  HMMA.1688.F32.TF32 R40, R8.reuse, R174, R80 ;  /* 0x000000ae0828723c */ /* 0x040fee0000081050 */
[----:B------:R-:W-:Y:S04]  /*24d30*/  STL.64 [R1+0x6b0], R12 ;  /* 0x0006b00c01007387 */ /* 0x000fe80000100a00 */
[----:B------:R1:W-:Y:S02]  /*24d40*/  STL.64 [R1+0x6b8], R14 ;  /* 0x0006b80e01007387 */ /* 0x0003e40000100a00 */
[C---:B-1----:R-:W-:Y:S08]  /*24d50*/  HMMA.1688.F32.TF32 R12, R8.reuse, R170, R84 ;  /* 0x000000aa080c723c */ /* 0x042ff00000081054 */
[----:B------:R-:W-:Y:S01]  /*24d60*/  HMMA.1688.F32.TF32 R8, R8, R166, R88 ;  /* 0x000000a60808723c */ /* 0x000fe20000081058 */
[----:B------:R-:W-:Y:S04]  /*24d70*/  STL.64 [R1+0x6a0], R44 ;  /* 0x0006a02c01007387 */ /* 0x000fe80000100a00 */
[----:B------:R-:W-:Y:S10]  /*24d80*/  STL.64 [R1+0x6a8], R46 ;  /* 0x0006a82e01007387 */ /* 0x000ff40000100a00 */
[----:B------:R-:W-:Y:S04]  /*24d90*/  STL [R1+0x684], R13 ;  /* 0x0006840d01007387 */ /* 0x000fe80000100800 */
[----:B------:R-:W-:Y:S04]  /*24da0*/  STL.64 [R1+0x690], R40 ;  /* 0x0006902801007387 */ /* 0x000fe80000100a00 */
[----:B------:R-:W-:Y:S04]  /*24db0*/  STL.64 [R1+0x698], R42 ;  /* 0x0006982a01007387 */ /* 0x000fe80000100a00 */
[----:B------:R-:W-:Y:S04]  /*24dc0*/  STL.64 [R1+0x688], R14 ;  /* 0x0006880e01007387 */ /* 0x000fe80000100a00 */
[----:B------:R-:W-:Y:S01]  /*24dd0*/  STL.64 [R1+0x660], R8 ;  /* 0x0006600801007387 */ /* 0x000fe20000100a00 */
[C---:B-----5:R-:W-:Y:S03]  /*24de0*/  HMMA.1688.F32.TF32 R20, R16.reuse, R34, R20 ;  /* 0x000000221014723c */ /* 0x060fe60000081014 */
[----:B------:R2:W-:Y:S05]  /*24df0*/  STL.64 [R1+0x668], R10 ;  /* 0x0006680a01007387 */ /* 0x0005ea0000100a00 */
[----:B--2---:R-:W-:Y:S01]  /*24e00*/  HMMA.1688.F32.TF32 R8, R16, R38, R156 ;  /* 0x000000261008723c */ /* 0x004fe2000008109c */
[----:B------:R-:W-:-:S07]  /*24e10*/  IMAD.MOV.U32 R164, RZ, RZ, R12 ;  /* 0x000000ffffa47224 */ /* 0x000fce00078e000c */
[C---:B------:R-:W-:Y:S08]  /*24e20*/  HMMA.1688.F32.TF32 R24, R16.reuse, R30, R24 ;  /* 0x0000001e1018723c */ /* 0x040ff00000081018 */
[C---:B------:R-:W-:Y:S07]  /*24e30*/  HMMA.1688.F32.TF32 R92, R16.reuse, R6, R92 ;  /* 0x00000006105c723c */ /* 0x040fee000008105c */
[----:B------:R-:W-:Y:S04]  /*24e40*/  STL.64 [R1+0x2000], R10 ;  /* 0x0020000a01007387 */ /* 0x000fe80000100a00 */
[----:B------:R1:W-:Y:S04]  /*24e50*/  STL.64 [R1+0x1ff8], R8 ;  /* 0x001ff80801007387 */ /* 0x0003e80000100a00 */
[----:B------:R-:W-:Y:S01]  /*24e60*/  STL.64 [R1+0x2020], R22 ;  /* 0x0020201601007387 */ /* 0x000fe20000100a00 */
[C---:B------:R-:W-:Y:S03]  /*24e70*/  HMMA.1688.F32.TF32 R12, R16.reuse, R198, R100 ;  /* 0x000000c6100c723c */ /* 0x040fe60000081064 */
[----:B------:R2:W-:Y:S05]  /*24e80*/  STL.64 [R1+0x2018], R20 ;  /* 0x0020181401007387 */ /* 0x0005ea0000100a00 */
[C---:B-1----:R-:W-:Y:S08]  /*24e90*/  HMMA.1688.F32.TF32 R8, R16.reuse, R154, R104 ;  /* 0x0000009a1008723c */ /* 0x042ff00000081068 */
[----:B--2---:R-:W-:Y:S01]  /*24ea0*/  HMMA.1688.F32.TF32 R20, R16, R202, R96 ;  /* 0x000000ca1014723c */ /* 0x004fe20000081060 */
[----:B------:R-:W-:Y:S04]  /*24eb0*/  STL.64 [R1+0x2030], R26 ;  /* 0x0020301a01007387 */ /* 0x000fe80000100a00 */
[----:B------:R-:W-:Y:S04]  /*24ec0*/  STL.64 [R1+0x2028], R24 ;  /* 0x0020281801007387 */ /* 0x000fe80000100a00 */
[----:B------:R-:W-:Y:S04]  /*24ed0*/  STL.64 [R1+0x2040], R94 ;  /* 0x0020405e01007387 */ /* 0x000fe80000100a00 */
[----:B------:R-:W-:Y:S03]  /*24ee0*/  STL.64 [R1+0x2038], R92 ;  /* 0x0020385c01007387 */ /* 0x000fe60000100a00 */
[----:B------:R-:W-:-:S02]  /*24ef0*/  IMAD.MOV.U32 R148, RZ, RZ, R8 ;  /* 0x000000ffff947224 */ /* 0x000fc400078e0008 */
[----:B------:R-:W-:-:S05]  /*24f00*/  IMAD.MOV.U32 R149, RZ, RZ, R9 ;  /* 0x000000ffff957224 */ /* 0x000fca00078e0009 */
[----:B------:R-:W-:Y:S04]  /*24f10*/  STL.64 [R1+0x810], R20 ;  /* 0x0008101401007387 */ /* 0x000fe80000100a00 */
[----:B------:R-:W-:Y:S04]  /*24f20*/  STL.64 [R1+0x818], R22 ;  /* 0x0008181601007387 */ /* 0x000fe80000100a00 */
[----:B------:R-:W-:Y:S04]  /*24f30*/  STL.64 [R1+0x800], R12 ;  /* 0x0008000c01007387 */ /* 0x000fe80000100a00 */
[----:B------:R-:W-:Y:S04]  /*24f40*/  STL.64 [R1+0x808], R14 ;  /* 0x0008080e01007387 */ /* 0x000fe80000100a00 */
[----:B------:R1:W-:Y:S02]  /*24f50*/  STL.64 [R1+0x7f8], R10 ;  /* 0x0007f80a01007387 */ /* 0x0003e40000100a00 */
[C---:B-1----:R-:W-:Y:S02]  /*24f60*/  HMMA.1688.F32.TF32 R8, R16.reuse, R150, R108 ;  /* 0x000000961008723c */ /* 0x042fe4000008106c */
[----:B------:R-:W-:Y:S04]  /*24f70*/  STL [R1+0x1f90], R149 ;  /* 0x001f909501007387 */ /* 0x000fe80000100800 */
[----:B------:R-:W-:Y:S11]  /*24f80*/  STL [R1+0x1f8c], R148 ;  /* 0x001f8c9401007387 */ /* 0x000ff60000100800 */
[----:B------:R-:W-:Y:S06]  /*24f90*/  @!UPT UIADD3 URZ, URZ, URZ, URZ ;  /* 0x0000003f3f3ff290 */ /* 0x000fec000fffe03f */
[----:B------:R1:W-:Y:S01]  /*24fa0*/  STL.64 [R1+0x7e8], R10 ;  /* 0x0007e80a01007387 */ /* 0x0003e20000100a00 */
[----:B------:R-:W-:Y:S02]  /*24fb0*/  IMAD.MOV.U32 R152, RZ, RZ, R8 ;  /* 0x000000ffff987224 */ /* 0x000fe400078e0008 */
[----:B------:R-:W-:Y:S02]  /*24fc0*/  IMAD.MOV.U32 R153, RZ, RZ, R9 ;  /* 0x000000ffff997224 */ /* 0x000fe400078e0009 */
[C---:B-1----:R-:W-:Y:S03]  /*24fd0*/  HMMA.1688.F32.TF32 R8, R16.reuse, R194, R112 ;  /* 0x000000c21008723c */ /* 0x042fe60000081070 */
[----:B------:R-:W-:Y:S04]  /*24fe0*/  STL [R1+0x1f98], R153 ;  /* 0x001f989901007387 */ /* 0x000fe80000100800 */
[----:B------:R-:W-:Y:S11]  /*24ff0*/  STL [R1+0x1f94], R152 ;  /* 0x001f949801007387 */ /* 0x000ff60000100800 */
[----:B------:R-:W-:Y:S05]  /*25000*/  @!UPT UIADD3 URZ, URZ, URZ, URZ ;  /* 0x0000003f3f3ff290 */ /* 0x000fea000fffe03f */
[----:B------:R1:W-:Y:S01]  /*25010*/  STL.64 [R1+0x7d8], R10 ;  /* 0x0007d80a01007387 */ /* 0x0003e20000100a00 */
[----:B------:R-:W-:Y:S02]  /*25020*/  IMAD.MOV.U32 R149, RZ, RZ, R8 ;  /* 0x000000ffff957224 */ /* 0x000fe400078e0008 */
[----:B------:R-:W-:Y:S02]  /*25030*/  IMAD.MOV.U32 R148, RZ, RZ, R9 ;  /* 0x000000ffff947224 */ /* 0x000fe400078e0009 */
[C---:B-1----:R-:W-:Y:S01]  /*25040*/  HMMA.1688.F32.TF32 R8, R16.reuse, R190, R116 ;  /* 0x000000be1008723c */ /* 0x042fe20000081074 */
[----:B------:R-:W-:Y:S04]  /*25050*/  STL [R1+0x1fa0], R149 ;  /* 0x001fa09501007387 */ /* 0x000fe80000100800 */
[----:B------:R-:W-:Y:S11]  /*25060*/  STL [R1+0x1f9c], R148 ;  /* 0x001f9c9401007387 */ /* 0x000ff60000100800 */
[----:B------:R-:W-:Y:S07]  /*25070*/  @!UPT UIADD3 URZ, URZ, URZ, URZ ;  /* 0x0000003f3f3ff290 */ /* 0x000fee000fffe03f */
[----:B------:R-:W-:Y:S01]  /*25080*/  STL [R1+0x790], R8 ;  /* 0x0007900801007387 */ /* 0x000fe20000100800 */
[----:B------:R-:W-:Y:S02]  /*25090*/  IMAD.MOV.U32 R153, RZ, RZ, R9 ;  /* 0x000000ffff997224 */ /* 0x000fe400078e0009 */
[----:B------:R-:W-:Y:S01]  /*250a0*/  IMAD.MOV.U32 R152, RZ, RZ, R10 ;  /* 0x000000ffff987224 */ /* 0x000fe200078e000a */
[----:B------:R1:W-:Y:S02]  /*250b0*/  STL [R1+0x79c], R11 ;  /* 0x00079c0b01007387 */ /* 0x0003e40000100800 */
[C---:B-1----:R-:W-:Y:S02]  /*250c0*/  HMMA.1688.F32.TF32 R8, R16.reuse, R186, R120 ;  /* 0x000000ba1008723c */ /* 0x042fe40000081078 */
[----:B------:R-:W-:Y:S11]  /*250d0*/  STL [R1+0x1fa8], R153 ;  /* 0x001fa89901007387 */ /* 0x000ff60000100800 */
[----:B------:R-:W-:Y:S11]  /*250e0*/  @!UPT UIADD3 URZ, URZ, URZ, URZ ;  /* 0x0000003f3f3ff290 */ /* 0x000ff6000fffe03f */
[----:B------:R-:W-:Y:S02]  /*250f0*/  IMAD.MOV.U32 R168, RZ, RZ, R8 ;  /* 0x000000ffffa87224 */ /* 0x000fe400078e0008 */
[----:B------:R-:W-:Y:S02]  /*25100*/  IMAD.MOV.U32 R169, RZ, RZ, R9 ;  /* 0x000000ffffa97224 */ /* 0x000fe400078e0009 */
[----:B------:R-:W-:Y:S02]  /*25110*/  IMAD.MOV.U32 R149, RZ, RZ, R10 ;  /* 0x000000ffff957224 */ /* 0x000fe400078e000a */
[----:B------:R-:W-:Y:S02]  /*25120*/  IMAD.MOV.U32 R148, RZ, RZ, R11 ;  /* 0x000000ffff947224 */ /* 0x000fe400078e000b */
[----:B------:R-:W-:Y:S01]  /*25130*/  HMMA.1688.F32.TF32 R8, R16, R182, R124 ;  /* 0x000000b61008723c */ /* 0x000fe2000008107c */
[----:B------:R1:W-:Y:S04]  /*25140*/  STL [R1+0x1fa4], R152 ;  /* 0x001fa49801007387 */ /* 0x0003e80000100800 */
[----:B------:R-:W2:Y:S04]  /*25150*/  LDL R246, [R1+0x990] ;  /* 0x0009900001f67983 */ /* 0x000ea80000100800 */
[----:B------:R-:W4:Y:S04]  /*25160*/  LDL R247, [R1+0x994] ;  /* 0x0009940001f77983 */ /* 0x000f280000100800 */
[----:B------:R-:W-:Y:S04]  /*25170*/  STL [R1+0x1fb8], R169 ;  /* 0x001fb8a901007387 */ /* 0x000fe80000100800 */
[----:B------:R-:W-:Y:S04]  /*25180*/  STL [R1+0x1fb4], R168 ;  /* 0x001fb4a801007387 */ /* 0x000fe80000100800 */
[----:B------:R5:W-:Y:S03]  /*25190*/  STL [R1+0x1fb0], R149 ;  /* 0x001fb09501007387 */ /* 0x000be60000100800 */
[----:B-1----:R-:W-:-:S02]  /*251a0*/  IMAD.MOV.U32 R152, RZ, RZ, R11 ;  /* 0x000000ffff987224 */ /* 0x002fc400078e000b */
[----:B------:R-:W-:Y:S02]  /*251b0*/  IMAD.MOV.U32 R153, RZ, RZ, R10 ;  /* 0x000000ffff997224 */ /* 0x000fe400078e000a */
[----:B------:R-:W-:Y:S01]  /*251c0*/  IMAD.MOV.U32 R173, RZ, RZ, R9 ;  /* 0x000000ffffad7224 */ /* 0x000fe200078e0009 */
[----:B------:R1:W-:Y:S01]  /*251d0*/  STL [R1+0x1fac], R148 ;  /* 0x001fac9401007387 */ /* 0x0003e20000100800 */
[----:B------:R-:W-:-:S03]  /*251e0*/  IMAD.MOV.U32 R172, RZ, RZ, R8 ;  /* 0x000000ffffac7224 */ /* 0x000fc600078e0008 */
[----:B------:R-:W-:Y:S04]  /*251f0*/  STL [R1+0x1fc8], R152 ;  /* 0x001fc89801007387 */ /* 0x000fe80000100800 */
[----:B------:R-:W-:Y:S04]  /*25200*/  STL [R1+0x1fc4], R153 ;  /* 0x001fc49901007387 */ /* 0x000fe80000100800 */
[----:B------:R1:W-:Y:S04]  /*25210*/  STL [R1+0x1fc0], R173 ;  /* 0x001fc0ad01007387 */ /* 0x0003e80000100800 */
[----:B------:R1:W-:Y:S04]  /*25220*/  STL [R1+0x1fbc], R172 ;  /* 0x001fbcac01007387 */ /* 0x0003e80000100800 */
[----:B------:R-:W4:Y:S04]  /*25230*/  LDL.LU R44, [R1+0x2d0] ;  /* 0x0002d000012c7983 */ /* 0x000f280000300800 */
        /* <DEDUP_REMOVED lines=14> */
[----:B------:R-:W4:Y:S01]  /*25320*/  LDL.LU R159, [R1+0x11c] ;  /* 0x00011c00019f7983 */ /* 0x000f220000300800 */
[C---:B------:R-:W-:Y:S11]  /*25330*/  HMMA.1688.F32.TF32 R8, R16.reuse, R178, R132 ;  /* 0x000000b21008723c */ /* 0x040ff60000081084 */
[----:B------:R-:W-:Y:S11]  /*25340*/  @!UPT UIADD3 URZ, URZ, URZ, URZ ;  /* 0x0000003f3f3ff290 */ /* 0x000ff6000fffe03f */
[----:B------:R-:W-:Y:S02]  /*25350*/  @!UPT UIADD3 URZ, URZ, URZ, URZ ;  /* 0x0000003f3f3ff290 */ /* 0x000fe4000fffe03f */
[----:B------:R-:W-:Y:S02]  /*25360*/  IMAD.MOV.U32 R176, RZ, RZ, R8 ;  /* 0x000000ffffb07224 */ /* 0x000fe400078e0008 */
[----:B------:R-:W-:Y:S02]  /*25370*/  IMAD.MOV.U32 R177, RZ, RZ, R9 ;  /* 0x000000ffffb17224 */ /* 0x000fe400078e0009 */
[----:B-----5:R-:W-:Y:S02]  /*25380*/  IMAD.MOV.U32 R149, RZ, RZ, R10 ;  /* 0x000000ffff957224 */ /* 0x020fe400078e000a */
[----:B-1----:R-:W-:Y:S02]  /*25390*/  IMAD.MOV.U32 R148, RZ, RZ, R11 ;  /* 0x000000ffff947224 */ /* 0x002fe400078e000b */
[C---:B------:R-:W-:Y:S11]  /*253a0*/  HMMA.1688.F32.TF32 R8, R16.reuse, R174, R136 ;  /* 0x000000ae1008723c */ /* 0x040ff60000081088 */
[----:B------:R-:W-:Y:S11]  /*253b0*/  @!UPT UIADD3 URZ, URZ, URZ, URZ ;  /* 0x0000003f3f3ff290 */ /* 0x000ff6000fffe03f */
[----:B------:R-:W-:Y:S02]  /*253c0*/  @!UPT UIADD3 URZ, URZ, URZ, URZ ;  /* 0x0000003f3f3ff290 */ /* 0x000fe4000fffe03f */
[----:B------:R-:W-:Y:S02]  /*253d0*/  IMAD.MOV.U32 R180, RZ, RZ, R8 ;  /* 0x000000ffffb47224 */ /* 0x000fe400078e0008 */
[----:B------:R-:W-:Y:S02]  /*253e0*/  IMAD.MOV.U32 R181, RZ, RZ, R9 ;  /* 0x000000ffffb57224 */ /* 0x000fe400078e0009 */
[----:B------:R-:W-:Y:S02]  /*253f0*/  IMAD.MOV.U32 R169, RZ, RZ, R10 ;  /* 0x000000ffffa97224 */ /* 0x000fe400078e000a */
[----:B------:R-:W-:Y:S02]  /*25400*/  IMAD.MOV.U32 R168, RZ, RZ, R11 ;  /* 0x000000ffffa87224 */ /* 0x000fe400078e000b */
[C---:B------:R-:W-:Y:S01]  /*25410*/  HMMA.1688.F32.TF32 R8, R16.reuse, R170, R140 ;  /* 0x000000aa1008723c */ /* 0x040fe2000008108c */
[----:B------:R1:W-:Y:S11]  /*25420*/  STL [R1+0x1fd0], R177 ;  /* 0x001fd0b101007387 */ /* 0x0003f60000100800 */
[----:B------:R-:W-:Y:S11]  /*25430*/  @!UPT UIADD3 URZ, URZ, URZ, URZ ;  /* 0x0000003f3f3ff290 */ /* 0x000ff6000fffe03f */
[----:B------:R-:W-:Y:S01]  /*25440*/  @!UPT UIADD3 URZ, URZ, URZ, URZ ;  /* 0x0000003f3f3ff290 */ /* 0x000fe2000fffe03f */
[----:B------:R-:W-:Y:S02]  /*25450*/  IMAD.MOV.U32 R184, RZ, RZ, R8 ;  /* 0x000000ffffb87224 */ /* 0x000fe400078e0008 */
[----:B------:R-:W-:Y:S02]  /*25460*/  IMAD.MOV.U32 R185, RZ, RZ, R9 ;  /* 0x000000ffffb97224 */ /* 0x000fe400078e0009 */
[----:B------:R-:W-:Y:S02]  /*25470*/  IMAD.MOV.U32 R173, RZ, RZ, R10 ;  /* 0x000000ffffad7224 */ /* 0x000fe400078e000a */
[----:B------:R-:W-:Y:S02]  /*25480*/  IMAD.MOV.U32 R172, RZ, RZ, R11 ;  /* 0x000000ffffac7224 */ /* 0x000fe400078e000b */
[----:B------:R-:W-:Y:S01]  /*25490*/  HMMA.1688.F32.TF32 R8, R16, R166, R144 ;  /* 0x000000a61008723c */ /* 0x000fe20000081090 */
[----:B------:R5:W-:Y:S07]  /*254a0*/  STL [R1+0x1fcc], R176 ;  /* 0x001fccb001007387 */ /* 0x000bee0000100800 */
[C---:B---3--:R-:W-:Y:S11]  /*254b0*/  HMMA.1688.F32.TF32 R12, R52.reuse, R202, R68 ;  /* 0x000000ca340c723c */ /* 0x048ff60000081044 */
[----:B------:R-:W-:Y:S05]  /*254c0*/  @!UPT UIADD3 URZ, URZ, URZ, URZ ;  /* 0x0000003f3f3ff290 */ /* 0x000fea000fffe03f */
[----:B-1----:R-:W-:Y:S02]  /*254d0*/  IMAD.MOV.U32 R177, RZ, RZ, R8 ;  /* 0x000000ffffb17224 */ /* 0x002fe400078e0008 */
[----:B-----5:R-:W-:Y:S02]  /*254e0*/  IMAD.MOV.U32 R176, RZ, RZ, R9 ;  /* 0x000000ffffb07224 */ /* 0x020fe400078e0009 */
[----:B------:R-:W-:Y:S02]  /*254f0*/  IMAD.MOV.U32 R152, RZ, RZ, R10 ;  /* 0x000000ffff987224 */ /* 0x000fe400078e000a */
[----:B------:R-:W-:Y:S02]  /*25500*/  IMAD.MOV.U32 R153, RZ, RZ, R11 ;  /* 0x000000ffff997224 */ /* 0x000fe400078e000b */
[C---:B------:R-:W-:Y:S11]  /*25510*/  HMMA.1688.F32.TF32 R8, R52.reuse, R198, R72 ;  /* 0x000000c63408723c */ /* 0x040ff60000081048 */
[----:B------:R-:W-:Y:S11]  /*25520*/  @!UPT UIADD3 URZ, URZ, URZ, URZ ;  /* 0x0000003f3f3ff290 */ /* 0x000ff6000fffe03f */
[----:B------:R-:W-:Y:S02]  /*25530*/  @!UPT UIADD3 URZ, URZ, URZ, URZ ;  /* 0x0000003f3f3ff290 */ /* 0x000fe4000fffe03f */
[----:B------:R-:W-:Y:S02]  /*25540*/  IMAD.MOV.U32 R196, RZ, RZ, R8 ;  /* 0x000000ffffc47224 */ /* 0x000fe400078e0008 */
[----:B------:R-:W-:Y:S01]  /*25550*/  IMAD.MOV.U32 R197, RZ, RZ, R9 ;  /* 0x000000ffffc57224 */ /* 0x000fe200078e0009 */
[----:B--2---:R-:W-:Y:S04]  /*25560*/  LDS R84, [R246+0x41000] ;  /* 0x04100000f6547984 */ /* 0x004fe80000000800 */
[----:B------:R-:W-:Y:S04]  /*25570*/  LDS R86, [R246+0x41800] ;  /* 0x04180000f6567984 */ /* 0x000fe80000000800 */
[----:B----4-:R-:W-:Y:S04]  /*25580*/  LDS R85, [R247+0x41000] ;  /* 0x04100000f7557984 */ /* 0x010fe80000000800 */
[----:B------:R-:W1:Y:S04]  /*25590*/  LDS R87, [R247+0x41800] ;  /* 0x04180000f7577984 */ /* 0x000e680000000800 */
[----:B------:R-:W-:Y:S04]  /*255a0*/  LDS R56, [R246+0x41080] ;  /* 0x04108000f6387984 */ /* 0x000fe80000000800 */
[----:B------:R-:W-:Y:S04]  /*255b0*/  LDS R58, [R246+0x41880] ;  /* 0x04188000f63a7984 */ /* 0x000fe80000000800 */
[----:B------:R-:W-:Y:S04]  /*255c0*/  LDS R57, [R247+0x41080] ;  /* 0x04108000f7397984 */ /* 0x000fe80000000800 */
[----:B------:R-:W2:Y:S01]  /*255d0*/  LDS R59, [R247+0x41880] ;  /* 0x04188000f73b7984 */ /* 0x000ea20000000800 */
[C---:B------:R-:W-:Y:S08]  /*255e0*/  HMMA.1688.F32.TF32 R16, R52.reuse, R38, R44 ;  /* 0x000000263410723c */ /* 0x040ff0000008102c */
[C---:B------:R-:W-:Y:S08]  /*255f0*/  HMMA.1688.F32.TF32 R40, R52.reuse, R34, R40 ;  /* 0x000000223428723c */ /* 0x040ff00000081028 */
[C---:B------:R-:W-:Y:S08]  /*25600*/  HMMA.1688.F32.TF32 R44, R52.reuse, R30, R160 ;  /* 0x0000001e342c723c */ /* 0x040ff000000810a0 */
[C---:B------:R-:W-:Y:S01]  /*25610*/  HMMA.1688.F32.TF32 R48, R52.reuse, R6, R156 ;  /* 0x000000063430723c */ /* 0x040fe2000008109c */
        /* <DEDUP_REMOVED lines=10> */
[----:B------:R3:W-:Y:S02]  /*256c0*/  STL.64 [R1+0x8d8], R10 ;  /* 0x0008d80a01007387 */ /* 0x0007e40000100a00 */
[C---:B---3--:R-:W-:Y:S02]  /*256d0*/  HMMA.1688.F32.TF32 R8, R52.reuse, R154, R208 ;  /* 0x0000009a3408723c */ /* 0x048fe400000810d0 */
[----:B------:R-:W-:Y:S04]  /*256e0*/  STL [R1+0x1f14], R197 ;  /* 0x001f14c501007387 */ /* 0x000fe80000100800 */
[----:B------:R-:W-:Y:S02]  /*256f0*/  STL [R1+0x1f10], R196 ;  /* 0x001f10c401007387 */ /* 0x000fe40000100800 */
[C---:B------:R-:W-:Y:S11]  /*25700*/  HMMA.1688.F32.TF32 R12, R52.reuse, R150, R212 ;  /* 0x00000096340c723c */ /* 0x040ff600000810d4 */
[----:B------:R-:W-:Y:S04]  /*25710*/  @!UPT UIADD3 URZ, URZ, URZ, URZ ;  /* 0x0000003f3f3ff290 */ /* 0x000fe8000fffe03f */
[----:B------:R3:W-:Y:S01]  /*25720*/  STL.64 [R1+0x8c8], R10 ;  /* 0x0008c80a01007387 */ /* 0x0007e20000100a00 */
[----:B------:R-:W-:Y:S02]  /*25730*/  IMAD.MOV.U32 R200, RZ, RZ, R8 ;  /* 0x000000ffffc87224 */ /* 0x000fe400078e0008 */
[----:B------:R-:W-:Y:S02]  /*25740*/  IMAD.MOV.U32 R201, RZ, RZ, R9 ;  /* 0x000000ffffc97224 */ /* 0x000fe400078e0009 */
[----:B---3--:R-:W-:Y:S03]  /*25750*/  HMMA.1688.F32.TF32 R8, R52, R194, R216 ;  /* 0x000000c23408723c */ /* 0x008fe600000810d8 */
[----:B------:R3:W-:Y:S04]  /*25760*/  STL [R1+0x1f1c], R201 ;  /* 0x001f1cc901007387 */ /* 0x0007e80000100800 */
[----:B------:R4:W-:Y:S04]  /*25770*/  STL [R1+0x1f18], R200 ;  /* 0x001f18c801007387 */ /* 0x0009e80000100800 */
[----:B------:R-:W-:Y:S04]  /*25780*/  STL.64 [R1+0x8b0], R12 ;  /* 0x0008b00c01007387 */ /* 0x000fe80000100a00 */
[----:B------:R5:W-:Y:S08]  /*25790*/  STL.64 [R1+0x8b8], R14 ;  /* 0x0008b80e01007387 */ /* 0x000bf00000100a00 */
[----:B------:R-:W-:Y:S01]  /*257a0*/  STL [R1+0x8a0], R8 ;  /* 0x0008a00801007387 */ /* 0x000fe20000100800 */
[----:B---3--:R-:W-:-:S02]  /*257b0*/  IMAD.MOV.U32 R201, RZ, RZ, R9 ;  /* 0x000000ffffc97224 */ /* 0x008fc400078e0009 */
[----:B----4-:R-:W-:Y:S01]  /*257c0*/  IMAD.MOV.U32 R200, RZ, RZ, R10 ;  /* 0x000000ffffc87224 */ /* 0x010fe200078e000a */
[----:B------:R3:W-:Y:S01]  /*257d0*/  STL [R1+0x8ac], R11 ;  /* 0x0008ac0b01007387 */ /* 0x0007e20000100800 */
[C---:B-----5:R-:W-:Y:S08]  /*257e0*/  HMMA.1688.F32.TF32 R12, R52.reuse, R190, R220 ;  /* 0x000000be340c723c */ /* 0x060ff000000810dc */
[----:B---3--:R-:W-:Y:S01]  /*257f0*/  HMMA.1688.F32.TF32 R8, R52, R186, R224 ;  /* 0x000000ba3408723c */ /* 0x008fe200000810e0 */
[----:B------:R-:W-:Y:S04]  /*25800*/  STL [R1+0x1f24], R201 ;  /* 0x001f24c901007387 */ /* 0x000fe80000100800 */
[----:B------:R3:W-:Y:S11]  /*25810*/  STL [R1+0x1f20], R200 ;  /* 0x001f20c801007387 */ /* 0x0007f60000100800 */
[----:B------:R-:W-:Y:S07]  /*25820*/  @!UPT UIADD3 URZ, URZ, URZ, URZ ;  /* 0x0000003f3f3ff290 */ /* 0x000fee000fffe03f */
[----:B------:R-:W-:Y:S01]  /*25830*/  STL [R1+0x884], R9 ;  /* 0x0008840901007387 */ /* 0x000fe20000100800 */
[----:B---3--:R-:W-:-:S03]  /*25840*/  IMAD.MOV.U32 R200, RZ, RZ, R8 ;  /* 0x000000ffffc87224 */ /* 0x008fc600078e0008 */
[----:B------:R-:W-:Y:S04]  /*25850*/  STL.64 [R1+0x890], R12 ;  /* 0x0008900c01007387 */ /* 0x000fe80000100a00 */
[----:B------:R-:W-:Y:S04]  /*25860*/  STL.64 [R1+0x898], R14 ;  /* 0x0008980e01007387 */ /* 0x000fe80000100a00 */
[----:B------:R3:W-:Y:S02]  /*25870*/  STL.64 [R1+0x888], R10 ;  /* 0x0008880a01007387 */ /* 0x0007e40000100a00 */
[----:B---3--:R-:W-:Y:S02]  /*25880*/  HMMA.1688.F32.TF32 R8, R52, R182, R228 ;  /* 0x000000b63408723c */ /* 0x008fe400000810e4 */
[----:B------:R-:W-:Y:S11]  /*25890*/  STL [R1+0x1f28], R200 ;  /* 0x001f28c801007387 */ /* 0x000ff60000100800 */
[----:B------:R-:W-:Y:S10]  /*258a0*/  @!UPT UIADD3 URZ, URZ, URZ, URZ ;  /* 0x0000003f3f3ff290 */ /* 0x000ff4000fffe03f */
[----:B------:R-:W-:Y:S01]  /*258b0*/  STL.64 [R1+0x870], R8 ;  /* 0x0008700801007387 */ /* 0x000fe20000100a00 */
[----:B------:R-:W-:-:S03]  /*258c0*/  IMAD.MOV.U32 R201, RZ, RZ, R11 ;  /* 0x000000ffffc97224 */ /* 0x000fc600078e000b */
[----:B------:R3:W-:Y:S02]  /*258d0*/  STL [R1+0x878], R10 ;  /* 0x0008780a01007387 */ /* 0x0007e40000100800 */
[C---:B---3--:R-:W-:Y:S02]  /*258e0*/  HMMA.1688.F32.TF32 R8, R52.reuse, R178, R232 ;  /* 0x000000b23408723c */ /* 0x048fe400000810e8 */
[----:B------:R-:W-:Y:S06]  /*258f0*/  STL [R1+0x1f2c], R201 ;  /* 0x001f2cc901007387 */ /* 0x000fec0000100800 */
[----:B------:R-:W-:Y:S11]  /*25900*/  HMMA.1688.F32.TF32 R12, R52, R174, R236 ;  /* 0x000000ae340c723c */ /* 0x000ff600000810ec */
[----:B------:R-:W-:Y:S04]  /*25910*/  @!UPT UIADD3 URZ, URZ, URZ, URZ ;  /* 0x0000003f3f3ff290 */ /* 0x000fe8000fffe03f */
[----:B------:R-:W-:Y:S01]  /*25920*/  STL.64 [R1+0x860], R8 ;  /* 0x0008600801007387 */ /* 0x000fe20000100a00 */
[----:B------:R-:W-:-:S03]  /*25930*/  IMAD.MOV.U32 R200, RZ, RZ, R10 ;  /* 0x000000ffffc87224 */ /* 0x000fc600078e000a */
[----:B------:R3:W-:Y:S02]  /*25940*/  STL [R1+0x86c], R11 ;  /* 0x00086c0b01007387 */ /* 0x0007e40000100800 */
[C---:B---3--:R-:W-:Y:S02]  /*25950*/  HMMA.1688.F32.TF32 R8, R52.reuse, R170, R240 ;  /* 0x000000aa3408723c */ /* 0x048fe400000810f0 */
[----:B------:R3:W-:Y:S04]  /*25960*/  STL [R1+0x1f30], R200 ;  /* 0x001f30c801007387 */ /* 0x0007e80000100800 */
[----:B------:R-:W-:Y:S04]  /*25970*/  STL.64 [R1+0x850], R12 ;  /* 0x0008500c01007387 */ /* 0x000fe80000100a00 */
[----:B------:R-:W-:Y:S11]  /*25980*/  STL.64 [R1+0x858], R14 ;  /* 0x0008580e01007387 */ /* 0x000ff60000100a00 */
[----:B------:R-:W-:Y:S02]  /*25990*/  @!UPT UIADD3 URZ, URZ, URZ, URZ ;  /* 0x0000003f3f3ff290 */ /* 0x000fe4000fffe03f */
[----:B------:R-:W-:Y:S01]  /*259a0*/  STL [R1+0x844], R9 ;  /* 0x0008440901007387 */ /* 0x000fe20000100800 */
[----:B---3--:R-:W-:Y:S02]  /*259b0*/  IMAD.MOV.U32 R200, RZ, RZ, R8 ;  /* 0x000000ffffc87224 */ /* 0x008fe400078e0008 */
[----:B------:R-:W-:Y:S01]  /*259c0*/  IMAD.MOV.U32 R201, RZ, RZ, R11 ;  /* 0x000000ffffc97224 */ /* 0x000fe200078e000b */
[----:B------:R3:W-:Y:S02]  /*259d0*/  STL [R1+0x848], R10 ;  /* 0x0008480a01007387 */ /* 0x0007e40000100800 */
[----:B---3--:R-:W-:Y:S02]  /*259e0*/  HMMA.1688.F32.TF32 R8, R52, R166, R204 ;  /* 0x000000a63408723c */ /* 0x008fe400000810cc */
[----:B------:R-:W-:Y:S04]  /*259f0*/  STL [R1+0x1f38], R201 ;  /* 0x001f38c901007387 */ /* 0x000fe80000100800 */
[----:B------:R-:W-:Y:S04]  /*25a00*/  STL [R1+0x1f34], R200 ;  /* 0x001f34c801007387 */ /* 0x000fe80000100800 */
[----:B------:R-:W3:Y:S04]  /*25a10*/  LDL.LU R156, [R1+0x2e0] ;  /* 0x0002e000019c7983 */ /* 0x000ee80000300800 */
[----:B------:R-:W-:Y:S04]  /*25a20*/  LDS R52, [R246+0x41180] ;  /* 0x04118000f6347984 */ /* 0x000fe80000000800 */
[----:B------:R-:W-:Y:S04]  /*25a30*/  LDS R54, [R246+0x41980] ;  /* 0x04198000f6367984 */ /* 0x000fe80000000800 */
[----:B------:R-:W-:Y:S04]  /*25a40*/  LDS R53, [R247+0x41180] ;  /* 0x04118000f7357984 */ /* 0x000fe80000000800 */
[----:B------:R4:W-:Y:S04]  /*25a50*/  STL.64 [R1+0x830], R8 ;  /* 0x0008300801007387 */ /* 0x0009e80000100a00 */
[----:B------:R5:W-:Y:S04]  /*25a60*/  STL.64 [R1+0x838], R10 ;  /* 0x0008380a01007387 */ /* 0x000be80000100a00 */
[----:B------:R-:W3:Y:S04]  /*25a70*/  LDL.LU R157, [R1+0x2e4] ;  /* 0x0002e400019d7983 */ /* 0x000ee80000300800 */
[----:B------:R-:W3:Y:S04]  /*25a80*/  LDL.LU R158, [R1+0x2e8] ;  /* 0x0002e800019e7983 */ /* 0x000ee80000300800 */
[----:B------:R-:W3:Y:S04]  /*25a90*/  LDL.LU R159, [R1+0x2ec] ;  /* 0x0002ec00019f7983 */ /* 0x000ee80000300800 */
        /* <DEDUP_REMOVED lines=10> */
[----:B------:R-:W1:Y:S04]  /*25b40*/  LDL.LU R130, [R1+0x2a8] ;  /* 0x0002a80001827983 */ /* 0x000e680000300800 */
[----:B------:R-:W1:Y:S04]  /*25b50*/  LDL.LU R131, [R1+0x2ac] ;  /* 0x0002ac0001837983 */ /* 0x000e680000300800 */
        /* <DEDUP_REMOVED lines=32> */
[----:B----4-:R-:W4:Y:S04]  /*25d60*/  LDL.LU R8, [R1+0x1a0] ;  /* 0x0001a00001087983 */ /* 0x010f280000300800 */
[----:B------:R-:W4:Y:S04]  /*25d70*/  LDL.LU R9, [R1+0x1a4] ;  /* 0x0001a40001097983 */ /* 0x000f280000300800 */
[----:B-----5:R-:W4:Y:S04]  /*25d80*/  LDL.LU R10, [R1+0x1a8] ;  /* 0x0001a800010a7983 */ /* 0x020f280000300800 */
[----:B------:R-:W4:Y:S04]  /*25d90*/  LDL.LU R11, [R1+0x1ac] ;  /* 0x0001ac00010b7983 */ /* 0x000f280000300800 */
[----:B------:R-:W5:Y:S04]  /*25da0*/  LDL.LU R88, [R1+0x1e0] ;  /* 0x0001e00001587983 */ /* 0x000f680000300800 */
        /* <DEDUP_REMOVED lines=11> */
[----:B------:R-:W-:Y:S01]  /*25e60*/  LDS R55, [R247+0x41980] ;  /* 0x04198000f7377984 */ /* 0x000fe20000000800 */
[C---:B-1----:R-:W-:Y:S08]  /*25e70*/  HMMA.1688.F32.TF32 R68, R84.reuse, R182, R128 ;  /* 0x000000b65444723c */ /* 0x042ff00000081080 */
[C---:B--2---:R-:W-:Y:S08]  /*25e80*/  HMMA.1688.F32.TF32 R212, R84.reuse, R6, R24 ;  /* 0x0000000654d4723c */ /* 0x044ff00000081018 */
[C---:B---3--:R-:W-:Y:S08]  /*25e90*/  HMMA.1688.F32.TF32 R216, R84.reuse, R38, R100 ;  /* 0x0000002654d8723c */ /* 0x048ff00000081064 */
[C---:B------:R-:W-:Y:S08]  /*25ea0*/  HMMA.1688.F32.TF32 R220, R84.reuse, R34, R96 ;  /* 0x0000002254dc723c */ /* 0x040ff00000081060 */
[C---:B------:R-:W-:Y:S07]  /*25eb0*/  HMMA.1688.F32.TF32 R208, R84.reuse, R30, R92 ;  /* 0x0000001e54d0723c */ /* 0x040fee000008105c */
[----:B------:R-:W-:Y:S01]  /*25ec0*/  STL.64 [R1+0x2090], R218 ;  /* 0x002090da01007387 */ /* 0x000fe20000100a00 */
[C---:B------:R-:W-:Y:S03]  /*25ed0*/  HMMA.1688.F32.TF32 R116, R84.reuse, R202, R20 ;  /* 0x000000ca5474723c */ /* 0x040fe60000081014 */
[----:B------:R-:W-:Y:S05]  /*25ee0*/  STL.64 [R1+0x2088], R216 ;  /* 0x002088d801007387 */ /* 0x000fea0000100a00 */
[C---:B----4-:R-:W-:Y:S01]  /*25ef0*/  HMMA.1688.F32.TF32 R112, R84.reuse, R198, R8 ;  /* 0x000000c65470723c */ /* 0x050fe20000081008 */
[----:B------:R-:W-:Y:S07]  /*25f00*/  STL.64 [R1+0x20a0], R222 ;  /* 0x0020a0de01007387 */ /* 0x000fee0000100a00 */
[C---:B-----5:R-:W-:Y:S01]  /*25f10*/  HMMA.1688.F32.TF32 R108, R84.reuse, R154, R88 ;  /* 0x0000009a546c723c */ /* 0x060fe20000081058 */
[----:B------:R-:W-:Y:S04]  /*25f20*/  STL.64 [R1+0x2098], R220 ;  /* 0x002098dc01007387 */ /* 0x000fe80000100a00 */
[----:B------:R-:W-:Y:S04]  /*25f30*/  STL.64 [R1+0x20b0], R210 ;  /* 0x0020b0d201007387 */ /* 0x000fe80000100a00 */
[----:B------:R-:W-:Y:S04]  /*25f40*/  STL.64 [R1+0x20a8], R208 ;  /* 0x0020a8d001007387 */ /* 0x000fe80000100a00 */
[----:B------:R-:W-:Y:S04]  /*25f50*/  STL.64 [R1+0x20c0], R214 ;  /* 0x0020c0d601007387 */ /* 0x000fe80000100a00 */
[----:B------:R-:W-:Y:S04]  /*25f60*/  STL.64 [R1+0x20b8], R212 ;  /* 0x0020b8d401007387 */ /* 0x000fe80000100a00 */
[----:B------:R-:W-:Y:S01]  /*25f70*/  STL.64 [R1+0x20d0], R118 ;  /* 0x0020d07601007387 */ /* 0x000fe20000100a00 */
[C---:B------:R-:W-:Y:S03]  /*25f80*/  HMMA.1688.F32.TF32 R100, R84.reuse, R194, R76 ;  /* 0x000000c25464723c */ /* 0x040fe6000008104c */
[----:B------:R-:W-:Y:S04]  /*25f90*/  STL.64 [R1+0x20c8], R116 ;  /* 0x0020c87401007387 */ /* 0x000fe80000100a00 */
[----:B------:R-:W-:Y:S01]  /*25fa0*/  STL.64 [R1+0x20e0], R114 ;  /* 0x0020e07201007387 */ /* 0x000fe20000100a00 */
[C---:B------:R-:W-:Y:S03]  /*25fb0*/  HMMA.1688.F32.TF32 R76, R84.reuse, R174, R248 ;  /* 0x000000ae544c723c */ /* 0x040fe600000810f8 */
[----:B------:R-:W-:Y:S04]  /*25fc0*/  STL.64 [R1+0x20d8], R112 ;  /* 0x0020d87001007387 */ /* 0x000fe80000100a00 */
[----:B------:R-:W-:Y:S04]  /*25fd0*/  STL.64 [R1+0x20f0], R110 ;  /* 0x0020f06e01007387 */ /* 0x000fe80000100a00 */
[----:B------:R-:W-:Y:S04]  /*25fe0*/  STL.64 [R1+0x20e8], R108 ;  /* 0x0020e86c01007387 */ /* 0x000fe80000100a00 */
[----:B------:R-:W2:Y:S04]  /*25ff0*/  LDL.LU R248, [R1+0x420] ;  /* 0x0004200001f87983 */ /* 0x000ea80000300800 */
[----:B------:R-:W2:Y:S04]  /*26000*/  LDL.LU R249, [R1+0x424] ;  /* 0x0004240001f97983 */ /* 0x000ea80000300800 */
[----:B------:R-:W2:Y:S04]  /*26010*/  LDL.LU R250, [R1+0x428] ;  /* 0x0004280001fa7983 */ /* 0x000ea80000300800 */
[----:B------:R-:W2:Y:S04]  /*26020*/  LDL.LU R251, [R1+0x42c] ;  /* 0x00042c0001fb7983 */ /* 0x000ea80000300800 */
[----:B------:R-:W3:Y:S04]  /*26030*/  LDL.LU R128, [R1+0x3f0] ;  /* 0x0003f00001807983 */ /* 0x000ee80000300800 */
[----:B------:R-:W3:Y:S01]  /*26040*/  LDL.LU R129, [R1+0x3f4] ;  /* 0x0003f40001817983 */ /* 0x000ee20000300800 */
[C---:B------:R-:W-:Y:S03]  /*26050*/  HMMA.1688.F32.TF32 R104, R84.reuse, R150, R80 ;  /* 0x000000965468723c */ /* 0x040fe60000081050 */
[----:B------:R-:W3:Y:S04]  /*26060*/  LDL.LU R130, [R1+0x3f8] ;  /* 0x0003f80001827983 */ /* 0x000ee80000300800 */
[----:B------:R-:W3:Y:S01]  /*26070*/  LDL.LU R131, [R1+0x3fc] ;  /* 0x0003fc0001837983 */ /* 0x000ee20000300800 */
[C---:B------:R-:W-:Y:S03]  /*26080*/  HMMA.1688.F32.TF32 R96, R84.reuse, R190, R64 ;  /* 0x000000be5460723c */ /* 0x040fe60000081040 */
[----:B------:R-:W4:Y:S04]  /*26090*/  LDL.LU R92, [R1+0x390] ;  /* 0x00039000015c7983 */ /* 0x000f280000300800 */
[----:B------:R-:W4:Y:S01]  /*260a0*/  LDL.LU R93, [R1+0x394] ;  /* 0x00039400015d7983 */ /* 0x000f220000300800 */
[C---:B------:R-:W-:Y:S03]  /*260b0*/  HMMA.1688.F32.TF32 R88, R84.reuse, R186, R60 ;  /* 0x000000ba5458723c */ /* 0x040fe6000008103c */
[----:B------:R-:W4:Y:S04]  /*260c0*/  LDL.LU R94, [R1+0x398] ;  /* 0x00039800015e7983 */ /* 0x000f280000300800 */
[----:B------:R-:W4:Y:S01]  /*260d0*/  LDL.LU R95, [R1+0x39c] ;  /* 0x00039c00015f7983 */ /* 0x000f220000300800 */
[C---:B------:R-:W-:Y:S03]  /*260e0*/  HMMA.1688.F32.TF32 R72, R84.reuse, R178, R12 ;  /* 0x000000b25448723c */ /* 0x040fe6000008100c */
[----:B------:R-:W-:Y:S04]  /*260f0*/  LDS R60, [R246+0x41100] ;  /* 0x04110000f63c7984 */ /* 0x000fe80000000800 */
[----:B------:R-:W-:Y:S01]  /*26100*/  LDS R62, [R246+0x41900] ;  /* 0x04190000f63e7984 */ /* 0x000fe20000000800 */
[C---:B------:R-:W-:Y:S03]  /*26110*/  HMMA.1688.F32.TF32 R80, R84.reuse, R170, R160 ;  /* 0x000000aa5450723c */ /* 0x040fe600000810a0 */
[----:B------:R-:W-:Y:S04]  /*26120*/  LDS R61, [R247+0x41100] ;  /* 0x04110000f73d7984 */ /* 0x000fe80000000800 */
[----:B------:R-:W1:Y:S01]  /*26130*/  LDS R63, [R247+0x41900] ;  /* 0x04190000f73f7984 */ /* 0x000e620000000800 */
[----:B------:R-:W-:Y:S03]  /*26140*/  HMMA.1688.F32.TF32 R84, R84, R166, R156 ;  /* 0x000000a65454723c */ /* 0x000fe6000008109c */
[----:B------:R-:W5:Y:S04]  /*26150*/  LDL.LU R156, [R1+0x410] ;  /* 0x00041000019c7983 */ /* 0x000f680000300800 */
[----:B------:R-:W5:Y:S04]  /*26160*/  LDL.LU R157, [R1+0x414] ;  /* 0x00041400019d7983 */ /* 0x000f680000300800 */
[----:B------:R-:W5:Y:S04]  /*26170*/  LDL.LU R158, [R1+0x418] ;  /* 0x00041800019e7983 */ /* 0x000f680000300800 */
[----:B------:R-:W5:Y:S04]  /*26180*/  LDL.LU R159, [R1+0x41c] ;  /* 0x00041c00019f7983 */ /* 0x000f680000300800 */
        /* <DEDUP_REMOVED lines=31> */
[----:B------:R-:W5:Y:S01]  /*26380*/  LDL.LU R15, [R1+0x40c] ;  /* 0x00040c00010f7983 */ /* 0x000f620000300800 */
[C---:B---3--:R-:W-:Y:S08]  /*26390*/  HMMA.1688.F32.TF32 R16, R56.reuse, R190, R128 ;  /* 0x000000be3810723c */ /* 0x048ff00000081080 */
[C---:B----4-:R-:W-:Y:S11]  /*263a0*/  HMMA.1688.F32.TF32 R228, R56.reuse, R202, R92 ;  /* 0x000000ca38e4723c */ /* 0x050ff6000008105c */
[----:B------:R-:W-:Y:S11]  /*263b0*/  @!UPT UIADD3 URZ, URZ, URZ, URZ ;  /* 0x0000003f3f3ff290 */ /* 0x000ff6000fffe03f */
[----:B------:R-:W-:Y:S01]  /*263c0*/  @!UPT UIADD3 URZ, URZ, URZ, URZ ;  /* 0x0000003f3f3ff290 */ /* 0x000fe2000fffe03f */
[----:B------:R-:W-:Y:S04]  /*263d0*/  STL [R1+0x1f48], R228 ;  /* 0x001f48e401007387 */ /* 0x000fe80000100800 */
[----:B------:R-:W-:Y:S04]  /*263e0*/  STL [R1+0x1f44], R229 ;  /* 0x001f44e501007387 */ /* 0x000fe80000100800 */
[----:B------:R-:W-:Y:S04]  /*263f0*/  STL [R1+0x1f40], R230 ;  /* 0x001f40e601007387 */ /* 0x000fe80000100800 */
[----:B------:R-:W-:Y:S01]  /*26400*/  STL [R1+0x1f3c], R231 ;  /* 0x001f3ce701007387 */ /* 0x000fe20000100800 */
[C---:B--2---:R-:W-:Y:S08]  /*26410*/  HMMA.1688.F32.TF32 R232, R56.reuse, R198, R24 ;  /* 0x000000c638e8723c */ /* 0x044ff00000081018 */
[C---:B-----5:R-:W-:Y:S11]  /*26420*/  HMMA.1688.F32.TF32 R240, R56.reuse, R154, R20 ;  /* 0x0000009a38f0723c */ /* 0x060ff60000081014 */
[----:B------:R-:W-:Y:S04]  /*26430*/  @!UPT UIADD3 URZ, URZ, URZ, URZ ;  /* 0x0000003f3f3ff290 */ /* 0x000fe8000fffe03f */
[----:B------:R-:W-:Y:S01]  /*26440*/  STL [R1+0x1f58], R232 ;  /* 0x001f58e801007387 */ /* 0x000fe20000100800 */
[C---:B------:R-:W-:Y:S08]  /*26450*/  HMMA.1688.F32.TF32 R20, R56.reuse, R150, R8 ;  /* 0x000000963814723c */ /* 0x040ff00000081008 */
[C---:B------:R-:W-:Y:S08]  /*26460*/  HMMA.1688.F32.TF32 R8, R56.reuse, R194, R64 ;  /* 0x000000c23808723c */ /* 0x040ff00000081040 */
[C---:B------:R-:W-:Y:S01]  /*26470*/  HMMA.1688.F32.TF32 R12, R56.reuse, R186, R12 ;  /* 0x000000ba380c723c */ /* 0x040fe2000008100c */
[----:B------:R-:W-:Y:S04]  /*26480*/  STL [R1+0x1f54], R233 ;  /* 0x001f54e901007387 */ /* 0x000fe80000100800 */
[----:B------:R-:W-:Y:S04]  /*26490*/  STL [R1+0x1f50], R234 ;  /* 0x001f50ea01007387 */ /* 0x000fe80000100800 */
[----:B------:R-:W-:Y:S04]  /*264a0*/  STL [R1+0x1f4c], R235 ;  /* 0x001f4ceb01007387 */ /* 0x000fe80000100800 */
[----:B------:R-:W-:Y:S04]  /*264b0*/  STL [R1+0x1f68], R240 ;  /* 0x001f68f001007387 */ /* 0x000fe80000100800 */
[----:B------:R-:W-:Y:S04]  /*264c0*/  STL [R1+0x1f64], R241 ;  /* 0x001f64f101007387 */ /* 0x000fe80000100800 */
[----:B------:R-:W-:Y:S04]  /*264d0*/  STL [R1+0x1f60], R242 ;  /* 0x001f60f201007387 */ /* 0x000fe80000100800 */
[----:B------:R-:W-:Y:S04]  /*264e0*/  STL [R1+0x1f5c], R243 ;  /* 0x001f5cf301007387 */ /* 0x000fe80000100800 */
[----:B------:R-:W-:Y:S04]  /*264f0*/  STL.64 [R1+0xd0], R20 ;  /* 0x0000d01401007387 */ /* 0x000fe80000100a00 */
[----:B------:R-:W-:Y:S04]  /*26500*/  STL.64 [R1+0xd8], R22 ;  /* 0x0000d81601007387 */ /* 0x000fe80000100a00 */
[----:B------:R-:W-:Y:S04]  /*26510*/  STL.64 [R1+0x140], R8 ;  /* 0x0001400801007387 */ /* 0x000fe80000100a00 */
[----:B------:R2:W-:Y:S04]  /*26520*/  STL.64 [R1+0x148], R10 ;  /* 0x0001480a01007387 */ /* 0x0005e80000100a00 */
[----:B------:R-:W-:Y:S04]  /*26530*/  STL.64 [R1+0x1a0], R16 ;  /* 0x0001a01001007387 */ /* 0x000fe80000100a00 */
[----:B------:R-:W-:Y:S04]  /*26540*/  STL.64 [R1+0x1a8], R18 ;  /* 0x0001a81201007387 */ /* 0x000fe80000100a00 */
[----:B------:R3:W-:Y:S01]  /*26550*/  STL.64 [R1+0x1b0], R12 ;  /* 0x0001b00c01007387 */ /* 0x0007e20000100a00 */
[----:B--2---:R-:W-:Y:S03]  /*26560*/  HMMA.1688.F32.TF32 R8, R56, R182, R248 ;  /* 0x000000b63808723c */ /* 0x004fe600000810f8 */
[----:B------:R2:W-:Y:S04]  /*26570*/  STL.64 [R1+0x1b8], R14 ;  /* 0x0001b80e01007387 */ /* 0x0005e80000100a00 */
[----:B------:R-:W4:Y:S04]  /*26580*/  LDL.LU R248, [R1+0x4c0] ;  /* 0x0004c00001f87983 */ /* 0x000f280000300800 */
[----:B------:R-:W4:Y:S04]  /*26590*/  LDL.LU R249, [R1+0x4c4] ;  /* 0x0004c40001f97983 */ /* 0x000f280000300800 */
[----:B------:R-:W4:Y:S04]  /*265a0*/  LDL.LU R250, [R1+0x4c8] ;  /* 0x0004c80001fa7983 */ /* 0x000f280000300800 */
[----:B------:R-:W4:Y:S04]  /*265b0*/  LDL.LU R251, [R1+0x4cc] ;  /* 0x0004cc0001fb7983 */ /* 0x000f280000300800 */
[----:B---3--:R-:W3:Y:S04]  /*265c0*/  LDL.LU R12, [R1+0x4b0] ;  /* 0x0004b000010c7983 */ /* 0x008ee80000300800 */
[----:B------:R-:W3:Y:S04]  /*265d0*/  LDL.LU R13, [R1+0x4b4] ;  /* 0x0004b400010d7983 */ /* 0x000ee80000300800 */
[----:B--2---:R-:W3:Y:S04]  /*265e0*/  LDL.LU R14, [R1+0x4b8] ;  /* 0x0004b800010e7983 */ /* 0x004ee80000300800 */
[----:B------:R-:W3:Y:S04]  /*265f0*/  LDL.LU R15, [R1+0x4bc] ;  /* 0x0004bc00010f7983 */ /* 0x000ee80000300800 */
        /* <DEDUP_REMOVED lines=13> */
[----:B------:R-:W-:Y:S01]  /*266d0*/  IMAD.MOV.U32 R241, RZ, RZ, R9 ;  /* 0x000000fffff17224 */ /* 0x000fe200078e0009 */
[----:B------:R-:W1:Y:S01]  /*266e0*/  LDL.LU R8, [R1+0x560] ;  /* 0x0005600001087983 */ /* 0x000e620000300800 */
[----:B------:R-:W-:Y:S02]  /*266f0*/  IMAD.MOV.U32 R242, RZ, RZ, R10 ;  /* 0x000000fffff27224 */ /* 0x000fe400078e000a */
[----:B------:R-:W-:Y:S01]  /*26700*/  IMAD.MOV.U32 R243, RZ, RZ, R11 ;  /* 0x000000fffff37224 */ /* 0x000fe200078e000b */
[----:B------:R-:W1:Y:S04]  /*26710*/  LDL.LU R9, [R1+0x564] ;  /* 0x0005640001097983 */ /* 0x000e680000300800 */
[----:B------:R-:W1:Y:S04]  /*26720*/  LDL.LU R10, [R1+0x568] ;  /* 0x00056800010a7983 */ /* 0x000e680000300800 */
[----:B------:R-:W1:Y:S04]  /*26730*/  LDL.LU R11, [R1+0x56c] ;  /* 0x00056c00010b7983 */ /* 0x000e680000300800 */
[----:B------:R-:W3:Y:S04]  /*26740*/  LDL.LU R132, [R1+0x440] ;  /* 0x0004400001847983 */ /* 0x000ee80000300800 */
[----:B------:R-:W3:Y:S04]  /*26750*/  LDL.LU R133, [R1+0x444] ;  /* 0x0004440001857983 */ /* 0x000ee80000300800 */
[----:B------:R-:W3:Y:S04]  /*26760*/  LDL.LU R134, [R1+0x448] ;  /* 0x0004480001867983 */ /* 0x000ee80000300800 */
[----:B------:R-:W3:Y:S01]  /*26770*/  LDL.LU R135, [R1+0x44c] ;  /* 0x00044c0001877983 */ /* 0x000ee20000300800 */
[C---:B------:R-:W-:Y:S03]  /*26780*/  HMMA.1688.F32.TF32 R136, R56.reuse, R38, R124 ;  /* 0x000000263888723c */ /* 0x040fe6000008107c */
        /* <DEDUP_REMOVED lines=8> */
[C---:B------:R-:W-:Y:S03]  /*26810*/  HMMA.1688.F32.TF32 R144, R56.reuse, R30, R120 ;  /* 0x0000001e3890723c */ /* 0x040fe60000081078 */
        /* <DEDUP_REMOVED lines=12> */
[----:B------:R1:W-:Y:S04]  /*268e0*/  STL [R1+0x1f78], R243 ;  /* 0x001f78f301007387 */ /* 0x0003e80000100800 */
[----:B------:R1:W-:Y:S04]  /*268f0*/  STL [R1+0x1f74], R242 ;  /* 0x001f74f201007387 */ /* 0x0003e80000100800 */
[----:B------:R1:W-:Y:S04]  /*26900*/  STL [R1+0x1f70], R241 ;  /* 0x001f70f101007387 */ /* 0x0003e80000100800 */
[----:B------:R1:W-:Y:S01]  /*26910*/  STL [R1+0x1f6c], R240 ;  /* 0x001f6cf001007387 */ /* 0x0003e20000100800 */
[C---:B--2---:R-:W-:Y:S11]  /*26920*/  HMMA.1688.F32.TF32 R16, R56.reuse, R178, R140 ;  /* 0x000000b23810723c */ /* 0x044ff6000008108c */
[----:B------:R-:W-:Y:S11]  /*26930*/  @!UPT UIADD3 URZ, URZ, URZ, URZ ;  /* 0x0000003f3f3ff290 */ /* 0x000ff6000fffe03f */
[----:B------:R-:W-:Y:S02]  /*26940*/  @!UPT UIADD3 URZ, URZ, URZ, URZ ;  /* 0x0000003f3f3ff290 */ /* 0x000fe4000fffe03f */
[----:B------:R-:W-:Y:S02]  /*26950*/  IMAD.MOV.U32 R228, RZ, RZ, R16 ;  /* 0x000000ffffe47224 */ /* 0x000fe400078e0010 */
[----:B------:R-:W-:Y:S02]  /*26960*/  IMAD.MOV.U32 R229, RZ, RZ, R17 ;  /* 0x000000ffffe57224 */ /* 0x000fe400078e0011 */
[----:B------:R-:W-:Y:S02]  /*26970*/  IMAD.MOV.U32 R230, RZ, RZ, R18 ;  /* 0x000000ffffe67224 */ /* 0x000fe400078e0012 */
[----:B------:R-:W-:Y:S02]  /*26980*/  IMAD.MOV.U32 R231, RZ, RZ, R19 ;  /* 0x000000ffffe77224 */ /* 0x000fe400078e0013 */
[C---:B---3--:R-:W-:Y:S11]  /*26990*/  HMMA.1688.F32.TF32 R16, R56.reuse, R174, R132 ;  /* 0x000000ae3810723c */ /* 0x048ff60000081084 */
[----:B------:R-:W-:Y:S11]  /*269a0*/  @!UPT UIADD3 URZ, URZ, URZ, URZ ;  /* 0x0000003f3f3ff290 */ /* 0x000ff6000fffe03f */
[----:B------:R-:W-:Y:S02]  /*269b0*/  @!UPT UIADD3 URZ, URZ, URZ, URZ ;  /* 0x0000003f3f3ff290 */ /* 0x000fe4000fffe03f */
[----:B------:R-:W-:Y:S02]  /*269c0*/  IMAD.MOV.U32 R232, RZ, RZ, R16 ;  /* 0x000000ffffe87224 */ /* 0x000fe400078e0010 */
[----:B------:R-:W-:Y:S02]  /*269d0*/  IMAD.MOV.U32 R233, RZ, RZ, R17 ;  /* 0x000000ffffe97224 */ /* 0x000fe400078e0011 */
[----:B------:R-:W-:Y:S02]  /*269e0*/  IMAD.MOV.U32 R234, RZ, RZ, R18 ;  /* 0x000000ffffea7224 */ /* 0x000fe400078e0012 */
[----:B------:R-:W-:Y:S02]  /*269f0*/  IMAD.MOV.U32 R235, RZ, RZ, R19 ;  /* 0x000000ffffeb7224 */ /* 0x000fe400078e0013 */
[----:B----4-:R-:W-:Y:S08]  /*26a00*/  HMMA.1688.F32.TF32 R16, R56, R170, R124 ;  /* 0x000000aa3810723c */ /* 0x010ff0000008107c */
[C---:B-1----:R-:W-:Y:S08]  /*26a10*/  HMMA.1688.F32.TF32 R204, R60.reuse, R6, R8 ;  /* 0x000000063ccc723c */ /* 0x042ff00000081008 */
[----:B-----5:R-:W-:Y:S08]  /*26a20*/  HMMA.1688.F32.TF32 R8, R60, R202, R64 ;  /* 0x000000ca3c08723c */ /* 0x020ff00000081040 */
[----:B------:R-:W-:-:S02]  /*26a30*/  IMAD.MOV.U32 R243, RZ, RZ, R16 ;  /* 0x000000fffff37224 */ /* 0x000fc400078e0010 */
[----:B------:R-:W-:Y:S02]  /*26a40*/  IMAD.MOV.U32 R242, RZ, RZ, R17 ;  /* 0x000000fffff27224 */ /* 0x000fe400078e0011 */
[----:B------:R-:W-:Y:S02]  /*26a50*/  IMAD.MOV.U32 R241, RZ, RZ, R18 ;  /* 0x000000fffff17224 */ /* 0x000fe400078e0012 */
[----:B------:R-:W-:Y:S02]  /*26a60*/  IMAD.MOV.U32 R240, RZ, RZ, R19 ;  /* 0x000000fffff07224 */ /* 0x000fe400078e0013 */
[----:B------:R-:W-:Y:S01]  /*26a70*/  HMMA.1688.F32.TF32 R16, R56, R166, R120 ;  /* 0x000000a63810723c */ /* 0x000fe20000081078 */
[----:B------:R1:W-:Y:S04]  /*26a80*/  STL [R1+0x1f88], R231 ;  /* 0x001f88e701007387 */ /* 0x0003e80000100800 */
[----:B------:R2:W-:Y:S04]  /*26a90*/  STL [R1+0x1f84], R230 ;  /* 0x001f84e601007387 */ /* 0x0005e80000100800 */
[----:B------:R3:W-:Y:S04]  /*26aa0*/  STL [R1+0x1f80], R229 ;  /* 0x001f80e501007387 */ /* 0x0007e80000100800 */
[----:B------:R4:W-:Y:S01]  /*26ab0*/  STL [R1+0x1f7c], R228 ;  /* 0x001f7ce401007387 */ /* 0x0009e20000100800 */
[----:B------:R-:W-:Y:S03]  /*26ac0*/  HMMA.1688.F32.TF32 R12, R60, R154, R12 ;  /* 0x0000009a3c0c723c */ /* 0x000fe6000008100c */
[----:B------:R-:W-:Y:S07]  /*26ad0*/  STL.64 [R1+0x370], R8 ;  /* 0x0003700801007387 */ /* 0x000fee0000100a00 */
[----:B-1----:R-:W-:-:S02]  /*26ae0*/  IMAD.MOV.U32 R231, RZ, RZ, R16 ;  /* 0x000000ffffe77224 */ /* 0x002fc400078e0010 */
[----:B--2---:R-:W-:Y:S02]  /*26af0*/  IMAD.MOV.U32 R230, RZ, RZ, R17 ;  /* 0x000000ffffe67224 */ /* 0x004fe400078e0011 */
[----:B---3--:R-:W-:Y:S02]  /*26b00*/  IMAD.MOV.U32 R229, RZ, RZ, R18 ;  /* 0x000000ffffe57224 */ /* 0x008fe400078e0012 */
[----:B----4-:R-:W-:Y:S02]  /*26b10*/  IMAD.MOV.U32 R228, RZ, RZ, R19 ;  /* 0x000000ffffe47224 */ /* 0x010fe400078e0013 */
[C---:B------:R-:W-:Y:S01]  /*26b20*/  HMMA.1688.F32.TF32 R16, R60.reuse, R198, R128 ;  /* 0x000000c63c10723c */ /* 0x040fe20000081080 */
[----:B------:R1:W-:Y:S07]  /*26b30*/  STL.64 [R1+0x378], R10 ;  /* 0x0003780a01007387 */ /* 0x0003ee0000100a00 */
[----:B-1----:R-:W-:Y:S01]  /*26b40*/  HMMA.1688.F32.TF32 R8, R60, R150, R248 ;  /* 0x000000963c08723c */ /* 0x002fe200000810f8 */
[----:B------:R-:W-:Y:S11]  /*26b50*/  IMAD.MOV.U32 R64, RZ, RZ, R29 ;  /* 0x000000ffff407224 */ /* 0x000ff600078e001d */
[----:B------:R-:W-:Y:S03]  /*26b60*/  @!UPT UIADD3 URZ, URZ, URZ, URZ ;  /* 0x0000003f3f3ff290 */ /* 0x000fe6000fffe03f */
[----:B------:R-:W-:Y:S04]  /*26b70*/  STL.64 [R1+0x380], R16 ;  /* 0x0003801001007387 */ /* 0x000fe80000100a00 */
[----:B------:R-:W-:Y:S04]  /*26b80*/  STL.64 [R1+0x388], R18 ;  /* 0x0003881201007387 */ /* 0x000fe80000100a00 */
[----:B------:R-:W2:Y:S04]  /*26b90*/  LDL.LU R128, [R1+0x100] ;  /* 0x0001000001807983 */ /* 0x000ea80000300800 */
[----:B------:R-:W-:Y:S04]  /*26ba0*/  STL.64 [R1+0x390], R12 ;  /* 0x0003900c01007387 */ /* 0x000fe80000100a00 */
[----:B------:R-:W-:Y:S04]  /*26bb0*/  STL.64 [R1+0x398], R14 ;  /* 0x0003980e01007387 */ /* 0x000fe80000100a00 */
[----:B------:R1:W-:Y:S04]  /*26bc0*/  STL.64 [R1+0x3b0], R8 ;  /* 0x0003b00801007387 */ /* 0x0003e80000100a00 */
[----:B------:R3:W-:Y:S01]  /*26bd0*/  STL.64 [R1+0x3b8], R10 ;  /* 0x0003b80a01007387 */ /* 0x0007e20000100a00 */
[----:B------:R-:W-:-:S03]  /*26be0*/  IMAD.MOV.U32 R65, RZ, RZ, R28 ;  /* 0x000000ffff417224 */ /* 0x000fc600078e001c */
[----:B------:R-:W2:Y:S01]  /*26bf0*/  LDL.LU R129, [R1+0x104] ;  /* 0x0001040001817983 */ /* 0x000ea20000300800 */
[----:B------:R-:W-:-:S03]  /*26c00*/  IMAD.MOV.U32 R66, RZ, RZ, R5 ;  /* 0x000000ffff427224 */ /* 0x000fc600078e0005 */
[----:B------:R-:W2:Y:S01]  /*26c10*/  LDL.LU R130, [R1+0x108] ;  /* 0x0001080001827983 */ /* 0x000ea20000300800 */
[----:B------:R-:W-:-:S03]  /*26c20*/  IMAD.MOV.U32 R67, RZ, RZ, R4 ;  /* 0x000000ffff437224 */ /* 0x000fc600078e0004 */
[----:B------:R-:W2:Y:S04]  /*26c30*/  LDL.LU R131, [R1+0x10c] ;  /* 0x00010c0001837983 */ /* 0x000ea80000300800 */
[----:B------:R-:W4:Y:S04]  /*26c40*/  LDL.LU R29, [R1+0x2114] ;  /* 0x00211400011d7983 */ /* 0x000f280000300800 */
[----:B------:R-:W5:Y:S04]  /*26c50*/  LDL.LU R28, [R1+0x2110] ;  /* 0x00211000011c7983 */ /* 0x000f680000300800 */
[----:B------:R-:W2:Y:S04]  /*26c60*/  LDL.LU R5, [R1+0x210c] ;  /* 0x00210c0001057983 */ /* 0x000ea80000300800 */
[----:B------:R-:W3:Y:S04]  /*26c70*/  LDL.LU R4, [R1+0x2108] ;  /* 0x0021080001047983 */ /* 0x000ee80000300800 */
[----:B------:R-:W3:Y:S04]  /*26c80*/  LDL.LU R120, [R1+0x190] ;  /* 0x0001900001787983 */ /* 0x000ee80000300800 */
[----:B------:R-:W3:Y:S04]  /*26c90*/  LDL.LU R121, [R1+0x194] ;  /* 0x0001940001797983 */ /* 0x000ee80000300800 */
[----:B------:R-:W3:Y:S04]  /*26ca0*/  LDL.LU R122, [R1+0x198] ;  /* 0x00019800017a7983 */ /* 0x000ee80000300800 */
[----:B------:R-:W3:Y:S01]  /*26cb0*/  LDL.LU R123, [R1+0x19c] ;  /* 0x00019c00017b7983 */ /* 0x000ee20000300800 */
[C---:B------:R-:W-:Y:S03]  /*26cc0*/  HMMA.1688.F32.TF32 R160, R56.reuse, R34, R160 ;  /* 0x0000002238a0723c */ /* 0x040fe600000810a0 */
[----:B------:R-:W3:Y:S04]  /*26cd0*/  LDL.LU R236, [R1+0x1f0] ;  /* 0x0001f00001ec7983 */ /* 0x000ee80000300800 */
[----:B------:R-:W3:Y:S01]  /*26ce0*/  LDL.LU R237, [R1+0x1f4] ;  /* 0x0001f40001ed7983 */ /* 0x000ee20000300800 */
[----:B------:R-:W-:Y:S03]  /*26cf0*/  HMMA.1688.F32.TF32 R156, R56, R6, R156 ;  /* 0x00000006389c723c */ /* 0x000fe6000008109c */
[----:B------:R-:W3:Y:S04]  /*26d00*/  LDL.LU R238, [R1+0x1f8] ;  /* 0x0001f80001ee7983 */ /* 0x000ee80000300800 */
[----:B------:R-:W3:Y:S04]  /*26d10*/  LDL.LU R239, [R1+0x1fc] ;  /* 0x0001fc0001ef7983 */ /* 0x000ee80000300800 */
[----:B------:R-:W3:Y:S04]  /*26d20*/  LDL.LU R56, [R1+0x310] ;  /* 0x0003100001387983 */ /* 0x000ee80000300800 */
[----:B------:R-:W3:Y:S04]  /*26d30*/  LDL.LU R57, [R1+0x314] ;  /* 0x0003140001397983 */ /* 0x000ee80000300800 */
[----:B------:R-:W3:Y:S04]  /*26d40*/  LDL.LU R58, [R1+0x318] ;  /* 0x00031800013a7983 */ /* 0x000ee80000300800 */
[----:B------:R-:W3:Y:S01]  /*26d50*/  LDL.LU R59, [R1+0x31c] ;  /* 0x00031c00013b7983 */ /* 0x000ee20000300800 */
[C---:B------:R-:W-:Y:S08]  /*26d60*/  HMMA.1688.F32.TF32 R224, R60.reuse, R30, R20 ;  /* 0x0000001e3ce0723c */ /* 0x040ff00000081014 */
[C---:B------:R-:W-:Y:S08]  /*26d70*/  HMMA.1688.F32.TF32 R132, R60.reuse, R38, R92 ;  /* 0x000000263c84723c */ /* 0x040ff0000008105c */
[----:B------:R-:W-:Y:S01]  /*26d80*/  HMMA.1688.F32.TF32 R124, R60, R34, R24 ;  /* 0x000000223c7c723c */ /* 0x000fe20000081018 */
[----:B----4-:R-:W-:-:S02]  /*26d90*/  IMAD.MOV.U32 R143, RZ, RZ, R29 ;  /* 0x000000ffff8f7224 */ /* 0x010fc400078e001d */
[----:B-----5:R-:W-:Y:S02]  /*26da0*/  IMAD.MOV.U32 R142, RZ, RZ, R28 ;  /* 0x000000ffff8e7224 */ /* 0x020fe400078e001c */
[----:B--2---:R-:W-:Y:S02]  /*26db0*/  IMAD.MOV.U32 R141, RZ, RZ, R5 ;  /* 0x000000ffff8d7224 */ /* 0x004fe400078e0005 */
[----:B---3--:R-:W-:Y:S02]  /*26dc0*/  IMAD.MOV.U32 R140, RZ, RZ, R4 ;  /* 0x000000ffff8c7224 */ /* 0x008fe400078e0004 */
[----:B------:R-:W2:Y:S04]  /*26dd0*/  LDL.LU R4, [R1+0x2104] ;  /* 0x0021040001047983 */ /* 0x000ea80000300800 */
[----:B------:R-:W3:Y:S04]  /*26de0*/  LDL.LU R5, [R1+0x2100] ;  /* 0x0021000001057983 */ /* 0x000ee80000300800 */
[----:B------:R-:W4:Y:S04]  /*26df0*/  LDL.LU R28, [R1+0x20fc] ;  /* 0x0020fc00011c7983 */ /* 0x000f280000300800 */
[----:B------:R-:W5:Y:S04]  /*26e00*/  LDL.LU R29, [R1+0x20f8] ;  /* 0x0020f800011d7983 */ /* 0x000f680000300800 */
[----:B------:R-:W2:Y:S04]  /*26e10*/  LDL.LU R20, [R1+0x340] ;  /* 0x0003400001147983 */ /* 0x000ea80000300800 */
[----:B------:R-:W2:Y:S04]  /*26e20*/  LDL.LU R21, [R1+0x344] ;  /* 0x0003440001157983 */ /* 0x000ea80000300800 */
[----:B------:R-:W2:Y:S04]  /*26e30*/  LDL.LU R22, [R1+0x348] ;  /* 0x0003480001167983 */ /* 0x000ea80000300800 */
[----:B------:R-:W2:Y:S04]  /*26e40*/  LDL.LU R23, [R1+0x34c] ;  /* 0x00034c0001177983 */ /* 0x000ea80000300800 */
        /* <DEDUP_REMOVED lines=16> */
[----:B------:R-:W4:Y:S04]  /*26f50*/  LDL.LU R208, [R1+0x530] ;  /* 0x0005300001d07983 */ /* 0x000f280000300800 */
[----:B------:R-:W4:Y:S04]  /*26f60*/  LDL.LU R209, [R1+0x534] ;  /* 0x0005340001d17983 */ /* 0x000f280000300800 */
[----:B------:R-:W4:Y:S04]  /*26f70*/  LDL.LU R210, [R1+0x538] ;  /* 0x0005380001d27983 */ /* 0x000f280000300800 */
        /* <DEDUP_REMOVED lines=41> */
[----:B------:R-:W-:-:S02]  /*27210*/  IMAD.MOV.U32 R12, RZ, RZ, R37 ;  /* 0x000000ffff0c7224 */ /* 0x000fc400078e0025 */
[----:B------:R-:W-:Y:S02]  /*27220*/  IMAD.MOV.U32 R13, RZ, RZ, R36 ;  /* 0x000000ffff0d7224 */ /* 0x000fe400078e0024 */
[----:B------:R-:W-:Y:S02]  /*27230*/  IMAD.MOV.U32 R14, RZ, RZ, R33 ;  /* 0x000000ffff0e7224 */ /* 0x000fe400078e0021 */
[----:B------:R-:W-:Y:S01]  /*27240*/  IMAD.MOV.U32 R15, RZ, RZ, R32 ;  /* 0x000000ffff0f7224 */ /* 0x000fe200078e0020 */
[----:B--2---:R-:W-:Y:S08]  /*27250*/  HMMA.1688.F32.TF32 R20, R52, R154, R20 ;  /* 0x0000009a3414723c */ /* 0x004ff00000081014 */
[C---:B---3--:R-:W-:Y:S08]  /*27260*/  HMMA.1688.F32.TF32 R220, R60.reuse, R174, R220 ;  /* 0x000000ae3cdc723c */ /* 0x048ff000000810dc */
[C---:B----4-:R-:W-:Y:S08]  /*27270*/  HMMA.1688.F32.TF32 R208, R60.reuse, R178, R208 ;  /* 0x000000b23cd0723c */ /* 0x050ff000000810d0 */
[C---:B-----5:R-:W-:Y:S08]  /*27280*/  HMMA.1688.F32.TF32 R212, R60.reuse, R182, R212 ;  /* 0x000000b63cd4723c */ /* 0x060ff000000810d4 */
[C---:B------:R-:W-:Y:S08]  /*27290*/  HMMA.1688.F32.TF32 R112, R60.reuse, R190, R112 ;  /* 0x000000be3c70723c */ /* 0x040ff00000081070 */
[C---:B------:R-:W-:Y:S08]  /*272a0*/  HMMA.1688.F32.TF32 R108, R60.reuse, R194, R108 ;  /* 0x000000c23c6c723c */ /* 0x040ff0000008106c */
[C---:B------:R-:W-:Y:S11]  /*272b0*/  HMMA.1688.F32.TF32 R116, R60.reuse, R186, R116 ;  /* 0x000000ba3c74723c */ /* 0x040ff60000081074 */
[----:B------:R-:W-:Y:S04]  /*272c0*/  @!UPT UIADD3 URZ, URZ, URZ, URZ ;  /* 0x0000003f3f3ff290 */ /* 0x000fe8000fffe03f */
[----:B------:R-:W-:Y:S04]  /*272d0*/  STL.64 [R1+0x3d0], R108 ;  /* 0x0003d06c01007387 */ /* 0x000fe80000100a00 */
[----:B------:R1:W-:Y:S01]  /*272e0*/  STL.64 [R1+0x3d8], R110 ;  /* 0x0003d86e01007387 */ /* 0x0003e20000100a00 */
[C---:B------:R-:W-:Y:S03]  /*272f0*/  HMMA.1688.F32.TF32 R216, R60.reuse, R170, R216 ;  /* 0x000000aa3cd8723c */ /* 0x040fe600000810d8 */
[----:B-1----:R-:W2:Y:S04]  /*27300*/  LDL.LU.64 R110, [R1+0x20f0] ;  /* 0x0020f000016e7983 */ /* 0x002ea80000300a00 */
[----:B------:R-:W2:Y:S01]  /*27310*/  LDL.LU.64 R108, [R1+0x20e8] ;  /* 0x0020e800016c7983 */ /* 0x000ea20000300a00 */
[----:B------:R-:W-:Y:S03]  /*27320*/  HMMA.1688.F32.TF32 R60, R60, R166, R48 ;  /* 0x000000a63c3c723c */ /* 0x000fe60000081030 */
[----:B------:R-:W-:Y:S04]  /*27330*/  STL.64 [R1+0x3f0], R112 ;  /* 0x0003f07001007387 */ /* 0x000fe80000100a00 */
[----:B------:R1:W-:Y:S04]  /*27340*/  STL.64 [R1+0x3f8], R114 ;  /* 0x0003f87201007387 */ /* 0x0003e80000100a00 */
[----:B-1----:R-:W3:Y:S04]  /*27350*/  LDL.LU.64 R114, [R1+0x20e0] ;  /* 0x0020e00001727983 */ /* 0x002ee80000300a00 */
[----:B------:R-:W3:Y:S04]  /*27360*/  LDL.LU.64 R112, [R1+0x20d8] ;  /* 0x0020d80001707983 */ /* 0x000ee80000300a00 */
[----:B------:R-:W-:Y:S04]  /*27370*/  STL.64 [R1+0x400], R116 ;  /* 0x0004007401007387 */ /* 0x000fe80000100a00 */
[----:B------:R1:W-:Y:S01]  /*27380*/  STL.64 [R1+0x408], R118 ;  /* 0x0004087601007387 */ /* 0x0003e20000100a00 */
[C---:B------:R-:W-:Y:S03]  /*27390*/  HMMA.1688.F32.TF32 R92, R52.reuse, R202, R92 ;  /* 0x000000ca345c723c */ /* 0x040fe6000008105c */
[----:B-1----:R-:W4:Y:S04]  /*273a0*/  LDL.LU.64 R118, [R1+0x20d0] ;  /* 0x0020d00001767983 */ /* 0x002f280000300a00 */
[----:B------:R-:W4:Y:S04]  /*273b0*/  LDL.LU.64 R116, [R1+0x20c8] ;  /* 0x0020c80001747983 */ /* 0x000f280000300a00 */
[----:B------:R-:W-:Y:S04]  /*273c0*/  STL.64 [R1+0x410], R212 ;  /* 0x000410d401007387 */ /* 0x000fe80000100a00 */
[----:B------:R1:W-:Y:S01]  /*273d0*/  STL.64 [R1+0x418], R214 ;  /* 0x000418d601007387 */ /* 0x0003e20000100a00 */
[----:B------:R-:W-:Y:S01]  /*273e0*/  HMMA.1688.F32.TF32 R24, R52, R198, R24 ;  /* 0x000000c63418723c */ /* 0x000fe20000081018 */
[----:B------:R-:W-:-:S02]  /*273f0*/  IMAD.MOV.U32 R196, RZ, RZ, R222 ;  /* 0x000000ffffc47224 */ /* 0x000fc400078e00de */
[----:B------:R-:W-:Y:S01]  /*27400*/  IMAD.MOV.U32 R197, RZ, RZ, R221 ;  /* 0x000000ffffc57224 */ /* 0x000fe200078e00dd */
[----:B-1----:R-:W5:Y:S04]  /*27410*/  LDL.LU.64 R214, [R1+0x20c0] ;  /* 0x0020c00001d67983 */ /* 0x002f680000300a00 */
[----:B------:R-:W5:Y:S04]  /*27420*/  LDL.LU.64 R212, [R1+0x20b8] ;  /* 0x0020b80001d47983 */ /* 0x000f680000300a00 */
[----:B------:R-:W-:Y:S04]  /*27430*/  STL.64 [R1+0x420], R208 ;  /* 0x000420d001007387 */ /* 0x000fe80000100a00 */
[----:B------:R1:W-:Y:S01]  /*27440*/  STL.64 [R1+0x428], R210 ;  /* 0x000428d201007387 */ /* 0x0003e20000100a00 */
[C---:B------:R-:W-:Y:S03]  /*27450*/  HMMA.1688.F32.TF32 R248, R52.reuse, R150, R248 ;  /* 0x0000009634f8723c */ /* 0x040fe600000810f8 */
[----:B-1----:R-:W2:Y:S04]  /*27460*/  LDL.LU.64 R210, [R1+0x20b0] ;  /* 0x0020b00001d27983 */ /* 0x002ea80000300a00 */
[----:B------:R-:W2:Y:S04]  /*27470*/  LDL.LU.64 R208, [R1+0x20a8] ;  /* 0x0020a80001d07983 */ /* 0x000ea80000300a00 */
[----:B------:R-:W-:Y:S04]  /*27480*/  STL [R1+0x430], R220 ;  /* 0x000430dc01007387 */ /* 0x000fe80000100800 */
[----:B------:R1:W-:Y:S01]  /*27490*/  STL [R1+0x43c], R223 ;  /* 0x00043cdf01007387 */ /* 0x0003e20000100800 */
[C---:B------:R-:W-:Y:S03]  /*274a0*/  HMMA.1688.F32.TF32 R36, R52.reuse, R38, R44 ;  /* 0x000000263424723c */ /* 0x040fe6000008102c */
[----:B-1----:R-:W2:Y:S04]  /*274b0*/  LDL.LU.64 R222, [R1+0x20a0] ;  /* 0x0020a00001de7983 */ /* 0x002ea80000300a00 */
[----:B------:R-:W2:Y:S04]  /*274c0*/  LDL.LU.64 R220, [R1+0x2098] ;  /* 0x0020980001dc7983 */ /* 0x000ea80000300a00 */
[----:B------:R-:W-:Y:S04]  /*274d0*/  STL.64 [R1+0x450], R216 ;  /* 0x000450d801007387 */ /* 0x000fe80000100a00 */
[----:B------:R1:W-:Y:S01]  /*274e0*/  STL.64 [R1+0x458], R218 ;  /* 0x000458da01007387 */ /* 0x0003e20000100a00 */
[----:B------:R-:W-:Y:S03]  /*274f0*/  HMMA.1688.F32.TF32 R32, R52, R34, R40 ;  /* 0x000000223420723c */ /* 0x000fe60000081028 */
[----:B-1----:R-:W2:Y:S04]  /*27500*/  LDL.LU.64 R218, [R1+0x2090] ;  /* 0x0020900001da7983 */ /* 0x002ea80000300a00 */
[----:B------:R-:W2:Y:S04]  /*27510*/  LDL.LU.64 R216, [R1+0x2088] ;  /* 0x0020880001d87983 */ /* 0x000ea80000300a00 */
[----:B------:R-:W2:Y:S04]  /*27520*/  LDL.LU.64 R50, [R1+0x2080] ;  /* 0x0020800001327983 */ /* 0x000ea80000300a00 */
[----:B------:R-:W2:Y:S04]  /*27530*/  LDL.LU.64 R48, [R1+0x2078] ;  /* 0x0020780001307983 */ /* 0x000ea80000300a00 */
[----:B------:R1:W-:Y:S04]  /*27540*/  STL.64 [R1+0x440], R60 ;  /* 0x0004403c01007387 */ /* 0x0003e80000100a00 */
[----:B------:R1:W-:Y:S04]  /*27550*/  STL.64 [R1+0x448], R62 ;  /* 0x0004483e01007387 */ /* 0x0003e80000100a00 */
[----:B------:R-:W2:Y:S04]  /*27560*/  LDL.LU.64 R46, [R1+0x2070] ;  /* 0x00207000012e7983 */ /* 0x000ea80000300a00 */
[----:B------:R-:W2:Y:S01]  /*27570*/  LDL.LU.64 R44, [R1+0x2068] ;  /* 0x00206800012c7983 */ /* 0x000ea20000300a00 */
[----:B-1----:R-:W-:-:S02]  /*27580*/  IMAD.MOV.U32 R60, RZ, RZ, R29 ;  /* 0x000000ffff3c7224 */ /* 0x002fc400078e001d */
[----:B------:R-:W-:Y:S01]  /*27590*/  IMAD.MOV.U32 R61, RZ, RZ, R28 ;  /* 0x000000ffff3d7224 */ /* 0x000fe200078e001c */
[----:B------:R-:W2:Y:S01]  /*275a0*/  LDL.LU.64 R42, [R1+0x2060] ;  /* 0x00206000012a7983 */ /* 0x000ea20000300a00 */
[----:B------:R-:W-:Y:S01]  /*275b0*/  HMMA.1688.F32.TF32 R28, R52, R30, R16 ;  /* 0x0000001e341c723c */ /* 0x000fe20000081010 */
[----:B------:R-:W-:Y:S02]  /*275c0*/  IMAD.MOV.U32 R62, RZ, RZ, R5 ;  /* 0x000000ffff3e7224 */ /* 0x000fe400078e0005 */
[----:B------:R-:W2:Y:S01]  /*275d0*/  LDL.LU.64 R40, [R1+0x2058] ;  /* 0x0020580001287983 */ /* 0x000ea20000300a00 */
[----:B------:R-:W-:-:S03]  /*275e0*/  IMAD.MOV.U32 R63, RZ, RZ, R4 ;  /* 0x000000ffff3f7224 */ /* 0x000fc600078e0004 */
[----:B------:R-:W2:Y:S01]  /*275f0*/  LDL.LU.64 R18, [R1+0x2050] ;  /* 0x0020500001127983 */ /* 0x000ea20000300a00 */
[----:B------:R-:W-:Y:S01]  /*27600*/  HMMA.1688.F32.TF32 R4, R52, R6, R8 ;  /* 0x000000063404723c */ /* 0x000fe20000081008 */
[----:B------:R-:W-:Y:S02]  /*27610*/  IMAD.MOV.U32 R203, RZ, RZ, R94 ;  /* 0x000000ffffcb7224 */ /* 0x000fe400078e005e */
[----:B------:R-:W2:Y:S01]  /*27620*/  LDL.LU.64 R16, [R1+0x2048] ;  /* 0x0020480001107983 */ /* 0x000ea20000300a00 */
[----:B------:R-:W-:Y:S02]  /*27630*/  IMAD.MOV.U32 R202, RZ, RZ, R95 ;  /* 0x000000ffffca7224 */ /* 0x000fe400078e005f */
[----:B------:R-:W-:Y:S01]  /*27640*/  IMAD.MOV.U32 R201, RZ, RZ, R92 ;  /* 0x000000ffffc97224 */ /* 0x000fe200078e005c */
[----:B------:R-:W2:Y:S01]  /*27650*/  LDL R8, [R1+0x13cc] ;  /* 0x0013cc0001087983 */ /* 0x000ea20000100800 */
[----:B------:R-:W-:-:S03]  /*27660*/  IMAD.MOV.U32 R200, RZ, RZ, R93 ;  /* 0x000000ffffc87224 */ /* 0x000fc600078e005d */
[----:B------:R-:W3:Y:S04]  /*27670*/  LDL.LU.64 R94, [R1+0x2040] ;  /* 0x00204000015e7983 */ /* 0x000ee80000300a00 */
[----:B------:R-:W3:Y:S04]  /*27680*/  LDL.LU.64 R92, [R1+0x2038] ;  /* 0x00203800015c7983 */ /* 0x000ee80000300a00 */
[----:B------:R-:W-:Y:S04]  /*27690*/  STL.64 [R1+0x480], R24 ;  /* 0x0004801801007387 */ /* 0x000fe80000100a00 */
[----:B------:R1:W-:Y:S04]  /*276a0*/  STL.64 [R1+0x488], R26 ;  /* 0x0004881a01007387 */ /* 0x0003e80000100a00 */
[----:B-1----:R-:W3:Y:S04]  /*276b0*/  LDL.LU.64 R26, [R1+0x2030] ;  /* 0x00203000011a7983 */ /* 0x002ee80000300a00 */
[----:B------:R-:W3:Y:S04]  /*276c0*/  LDL.LU.64 R24, [R1+0x2028] ;  /* 0x0020280001187983 */ /* 0x000ee80000300a00 */
[----:B------:R-:W-:Y:S04]  /*276d0*/  STL.64 [R1+0x470], R20 ;  /* 0x0004701401007387 */ /* 0x000fe80000100a00 */
[----:B------:R1:W-:Y:S04]  /*276e0*/  STL.64 [R1+0x478], R22 ;  /* 0x0004781601007387 */ /* 0x0003e80000100a00 */
[----:B-1----:R-:W3:Y:S04]  /*276f0*/  LDL.LU.64 R22, [R1+0x2020] ;  /* 0x0020200001167983 */ /* 0x002ee80000300a00 */
[----:B------:R-:W3:Y:S04]  /*27700*/  LDL.LU.64 R20, [R1+0x2018] ;  /* 0x0020180001147983 */ /* 0x000ee80000300a00 */
[----:B------:R-:W-:Y:S04]  /*27710*/  STL.64 [R1+0x460], R248 ;  /* 0x000460f801007387 */ /* 0x000fe80000100a00 */
[----:B------:R1:W-:Y:S01]  /*27720*/  STL.64 [R1+0x468], R250 ;  /* 0x000468fa01007387 */ /* 0x0003e20000100a00 */
[C---:B------:R-:W-:Y:S03]  /*27730*/  HMMA.1688.F32.TF32 R60, R52.reuse, R194, R60 ;  /* 0x000000c2343c723c */ /* 0x040fe6000008103c */
[----:B------:R-:W-:Y:S05]  /*27740*/  LDS R251, [R252+0x42800] ;  /* 0x04280000fcfb7984 */ /* 0x000fea0000000800 */
[C---:B------:R-:W-:Y:S08]  /*27750*/  HMMA.1688.F32.TF32 R56, R52.reuse, R190, R56 ;  /* 0x000000be3438723c */ /* 0x040ff00000081038 */
[C---:B------:R-:W-:Y:S01]  /*27760*/  HMMA.1688.F32.TF32 R120, R52.reuse, R178, R120 ;  /* 0x000000b23478723c */ /* 0x040fe20000081078 */
[----:B-1----:R-:W3:Y:S04]  /*27770*/  LDL.LU R250, [R1+0x2010] ;  /* 0x0020100001fa7983 */ /* 0x002ee80000300800 */
[----:B------:R-:W4:Y:S04]  /*27780*/  LDL.LU.64 R248, [R1+0x2008] ;  /* 0x0020080001f87983 */ /* 0x000f280000300a00 */
[----:B------:R-:W-:Y:S04]  /*27790*/  STL.64 [R1+0x350], R60 ;  /* 0x0003503c01007387 */ /* 0x000fe80000100a00 */
[----:B------:R1:W-:Y:S04]  /*277a0*/  STL.64 [R1+0x358], R62 ;  /* 0x0003583e01007387 */ /* 0x0003e80000100a00 */
[----:B------:R-:W-:Y:S04]  /*277b0*/  STL.64 [R1+0x340], R56 ;  /* 0x0003403801007387 */ /* 0x000fe80000100a00 */
[----:B------:R1:W-:Y:S02]  /*277c0*/  STL.64 [R1+0x348], R58 ;  /* 0x0003483a01007387 */ /* 0x0003e40000100a00 */
[----:B-1----:R-:W-:Y:S01]  /*277d0*/  HMMA.1688.F32.TF32 R60, R52, R186, R236 ;  /* 0x000000ba343c723c */ /* 0x002fe200000810ec */
[----:B------:R-:W-:Y:S01]  /*277e0*/  IMAD.MOV.U32 R9, RZ, RZ, R192 ;  /* 0x000000ffff097224 */ /* 0x000fe200078e00c0 */
[----:B------:R-:W-:Y:S01]  /*277f0*/  LDS R190, [R245+0x42900] ;  /* 0x04290000f5be7984 */ /* 0x000fe20000000800 */
[----:B------:R-:W-:-:S02]  /*27800*/  IMAD.MOV.U32 R10, RZ, RZ, R189 ;  /* 0x000000ffff0a7224 */ /* 0x000fc400078e00bd */
[----:B------:R-:W-:Y:S01]  /*27810*/  IMAD.MOV.U32 R11, RZ, RZ, R188 ;  /* 0x000000ffff0b7224 */ /* 0x000fe200078e00bc */
[----:B------:R-:W-:Y:S02]  /*27820*/  LDS R189, [R252+0x42100] ;  /* 0x04210000fcbd7984 */ /* 0x000fe40000000800 */
[C---:B------:R-:W-:Y:S02]  /*27830*/  HMMA.1688.F32.TF32 R56, R52.reuse, R182, R140 ;  /* 0x000000b63438723c */ /* 0x040fe4000008108c */
[----:B------:R-:W-:Y:S04]  /*27840*/  LDS R188, [R245+0x42100] ;  /* 0x04210000f5bc7984 */ /* 0x000fe80000000800 */
[----:B------:R-:W-:Y:S04]  /*27850*/  LDS R191, [R252+0x42900] ;  /* 0x04290000fcbf7984 */ /* 0x000fe80000000800 */
[----:B------:R-:W-:Y:S04]  /*27860*/  LDS R236, [R245+0x42180] ;  /* 0x04218000f5ec7984 */ /* 0x000fe80000000800 */
[----:B------:R-:W-:Y:S04]  /*27870*/  LDS R238, [R245+0x42980] ;  /* 0x04298000f5ee7984 */ /* 0x000fe80000000800 */
[----:B------:R-:W-:Y:S04]  /*27880*/  STL.64 [R1+0x320], R60 ;  /* 0x0003203c01007387 */ /* 0x000fe80000100a00 */
[----:B------:R1:W-:Y:S04]  /*27890*/  STL.64 [R1+0x328], R62 ;  /* 0x0003283e01007387 */ /* 0x0003e80000100a00 */
[----:B------:R-:W-:Y:S04]  /*278a0*/  STL.64 [R1+0x310], R56 ;  /* 0x0003103801007387 */ /* 0x000fe80000100a00 */
[----:B------:R1:W-:Y:S02]  /*278b0*/  STL.64 [R1+0x318], R58 ;  /* 0x0003183a01007387 */ /* 0x0003e40000100a00 */
[C---:B-1----:R-:W-:Y:S02]  /*278c0*/  HMMA.1688.F32.TF32 R60, R52.reuse, R174, R64 ;  /* 0x000000ae343c723c */ /* 0x042fe40000081040 */
[----:B------:R-:W-:Y:S04]  /*278d0*/  LDS R237, [R252+0x42180] ;  /* 0x04218000fced7984 */ /* 0x000fe80000000800 */
[----:B------:R-:W-:Y:S02]  /*278e0*/  LDS R239, [R252+0x42980] ;  /* 0x04298000fcef7984 */ /* 0x000fe40000000800 */
[C---:B------:R-:W-:Y:S02]  /*278f0*/  HMMA.1688.F32.TF32 R56, R52.reuse, R170, R128 ;  /* 0x000000aa3438723c */ /* 0x040fe40000081080 */
[----:B------:R-:W-:Y:S04]  /*27900*/  STL.64 [R1+0x300], R120 ;  /* 0x0003007801007387 */ /* 0x000fe80000100a00 */
[----:B------:R-:W-:Y:S02]  /*27910*/  LDS R140, [R246+0x42080] ;  /* 0x04208000f68c7984 */ /* 0x000fe40000000800 */
[----:B------:R-:W-:Y:S02]  /*27920*/  HMMA.1688.F32.TF32 R52, R52, R166, R12 ;  /* 0x000000a63434723c */ /* 0x000fe4000008100c */
[----:B------:R-:W-:Y:S04]  /*27930*/  STL.64 [R1+0x308], R122 ;  /* 0x0003087a01007387 */ /* 0x000fe80000100a00 */
[----:B------:R-:W-:Y:S04]  /*27940*/  LDS R128, [R245+0x42080] ;  /* 0x04208000f5807984 */ /* 0x000fe80000000800 */
[----:B------:R-:W-:Y:S04]  /*27950*/  STL.64 [R1+0x2f0], R60 ;  /* 0x0002f03c01007387 */ /* 0x000fe80000100a00 */
[----:B------:R-:W-:Y:S04]  /*27960*/  STL.64 [R1+0x2f8], R62 ;  /* 0x0002f83e01007387 */ /* 0x000fe80000100a00 */
[----:B------:R-:W-:Y:S04]  /*27970*/  STL.64 [R1+0x2e0], R56 ;  /* 0x0002e03801007387 */ /* 0x000fe80000100a00 */
[----:B------:R-:W-:Y:S04]  /*27980*/  STL.64 [R1+0x2e8], R58 ;  /* 0x0002e83a01007387 */ /* 0x000fe80000100a00 */
[----:B------:R-:W-:Y:S04]  /*27990*/  STL.64 [R1+0x290], R52 ;  /* 0x0002903401007387 */ /* 0x000fe80000100a00 */
[----:B------:R-:W-:Y:S04]  /*279a0*/  STL.64 [R1+0x298], R54 ;  /* 0x0002983601007387 */ /* 0x000fe80000100a00 */
        /* <DEDUP_REMOVED lines=10> */
[----:B------:R-:W-:Y:S01]  /*27a50*/  LDS R195, [R247+0x42900] ;  /* 0x04290000f7c37984 */ /* 0x000fe20000000800 */
[----:B--2---:R-:W-:-:S03]  /*27a60*/  IMAD R3, R3, 0x20000, R8 ;  /* 0x0002000003037824 */ /* 0x004fc600078e0208 */
[----:B------:R-:W-:Y:S04]  /*27a70*/  LDS R122, [R246+0x42800] ;  /* 0x04280000f67a7984 */ /* 0x000fe80000000800 */
[----:B------:R-:W1:Y:S04]  /*27a80*/  LDSM.16.M88.4 R64, [R3] ;  /* 0x000000000340783b */ /* 0x000e680000000200 */
[----:B------:R-:W2:Y:S04]  /*27a90*/  LDSM.16.M88.4 R60, [R3+0x2000] ;  /* 0x00200000033c783b */ /* 0x000ea80000000200 */
[----:B------:R-:W1:Y:S04]  /*27aa0*/  LDSM.16.M88.4 R56, [R3+0x4000] ;  /* 0x004000000338783b */ /* 0x000e680000000200 */
[----:B------:R-:W-:Y:S01]  /*27ab0*/  LDSM.16.M88.4 R52, [R3+0x6000] ;  /* 0x006000000334783b */ /* 0x000fe20000000200 */
[----:B------:R-:W-:-:S02]  /*27ac0*/  IMAD.MOV.U32 R8, RZ, RZ, R193 ;  /* 0x000000ffff087224 */ /* 0x000fc400078e00c1 */
[----:B---3--:R-:W-:Y:S02]  /*27ad0*/  IMAD.MOV.U32 R12, RZ, RZ, R250 ;  /* 0x000000ffff0c7224 */ /* 0x008fe400078e00fa */
[----:B----4-:R-:W-:Y:S01]  /*27ae0*/  IMAD.MOV.U32 R13, RZ, RZ, R249 ;  /* 0x000000ffff0d7224 */ /* 0x010fe200078e00f9 */
[----:B------:R-:W-:Y:S01]  /*27af0*/  LDS R250, [R245+0x42800] ;  /* 0x04280000f5fa7984 */ /* 0x000fe20000000800 */
[----:B------:R-:W-:-:S03]  /*27b00*/  IMAD.MOV.U32 R14, RZ, RZ, R248 ;  /* 0x000000ffff0e7224 */ /* 0x000fc600078e00f8 */
[----:B------:R-:W-:Y:S04]  /*27b10*/  LDS R248, [R245+0x42000] ;  /* 0x04200000f5f87984 */ /* 0x000fe80000000800 */
[----:B------:R-:W3:Y:S04]  /*27b20*/  LDS R249, [R252+0x42000] ;  /* 0x04200000fcf97984 */ /* 0x000ee80000000800 */
[----:B-1----:R-:W-:Y:S04]  /*27b30*/  STL [R1+0x1e58], R66 ;  /* 0x001e584201007387 */ /* 0x002fe80000100800 */
[----:B------:R-:W-:Y:S04]  /*27b40*/  STL [R1+0x1e54], R67 ;  /* 0x001e544301007387 */ /* 0x000fe80000100800 */
[----:B--2---:R-:W-:Y:S04]  /*27b50*/  STL [R1+0x1e50], R62 ;  /* 0x001e503e01007387 */ /* 0x004fe80000100800 */
[----:B------:R-:W-:Y:S04]  /*27b60*/  STL [R1+0x1e4c], R63 ;  /* 0x001e4c3f01007387 */ /* 0x000fe80000100800 */
[----:B------:R-:W-:Y:S01]  /*27b70*/  STL [R1+0x1e5c], R58 ;  /* 0x001e5c3a01007387 */ /* 0x000fe20000100800 */
[----:B------:R-:W-:Y:S01]  /*27b80*/  IMAD.MOV.U32 R15, RZ, RZ, R244 ;  /* 0x000000ffff0f7224 */ /* 0x000fe200078e00f4 */
[-C--:B------:R-:W-:Y:S02]  /*27b90*/  HMMA.1688.F32.TF32 R16, R236, R64.reuse, R16 ;  /* 0x00000040ec10723c */ /* 0x080fe40000081010 */
[----:B------:R-:W1:Y:S04]  /*27ba0*/  LDS R123, [R247+0x42800] ;  /* 0x04280000f77b7984 */ /* 0x000e680000000800 */
[----:B------:R-:W2:Y:S02]  /*27bb0*/  LDS R193, [R247+0x42100] ;  /* 0x04210000f7c17984 */ /* 0x000ea40000000800 */
[-C--:B------:R-:W-:Y:S02]  /*27bc0*/  HMMA.1688.F32.TF32 R136, R140, R64.reuse, R136 ;  /* 0x000000408c88723c */ /* 0x080fe40000081088 */
[----:B------:R-:W-:Y:S06]  /*27bd0*/  LDS R245, [R247+0x42180] ;  /* 0x04218000f7f57984 */ /* 0x000fec0000000800 */
[-C--:B---3--:R-:W-:Y:S01]  /*27be0*/  HMMA.1688.F32.TF32 R8, R248, R64.reuse, R8 ;  /* 0x00000040f808723c */ /* 0x088fe20000081008 */
[----:B------:R-:W-:Y:S04]  /*27bf0*/  STL [R1+0x1e48], R59 ;  /* 0x001e483b01007387 */ /* 0x000fe80000100800 */
[----:B------:R-:W-:Y:S04]  /*27c00*/  STL [R1+0x1e64], R54 ;  /* 0x001e643601007387 */ /* 0x000fe80000100800 */
[----:B------:R-:W-:Y:S01]  /*27c10*/  STL [R1+0x1e60], R55 ;  /* 0x001e603701007387 */ /* 0x000fe20000100800 */
[----:B------:R-:W-:Y:S03]  /*27c20*/  HMMA.1688.F32.TF32 R12, R128, R64, R12 ;  /* 0x00000040800c723c */ /* 0x000fe6000008100c */
[----:B------:R-:W-:Y:S04]  /*27c30*/  LDS R244, [R246+0x42180] ;  /* 0x04218000f6f47984 */ /* 0x000fe80000000800 */
[----:B------:R-:W-:Y:S04]  /*27c40*/  LDS R246, [R246+0x42980] ;  /* 0x04298000f6f67984 */ /* 0x000fe80000000800 */
[----:B------:R-:W3:Y:S04]  /*27c50*/  LDS R247, [R247+0x42980] ;  /* 0x04298000f7f77984 */ /* 0x000ee80000000800 */
[----:B------:R-:W-:Y:S04]  /*27c60*/  STL.64 [R1+0x2d0], R8 ;  /* 0x0002d00801007387 */ /* 0x000fe80000100a00 */
[----:B------:R4:W-:Y:S04]  /*27c70*/  STL.64 [R1+0x2d8], R10 ;  /* 0x0002d80a01007387 */ /* 0x0009e80000100a00 */
[----:B----4-:R-:W4:Y:S04]  /*27c80*/  LDL.LU.64 R10, [R1+0x2000] ;  /* 0x00200000010a7983 */ /* 0x010f280000300a00 */
[----:B------:R-:W4:Y:S01]  /*27c90*/  LDL.LU.64 R8, [R1+0x1ff8] ;  /* 0x001ff80001087983 */ /* 0x000f220000300a00 */
[----:B------:R-:W-:-:S02]  /*27ca0*/  IMAD.MOV.U32 R54, RZ, RZ, R12 ;  /* 0x000000ffff367224 */ /* 0x000fc400078e000c */
[----:B------:R-:W-:Y:S02]  /*27cb0*/  IMAD.MOV.U32 R55, RZ, RZ, R13 ;  /* 0x000000ffff377224 */ /* 0x000fe400078e000d */
[----:B------:R-:W-:Y:S02]  /*27cc0*/  IMAD.MOV.U32 R58, RZ, RZ, R14 ;  /* 0x000000ffff3a7224 */ /* 0x000fe400078e000e */
[----:B------:R-:W-:Y:S02]  /*27cd0*/  IMAD.MOV.U32 R66, RZ, RZ, R15 ;  /* 0x000000ffff427224 */ /* 0x000fe400078e000f */
[----:B------:R-:W2:Y:S04]  /*27ce0*/  LDL.LU.64 R14, [R1+0x1ff0] ;  /* 0x001ff000010e7983 */ /* 0x000ea80000300a00 */
[----:B------:R-:W2:Y:S04]  /*27cf0*/  LDL.LU.64 R12, [R1+0x1fe8] ;  /* 0x001fe800010c7983 */ /* 0x000ea80000300a00 */
[----:B------:R-:W-:Y:S04]  /*27d00*/  STL [R1+0x1e74], R54 ;  /* 0x001e743601007387 */ /* 0x000fe80000100800 */
[----:B------:R-:W-:Y:S04]  /*27d10*/  STL [R1+0x1e70], R55 ;  /* 0x001e703701007387 */ /* 0x000fe80000100800 */
[----:B------:R-:W-:Y:S04]  /*27d20*/  STL [R1+0x1e6c], R58 ;  /* 0x001e6c3a01007387 */ /* 0x000fe80000100800 */
[----:B------:R-:W-:Y:S01]  /*27d30*/  STL [R1+0x1e68], R66 ;  /* 0x001e684201007387 */ /* 0x000fe20000100800 */
[----:B----4-:R-:W-:Y:S11]  /*27d40*/  HMMA.1688.F32.TF32 R8, R188, R64, R8 ;  /* 0x00000040bc08723c */ /* 0x010ff60000081008 */
[----:B------:R-:W-:Y:S11]  /*27d50*/  @!UPT UIADD3 URZ, URZ, URZ, URZ ;  /* 0x0000003f3f3ff290 */ /* 0x000ff6000fffe03f */
[----:B------:R-:W-:Y:S01]  /*27d60*/  @!UPT UIADD3 URZ, URZ, URZ, URZ ;  /* 0x0000003f3f3ff290 */ /* 0x000fe2000fffe03f */
[----:B------:R4:W-:Y:S04]  /*27d70*/  STL.64 [R1+0x2b0], R8 ;  /* 0x0002b00801007387 */ /* 0x0009e80000100a00 */
[----:B------:R1:W-:Y:S04]  /*27d80*/  STL.64 [R1+0x2b8], R10 ;  /* 0x0002b80a01007387 */ /* 0x0003e80000100a00 */
[----:B----4-:R-:W4:Y:S04]  /*27d90*/  LDL.LU R8, [R1+0x130] ;  /* 0x0001300001087983 */ /* 0x010f280000300800 */
[----:B------:R-:W4:Y:S04]  /*27da0*/  LDL.LU R9, [R1+0x134] ;  /* 0x0001340001097983 */ /* 0x000f280000300800 */
[----:B-1----:R-:W4:Y:S04]  /*27db0*/  LDL.LU R10, [R1+0x138] ;  /* 0x00013800010a7983 */ /* 0x002f280000300800 */
[----:B------:R-:W4:Y:S04]  /*27dc0*/  LDL.LU R11, [R1+0x13c] ;  /* 0x00013c00010b7983 */ /* 0x000f280000300800 */
[----:B------:R1:W-:Y:S04]  /*27dd0*/  STL.64 [R1+0x2a0], R16 ;  /* 0x0002a01001007387 */ /* 0x0003e80000100a00 */
[----:B------:R2:W-:Y:S04]  /*27de0*/  STL.64 [R1+0x2a8], R18 ;  /* 0x0002a81201007387 */ /* 0x0005e80000100a00 */
[----:B-1----:R-:W4:Y:S01]  /*27df0*/  LDL.LU R16, [R1] ;  /* 0x0000000001107983 */ /* 0x002f220000300800 */
[----:B------:R-:W-:-:S03]  /*27e00*/  IMAD.MOV.U32 R17, RZ, RZ, R2 ;  /* 0x000000ffff117224 */ /* 0x000fc600078e0002 */
[----:B------:R-:W4:Y:S01]  /*27e10*/  LDL.LU R2, [R1+0x1fe4] ;  /* 0x001fe40001027983 */ /* 0x000f220000300800 */
[----:B--2---:R-:W-:-:S03]  /*27e20*/  IMAD.MOV.U32 R18, RZ, RZ, R0 ;  /* 0x000000ffff127224 */ /* 0x004fc600078e0000 */
[----:B------:R-:W2:Y:S01]  /*27e30*/  LDL.LU R0, [R1+0x1fe0] ;  /* 0x001fe00001007983 */ /* 0x000ea20000300800 */
[-C--:B------:R-:W-:Y:S03]  /*27e40*/  HMMA.1688.F32.TF32 R216, R120, R64.reuse, R216 ;  /* 0x0000004078d8723c */ /* 0x080fe600000810d8 */
[----:B------:R-:W5:Y:S11]  /*27e50*/  LDL.LU R19, [R1+0xc] ;  /* 0x00000c0001137983 */ /* 0x000f760000300800 */
[----:B------:R-:W-:Y:S09]  /*27e60*/  @!UPT UIADD3 URZ, URZ, URZ, URZ ;  /* 0x0000003f3f3ff290 */ /* 0x000ff2000fffe03f */
[----:B------:R1:W-:Y:S04]  /*27e70*/  STL.64 [R1+0x7c0], R216 ;  /* 0x0007c0d801007387 */ /* 0x0003e80000100a00 */
[----:B------:R-:W-:Y:S04]  /*27e80*/  STL.64 [R1+0x7c8], R218 ;  /* 0x0007c8da01007387 */ /* 0x000fe80000100a00 */
[----:B-1----:R-:W5:Y:S04]  /*27e90*/  LDL.LU R216, [R1+0xf0] ;  /* 0x0000f00001d87983 */ /* 0x002f680000300800 */
[----:B------:R-:W5:Y:S04]  /*27ea0*/  LDL.LU R217, [R1+0xf4] ;  /* 0x0000f40001d97983 */ /* 0x000f680000300800 */
[----:B------:R1:W-:Y:S04]  /*27eb0*/  STL.64 [R1+0x910], R136 ;  /* 0x0009108801007387 */ /* 0x0003e80000100a00 */
[----:B-1----:R-:W5:Y:S04]  /*27ec0*/  LDL.LU R136, [R1+0x10] ;  /* 0x0000100001887983 */ /* 0x002f680000300800 */
[----:B------:R-:W5:Y:S01]  /*27ed0*/  LDL.LU R137, [R1+0x14] ;  /* 0x0000140001897983 */ /* 0x000f620000300800 */
[-C--:B------:R-:W-:Y:S08]  /*27ee0*/  HMMA.1688.F32.TF32 R132, R192, R64.reuse, R132 ;  /* 0x00000040c084723c */ /* 0x080ff00000081084 */
[----:B---3--:R-:W-:Y:S01]  /*27ef0*/  HMMA.1688.F32.TF32 R64, R244, R64, R36 ;  /* 0x00000040f440723c */ /* 0x008fe20000081024 */
[----:B----4-:R-:W-:-:S02]  /*27f00*/  IMAD.MOV.U32 R218, RZ, RZ, R2 ;  /* 0x000000ffffda7224 */ /* 0x010fc400078e0002 */
[----:B------:R-:W-:Y:S02]  /*27f10*/  IMAD.MOV.U32 R2, RZ, RZ, R138 ;  /* 0x000000ffff027224 */ /* 0x000fe400078e008a */
[----:B--2---:R-:W-:Y:S01]  /*27f20*/  IMAD.MOV.U32 R219, RZ, RZ, R0 ;  /* 0x000000ffffdb7224 */ /* 0x004fe200078e0000 */
[----:B------:R-:W2:Y:S01]  /*27f30*/  LDL.LU R138, [R1+0x18] ;  /* 0x00001800018a7983 */ /* 0x000ea20000300800 */
[----:B------:R-:W-:-:S03]  /*27f40*/  IMAD.MOV.U32 R0, RZ, RZ, R139 ;  /* 0x000000ffff007224 */ /* 0x000fc600078e008b */
[----:B------:R-:W2:Y:S01]  /*27f50*/  LDL.LU R139, [R1+0x1c] ;  /* 0x00001c00018b7983 */ /* 0x000ea20000300800 */
[-C--:B------:R-:W-:Y:S03]  /*27f60*/  HMMA.1688.F32.TF32 R36, R248, R60.reuse, R8 ;  /* 0x0000003cf824723c */ /* 0x080fe60000081008 */
[----:B------:R-:W-:Y:S04]  /*27f70*/  STL [R1+0x1d1c], R0 ;  /* 0x001d1c0001007387 */ /* 0x000fe80000100800 */
[----:B------:R-:W-:Y:S04]  /*27f80*/  STL [R1+0x1d18], R2 ;  /* 0x001d180201007387 */ /* 0x000fe80000100800 */
[----:B------:R-:W-:Y:S04]  /*27f90*/  STL.64 [R1+0x950], R132 ;  /* 0x0009508401007387 */ /* 0x000fe80000100a00 */
[----:B------:R-:W-:Y:S04]  /*27fa0*/  STL.64 [R1+0x958], R134 ;  /* 0x0009588601007387 */ /* 0x000fe80000100a00 */
[----:B------:R-:W3:Y:S04]  /*27fb0*/  LDL.LU R8, [R1+0x5a0] ;  /* 0x0005a00001087983 */ /* 0x000ee80000300800 */
[----:B------:R-:W-:Y:S04]  /*27fc0*/  STL.64 [R1+0x980], R64 ;  /* 0x0009804001007387 */ /* 0x000fe80000100a00 */
[----:B------:R1:W-:Y:S04]  /*27fd0*/  STL.64 [R1+0x988], R66 ;  /* 0x0009884201007387 */ /* 0x0003e80000100a00 */
[----:B------:R-:W-:Y:S04]  /*27fe0*/  STL.64 [R1+0x280], R36 ;  /* 0x0002802401007387 */ /* 0x000fe80000100a00 */
[----:B------:R2:W-:Y:S04]  /*27ff0*/  STL.64 [R1+0x288], R38 ;  /* 0x0002882601007387 */ /* 0x0005e80000100a00 */
[----:B------:R-:W3:Y:S04]  /*28000*/  LDL.LU R9, [R1+0x5a4] ;  /* 0x0005a40001097983 */ /* 0x000ee80000300800 */
[----:B------:R-:W3:Y:S04]  /*28010*/  LDL.LU R10, [R1+0x5a8] ;  /* 0x0005a800010a7983 */ /* 0x000ee80000300800 */
[----:B------:R-:W3:Y:S01]  /*28020*/  LDL.LU R11, [R1+0x5ac] ;  /* 0x0005ac00010b7983 */ /* 0x000ee20000300800 */
[-C--:B------:R-:W-:Y:S08]  /*28030*/  HMMA.1688.F32.TF32 R20, R188, R60.reuse, R20 ;  /* 0x0000003cbc14723c */ /* 0x080ff00000081014 */
[----:B------:R-:W-:Y:S08]  /*28040*/  HMMA.1688.F32.TF32 R32, R244, R60, R32 ;  /* 0x0000003cf420723c */ /* 0x000ff00000081020 */
[-C--:B-----5:R-:W-:Y:S08]  /*28050*/  HMMA.1688.F32.TF32 R16, R128, R56.reuse, R16 ;  /* 0x000000388010723c */ /* 0x0a0ff00000081010 */
[-C--:B------:R-:W-:Y:S11]  /*28060*/  HMMA.1688.F32.TF32 R24, R188, R56.reuse, R24 ;  /* 0x00000038bc18723c */ /* 0x080ff60000081018 */
[----:B------:R-:W-:Y:S05]  /*28070*/  @!UPT UIADD3 URZ, URZ, URZ, URZ ;  /* 0x0000003f3f3ff290 */ /* 0x000fea000fffe03f */
[----:B-1----:R-:W-:Y:S02]  /*28080*/  IMAD.MOV.U32 R67, RZ, RZ, R16 ;  /* 0x000000ffff437224 */ /* 0x002fe400078e0010 */
[----:B------:R-:W-:Y:S02]  /*28090*/  IMAD.MOV.U32 R62, RZ, RZ, R17 ;  /* 0x000000ffff3e7224 */ /* 0x000fe400078e0011 */
[----:B------:R-:W-:Y:S02]  /*280a0*/  IMAD.MOV.U32 R63, RZ, RZ, R18 ;  /* 0x000000ffff3f7224 */ /* 0x000fe400078e0012 */
[----:B------:R-:W-:Y:S02]  /*280b0*/  IMAD.MOV.U32 R59, RZ, RZ, R19 ;  /* 0x000000ffff3b7224 */ /* 0x000fe400078e0013 */
[----:B------:R-:W-:Y:S08]  /*280c0*/  HMMA.1688.F32.TF32 R16, R120, R56, R208 ;  /* 0x000000387810723c */ /* 0x000ff000000810d0 */
[----:B------:R-:W-:Y:S08]  /*280d0*/  HMMA.1688.F32.TF32 R4, R244, R52, R4 ;  /* 0x00000034f404723c */ /* 0x000ff00000081004 */
[-C--:B--2---:R-:W-:Y:S11]  /*280e0*/  HMMA.1688.F32.TF32 R36, R128, R60.reuse, R136 ;  /* 0x0000003c8024723c */ /* 0x084ff60000081088 */
[----:B------:R-:W-:Y:S11]  /*280f0*/  @!UPT UIADD3 URZ, URZ, URZ, URZ ;  /* 0x0000003f3f3ff290 */ /* 0x000ff6000fffe03f */
[----:B------:R-:W-:Y:S02]  /*28100*/  @!UPT UIADD3 URZ, URZ, URZ, URZ ;  /* 0x0000003f3f3ff290 */ /* 0x000fe4000fffe03f */
[----:B------:R-:W-:Y:S02]  /*28110*/  IMAD.MOV.U32 R58, RZ, RZ, R36 ;  /* 0x000000ffff3a7224 */ /* 0x000fe400078e0024 */
[----:B------:R-:W-:Y:S01]  /*28120*/  IMAD.MOV.U32 R66, RZ, RZ, R37 ;  /* 0x000000ffff427224 */ /* 0x000fe200078e0025 */
[----:B------:R1:W-:Y:S04]  /*28130*/  STL.64 [R1+0x278], R38 ;  /* 0x0002782601007387 */ /* 0x0003e80000100a00 */
[----:B------:R-:W-:Y:S04]  /*28140*/  STL [R1+0x1e84], R58 ;  /* 0x001e843a01007387 */ /* 0x000fe80000100800 */
[----:B------:R-:W-:Y:S01]  /*28150*/  STL [R1+0x1e80], R66 ;  /* 0x001e804201007387 */ /* 0x000fe20000100800 */
[-C--:B-1----:R-:W-:Y:S03]  /*28160*/  HMMA.1688.F32.TF32 R36, R236, R60.reuse, R40 ;  /* 0x0000003cec24723c */ /* 0x082fe60000081028 */
[----:B------:R-:W-:Y:S04]  /*28170*/  STL.64 [R1+0x260], R20 ;  /* 0x0002601401007387 */ /* 0x000fe80000100a00 */
[----:B------:R1:W-:Y:S01]  /*28180*/  STL.64 [R1+0x268], R22 ;  /* 0x0002681601007387 */ /* 0x0003e20000100a00 */
[-C--:B------:R-:W-:Y:S08]  /*28190*/  HMMA.1688.F32.TF32 R40, R120, R60.reuse, R220 ;  /* 0x0000003c7828723c */ /* 0x080ff000000810dc */
[-C--:B-1----:R-:W-:Y:S07]  /*281a0*/  HMMA.1688.F32.TF32 R20, R140, R60.reuse, R160 ;  /* 0x0000003c8c14723c */ /* 0x082fee00000810a0 */
[----:B------:R-:W-:Y:S04]  /*281b0*/  STL.64 [R1+0x230], R36 ;  /* 0x0002302401007387 */ /* 0x000fe80000100a00 */
[----:B------:R1:W-:Y:S04]  /*281c0*/  STL.64 [R1+0x238], R38 ;  /* 0x0002382601007387 */ /* 0x0003e80000100a00 */
[----:B------:R-:W-:Y:S04]  /*281d0*/  STL.64 [R1+0x7a0], R40 ;  /* 0x0007a02801007387 */ /* 0x000fe80000100a00 */
[----:B------:R-:W-:Y:S01]  /*281e0*/  STL.64 [R1+0x7a8], R42 ;  /* 0x0007a82a01007387 */ /* 0x000fe20000100a00 */
[----:B-1----:R-:W-:Y:S03]  /*281f0*/  HMMA.1688.F32.TF32 R36, R192, R60, R124 ;  /* 0x0000003cc024723c */ /* 0x002fe6000008107c */
[----:B------:R-:W-:Y:S04]  /*28200*/  STL.64 [R1+0x8f0], R20 ;  /* 0x0008f01401007387 */ /* 0x000fe80000100a00 */
[----:B------:R1:W-:Y:S01]  /*28210*/  STL.64 [R1+0x8f8], R22 ;  /* 0x0008f81601007387 */ /* 0x0003e20000100a00 */
[C---:B---3--:R-:W-:Y:S03]  /*28220*/  HMMA.1688.F32.TF32 R8, R248.reuse, R52, R8 ;  /* 0x00000034f808723c */ /* 0x048fe60000081008 */
[----:B------:R-:W-:Y:S05]  /*28230*/  LDSM.16.M88.4 R40, [R3+0xc000] ;  /* 0x00c000000328783b */ /* 0x000fea0000000200 */
[-C--:B-1----:R-:W-:Y:S07]  /*28240*/  HMMA.1688.F32.TF32 R20, R248, R56.reuse, R216 ;  /* 0x00000038f814723c */ /* 0x082fee00000810d8 */
[----:B------:R-:W-:Y:S04]  /*28250*/  STL.64 [R1+0x930], R36 ;  /* 0x0009302401007387 */ /* 0x000fe80000100a00 */
[----:B------:R-:W-:Y:S04]  /*28260*/  STL.64 [R1+0x938], R38 ;  /* 0x0009382601007387 */ /* 0x000fe80000100a00 */
[----:B------:R-:W-:Y:S04]  /*28270*/  STL.64 [R1+0x970], R32 ;  /* 0x0009702001007387 */ /* 0x000fe80000100a00 */
[----:B------:R-:W-:Y:S04]  /*28280*/  STL.64 [R1+0x978], R34 ;  /* 0x0009782201007387 */ /* 0x000fe80000100a00 */
[----:B------:R-:W-:Y:S04]  /*28290*/  LDSM.16.M88.4 R36, [R3+0xe000] ;  /* 0x00e000000324783b */ /* 0x000fe80000000200 */
[----:B------:R-:W-:Y:S04]  /*282a0*/  STL.64 [R1+0x1f0], R20 ;  /* 0x0001f01401007387 */ /* 0x000fe80000100a00 */
[----:B------:R1:W-:Y:S04]  /*282b0*/  STL.64 [R1+0x1f8], R22 ;  /* 0x0001f81601007387 */ /* 0x0003e80000100a00 */
[----:B------:R-:W-:Y:S01]  /*282c0*/  LDSM.16.M88.4 R32, [R3+0x10000] ;  /* 0x010000000320783b */ /* 0x000fe20000000200 */
[-C--:B-1----:R-:W-:Y:S03]  /*282d0*/  HMMA.1688.F32.TF32 R20, R236, R56.reuse, R44 ;  /* 0x00000038ec14723c */ /* 0x082fe6000008102c */
[----:B------:R-:W-:Y:S04]  /*282e0*/  STL [R1+0x1e8c], R59 ;  /* 0x001e8c3b01007387 */ /* 0x000fe80000100800 */
[----:B------:R-:W-:Y:S04]  /*282f0*/  STL [R1+0x1e88], R63 ;  /* 0x001e883f01007387 */ /* 0x000fe80000100800 */
[----:B------:R-:W-:Y:S04]  /*28300*/  STL [R1+0x1e7c], R62 ;  /* 0x001e7c3e01007387 */ /* 0x000fe80000100800 */
[----:B------:R-:W-:Y:S04]  /*28310*/  STL [R1+0x1e78], R67 ;  /* 0x001e784301007387 */ /* 0x000fe80000100800 */
[----:B------:R-:W-:Y:S04]  /*28320*/  STL.64 [R1+0x1d0], R24 ;  /* 0x0001d01801007387 */ /* 0x000fe80000100a00 */
[----:B------:R1:W-:Y:S04]  /*28330*/  STL.64 [R1+0x1d8], R26 ;  /* 0x0001d81a01007387 */ /* 0x0003e80000100a00 */
[----:B------:R-:W-:Y:S04]  /*28340*/  STL.64 [R1+0x1c0], R20 ;  /* 0x0001c01401007387 */ /* 0x000fe80000100a00 */
[----:B------:R2:W-:Y:S04]  /*28350*/  STL.64 [R1+0x1c8], R22 ;  /* 0x0001c81601007387 */ /* 0x0005e80000100a00 */
[----:B------:R-:W-:Y:S01]  /*28360*/  STL.64 [R1+0x5b0], R16 ;  /* 0x0005b01001007387 */ /* 0x000fe20000100a00 */
[-C--:B-1----:R-:W-:Y:S03]  /*28370*/  HMMA.1688.F32.TF32 R24, R140, R56.reuse, R144 ;  /* 0x000000388c18723c */ /* 0x082fe60000081090 */
[----:B------:R1:W-:Y:S04]  /*28380*/  STL.64 [R1+0x5b8], R18 ;  /* 0x0005b81201007387 */ /* 0x0003e80000100a00 */
[----:B------:R-:W-:Y:S01]  /*28390*/  LDSM.16.M88.4 R44, [R3+0xa000] ;  /* 0x00a00000032c783b */ /* 0x000fe20000000200 */
[-C--:B--2---:R-:W-:Y:S08]  /*283a0*/  HMMA.1688.F32.TF32 R20, R192, R56.reuse, R224 ;  /* 0x00000038c014723c */ /* 0x084ff000000810e0 */
[----:B-1----:R-:W-:Y:S01]  /*283b0*/  HMMA.1688.F32.TF32 R16, R244, R56, R28 ;  /* 0x00000038f410723c */ /* 0x002fe2000008101c */
[----:B------:R-:W-:Y:S06]  /*283c0*/  LDSM.16.M88.4 R28, [R3+0x12000] ;  /* 0x01200000031c783b */ /* 0x000fec0000000200 */
[----:B------:R-:W-:Y:S04]  /*283d0*/  STL.64 [R1+0x820], R24 ;  /* 0x0008201801007387 */ /* 0x000fe80000100a00 */
[----:B------:R-:W-:Y:S04]  /*283e0*/  STL.64 [R1+0x828], R26 ;  /* 0x0008281a01007387 */ /* 0x000fe80000100a00 */
[----:B------:R-:W-:Y:S04]  /*283f0*/  STL.64 [R1+0x920], R20 ;  /* 0x0009201401007387 */ /* 0x000fe80000100a00 */
[----:B------:R-:W-:Y:S05]  /*28400*/  STL.64 [R1+0x928], R22 ;  /* 0x0009281601007387 */ /* 0x000fea0000100a00 */
[----:B------:R-:W-:-:S02]  /*28410*/  IMAD.MOV.U32 R64, RZ, RZ, R19 ;  /* 0x000000ffff407224 */ /* 0x000fc400078e0013 */
[----:B------:R-:W-:Y:S01]  /*28420*/  IMAD.MOV.U32 R65, RZ, RZ, R18 ;  /* 0x000000ffff417224 */ /* 0x000fe200078e0012 */
[----:B------:R1:W-:Y:S04]  /*28430*/  STL.64 [R1+0x960], R16 ;  /* 0x0009601001007387 */ /* 0x0003e80000100a00 */
[----:B------:R-:W-:Y:S04]  /*28440*/  STL [R1+0x1cec], R64 ;  /* 0x001cec4001007387 */ /* 0x000fe80000100800 */
[----:B------:R-:W-:Y:S01]  /*28450*/  STL [R1+0x1ce8], R65 ;  /* 0x001ce84101007387 */ /* 0x000fe20000100800 */
[-C--:B-1----:R-:W-:Y:S03]  /*28460*/  HMMA.1688.F32.TF32 R16, R128, R52.reuse, R12 ;  /* 0x000000348010723c */ /* 0x082fe6000008100c */
[----:B------:R-:W-:Y:S04]  /*28470*/  STL.64 [R1+0x190], R8 ;  /* 0x0001900801007387 */ /* 0x000fe80000100a00 */
[----:B------:R1:W-:Y:S01]  /*28480*/  STL.64 [R1+0x198], R10 ;  /* 0x0001980a01007387 */ /* 0x0003e20000100a00 */
[-C--:B------:R-:W-:Y:S03]  /*28490*/  HMMA.1688.F32.TF32 R12, R188, R52.reuse, R92 ;  /* 0x00000034bc0c723c */ /* 0x080fe6000008105c */
[----:B------:R-:W-:Y:S04]  /*284a0*/  LDSM.16.M88.4 R24, [R3+0x14000] ;  /* 0x014000000318783b */ /* 0x000fe80000000200 */
[----:B------:R-:W-:Y:S01]  /*284b0*/  LDSM.16.M88.4 R20, [R3+0x16000] ;  /* 0x016000000314783b */ /* 0x000fe20000000200 */
[-C--:B-1----:R-:W-:Y:S03]  /*284c0*/  HMMA.1688.F32.TF32 R8, R236, R52.reuse, R48 ;  /* 0x00000034ec08723c */ /* 0x082fe60000081030 */
[----:B------:R-:W1:Y:S04]  /*284d0*/  LDSM.16.M88.4 R48, [R3+0x8000] ;  /* 0x008000000330783b */ /* 0x000e680000000200 */
[----:B------:R-:W-:Y:S04]  /*284e0*/  STL.64 [R1+0x180], R16 ;  /* 0x0001801001007387 */ /* 0x000fe80000100a00 */
[----:B------:R2:W-:Y:S04]  /*284f0*/  STL.64 [R1+0x188], R18 ;  /* 0x0001881201007387 */ /* 0x0005e80000100a00 */
[----:B------:R-:W-:Y:S04]  /*28500*/  STL.64 [R1+0x170], R12 ;  /* 0x0001700c01007387 */ /* 0x000fe80000100a00 */
[----:B------:R3:W-:Y:S01]  /*28510*/  STL.64 [R1+0x178], R14 ;  /* 0x0001780e01007387 */ /* 0x0007e20000100a00 */
[-C--:B--2---:R-:W-:Y:S03]  /*28520*/  HMMA.1688.F32.TF32 R16, R120, R52.reuse, R212 ;  /* 0x000000347810723c */ /* 0x084fe600000810d4 */
[----:B------:R-:W-:Y:S04]  /*28530*/  STL.64 [R1+0x160], R8 ;  /* 0x0001600801007387 */ /* 0x000fe80000100a00 */
[----:B------:R2:W-:Y:S01]  /*28540*/  STL.64 [R1+0x168], R10 ;  /* 0x0001680a01007387 */ /* 0x0005e20000100a00 */
[-C--:B---3--:R-:W-:Y:S08]  /*28550*/  HMMA.1688.F32.TF32 R12, R140, R52.reuse, R156 ;  /* 0x000000348c0c723c */ /* 0x088ff0000008109c */
[----:B--2---:R-:W-:Y:S07]  /*28560*/  HMMA.1688.F32.TF32 R8, R192, R52, R204 ;  /* 0x00000034c008723c */ /* 0x004fee00000810cc */
[----:B------:R-:W-:Y:S04]  /*28570*/  STL.64 [R1+0x150], R16 ;  /* 0x0001501001007387 */ /* 0x000fe80000100a00 */
[----:B------:R-:W-:Y:S04]  /*28580*/  STL.64 [R1+0x158], R18 ;  /* 0x0001581201007387 */ /* 0x000fe80000100a00 */
[----:B------:R-:W-:Y:S04]  /*28590*/  STL.64 [R1+0x7b0], R12 ;  /* 0x0007b00c01007387 */ /* 0x000fe80000100a00 */
[----:B------:R-:W-:Y:S04]  /*285a0*/  STL.64 [R1+0x7b8], R14 ;  /* 0x0007b80e01007387 */ /* 0x000fe80000100a00 */
[----:B------:R-:W2:Y:S04]  /*285b0*/  LDSM.16.M88.4 R16, [R3+0x18000] ;  /* 0x018000000310783b */ /* 0x000ea80000000200 */
[----:B------:R-:W-:Y:S04]  /*285c0*/  STL.64 [R1+0x900], R8 ;  /* 0x0009000801007387 */ /* 0x000fe80000100a00 */
[----:B------:R-:W-:Y:S04]  /*285d0*/  STL.64 [R1+0x908], R10 ;  /* 0x0009080a01007387 */ /* 0x000fe80000100a00 */
[----:B------:R-:W-:Y:S04]  /*285e0*/  STL.64 [R1+0x940], R4 ;  /* 0x0009400401007387 */ /* 0x000fe80000100a00 */
        /* <DEDUP_REMOVED lines=12> */
[----:B------:R-:W3:Y:S04]  /*286b0*/  LDL.LU R220, [R1+0x640] ;  /* 0x0006400001dc7983 */ /* 0x000ee80000300800 */
[----:B------:R-:W3:Y:S04]  /*286c0*/  LDL.LU R221, [R1+0x644] ;  /* 0x0006440001dd7983 */ /* 0x000ee80000300800 */
[----:B------:R-:W3:Y:S04]  /*286d0*/  LDL.LU R222, [R1+0x648] ;  /* 0x0006480001de7983 */ /* 0x000ee80000300800 */
[----:B------:R-:W3:Y:S01]  /*286e0*/  LDL.LU R223, [R1+0x64c] ;  /* 0x00064c0001df7983 */ /* 0x000ee20000300800 */
[----:B------:R-:W-:-:S03]  /*286f0*/  IMAD.MOV.U32 R61, RZ, RZ, R6 ;  /* 0x000000ffff3d7224 */ /* 0x000fc600078e0006 */
[----:B------:R-:W2:Y:S01]  /*28700*/  LDSM.16.M88.4 R12, [R3+0x1a000] ;  /* 0x01a00000030c783b */ /* 0x000ea20000000200 */
[----:B------:R-:W-:-:S03]  /*28710*/  IMAD.MOV.U32 R60, RZ, RZ, R7 ;  /* 0x000000ffff3c7224 */ /* 0x000fc600078e0007 */
[----:B------:R-:W2:Y:S04]  /*28720*/  LDSM.16.M88.4 R8, [R3+0x1c000] ;  /* 0x01c000000308783b */ /* 0x000ea80000000200 */
[----:B------:R-:W2:Y:S04]  /*28730*/  LDSM.16.M88.4 R4, [R3+0x1e000] ;  /* 0x01e000000304783b */ /* 0x000ea80000000200 */
[----:B------:R-:W-:Y:S04]  /*28740*/  STL [R1+0x1cf4], R60 ;  /* 0x001cf43c01007387 */ /* 0x000fe80000100800 */
[----:B------:R-:W-:Y:S04]  /*28750*/  STL [R1+0x1cf0], R61 ;  /* 0x001cf03d01007387 */ /* 0x000fe80000100800 */
[----:B-1----:R-:W-:Y:S04]  /*28760*/  STL [R1+0x1e94], R50 ;  /* 0x001e943201007387 */ /* 0x002fe80000100800 */
[----:B------:R-:W-:Y:S04]  /*28770*/  STL [R1+0x1e90], R51 ;  /* 0x001e903301007387 */ /* 0x000fe80000100800 */
[----:B------:R-:W-:Y:S04]  /*28780*/  STL [R1+0x1e9c], R46 ;  /* 0x001e9c2e01007387 */ /* 0x000fe80000100800 */
[----:B------:R-:W-:Y:S04]  /*28790*/  STL [R1+0x1e98], R47 ;  /* 0x001e982f01007387 */ /* 0x000fe80000100800 */
[----:B------:R-:W-:Y:S04]  /*287a0*/  STL [R1+0x1ea4], R42 ;  /* 0x001ea42a01007387 */ /* 0x000fe80000100800 */
[----:B------:R-:W-:Y:S04]  /*287b0*/  STL [R1+0x1ea0], R43 ;  /* 0x001ea02b01007387 */ /* 0x000fe80000100800 */
[----:B------:R1:W-:Y:S04]  /*287c0*/  STL [R1+0x1eac], R38 ;  /* 0x001eac2601007387 */ /* 0x0003e80000100800 */
[----:B------:R1:W-:Y:S04]  /*287d0*/  STL [R1+0x1ea8], R39 ;  /* 0x001ea82701007387 */ /* 0x0003e80000100800 */
        /* <DEDUP_REMOVED lines=8> */
[----:B--2---:R-:W-:Y:S04]  /*28860*/  STL [R1+0x1ed4], R18 ;  /* 0x001ed41201007387 */ /* 0x004fe80000100800 */
[----:B------:R-:W-:Y:S04]  /*28870*/  STL [R1+0x1ed0], R19 ;  /* 0x001ed01301007387 */ /* 0x000fe80000100800 */
[----:B------:R2:W-:Y:S04]  /*28880*/  STL [R1+0x1edc], R14 ;  /* 0x001edc0e01007387 */ /* 0x0005e80000100800 */
[----:B------:R1:W-:Y:S04]  /*28890*/  STL [R1+0x1ed8], R15 ;  /* 0x001ed80f01007387 */ /* 0x0003e80000100800 */
[----:B------:R-:W-:Y:S04]  /*288a0*/  STL [R1+0x1ee4], R10 ;  /* 0x001ee40a01007387 */ /* 0x000fe80000100800 */
[----:B------:R-:W-:Y:S04]  /*288b0*/  STL [R1+0x1ee0], R11 ;  /* 0x001ee00b01007387 */ /* 0x000fe80000100800 */
[----:B------:R-:W-:Y:S04]  /*288c0*/  STL [R1+0x1eec], R6 ;  /* 0x001eec0601007387 */ /* 0x000fe80000100800 */
[----:B------:R-:W-:Y:S04]  /*288d0*/  STL [R1+0x1ee8], R7 ;  /* 0x001ee80701007387 */ /* 0x000fe80000100800 */
[----:B------:R-:W-:Y:S01]  /*288e0*/  STL [R1+0x1940], R3 ;  /* 0x0019400301007387 */ /* 0x000fe20000100800 */
[C---:B---3--:R-:W-:Y:S08]  /*288f0*/  HMMA.1688.F32.TF32 R56, R248.reuse, R48, R220 ;  /* 0x00000030f838723c */ /* 0x048ff000000810dc */
[----:B-----5:R-:W-:Y:S11]  /*28900*/  HMMA.1688.F32.TF32 R52, R248, R44, R136 ;  /* 0x0000002cf834723c */ /* 0x020ff60000081088 */
[----:B------:R-:W-:Y:S04]  /*28910*/  @!UPT UIADD3 URZ, URZ, URZ, URZ ;  /* 0x0000003f3f3ff290 */ /* 0x000fe8000fffe03f */
[----:B------:R-:W-:Y:S04]  /*28920*/  STL.64 [R1+0x130], R56 ;  /* 0x0001303801007387 */ /* 0x000fe80000100a00 */
[----:B------:R3:W-:Y:S04]  /*28930*/  STL.64 [R1+0x138], R58 ;  /* 0x0001383a01007387 */ /* 0x0007e80000100a00 */
[----:B------:R-:W5:Y:S04]  /*28940*/  LDL.LU R136, [R1+0x600] ;  /* 0x0006000001887983 */ /* 0x000f680000300800 */
[----:B------:R-:W5:Y:S04]  /*28950*/  LDL.LU R137, [R1+0x604] ;  /* 0x0006040001897983 */ /* 0x000f680000300800 */
[----:B------:R-:W5:Y:S04]  /*28960*/  LDL.LU R138, [R1+0x608] ;  /* 0x00060800018a7983 */ /* 0x000f680000300800 */
[----:B------:R-:W5:Y:S01]  /*28970*/  LDL.LU R139, [R1+0x60c] ;  /* 0x00060c00018b7983 */ /* 0x000f620000300800 */
[----:B-1----:R-:W-:-:S02]  /*28980*/  IMAD.MOV.U32 R38, RZ, RZ, R52 ;  /* 0x000000ffff267224 */ /* 0x002fc400078e0034 */
[----:B------:R-:W-:Y:S02]  /*28990*/  IMAD.MOV.U32 R39, RZ, RZ, R53 ;  /* 0x000000ffff277224 */ /* 0x000fe400078e0035 */
[----:B------:R-:W-:Y:S02]  /*289a0*/  IMAD.MOV.U32 R42, RZ, RZ, R54 ;  /* 0x000000ffff2a7224 */ /* 0x000fe400078e0036 */
[----:B------:R-:W-:Y:S02]  /*289b0*/  IMAD.MOV.U32 R43, RZ, RZ, R55 ;  /* 0x000000ffff2b7224 */ /* 0x000fe400078e0037 */
[----:B----4-:R-:W-:Y:S03]  /*289c0*/  HMMA.1688.F32.TF32 R52, R248, R40, R132 ;  /* 0x00000028f834723c */ /* 0x010fe60000081084 */
[----:B------:R1:W-:Y:S04]  /*289d0*/  STL [R1+0x1efc], R43 ;  /* 0x001efc2b01007387 */ /* 0x0003e80000100800 */
[----:B------:R4:W-:Y:S04]  /*289e0*/  STL [R1+0x1ef8], R42 ;  /* 0x001ef82a01007387 */ /* 0x0009e80000100800 */
[----:B------:R1:W-:Y:S04]  /*289f0*/  STL [R1+0x1ef4], R39 ;  /* 0x001ef42701007387 */ /* 0x0003e80000100800 */
[----:B------:R1:W-:Y:S04]  /*28a00*/  STL [R1+0x1ef0], R38 ;  /* 0x001ef02601007387 */ /* 0x0003e80000100800 */
[----:B------:R-:W2:Y:S04]  /*28a10*/  LDL.LU R208, [R1+0x5f0] ;  /* 0x0005f00001d07983 */ /* 0x000ea80000300800 */
[----:B------:R-:W2:Y:S04]  /*28a20*/  LDL.LU R209, [R1+0x5f4] ;  /* 0x0005f40001d17983 */ /* 0x000ea80000300800 */
[----:B------:R-:W2:Y:S04]  /*28a30*/  LDL.LU R210, [R1+0x5f8] ;  /* 0x0005f80001d27983 */ /* 0x000ea80000300800 */
[----:B------:R-:W2:Y:S01]  /*28a40*/  LDL.LU R211, [R1+0x5fc] ;  /* 0x0005fc0001d37983 */ /* 0x000ea20000300800 */
[----:B------:R-:W-:-:S02]  /*28a50*/  IMAD.MOV.U32 R51, RZ, RZ, R55 ;  /* 0x000000ffff337224 */ /* 0x000fc400078e0037 */
[----:B------:R-:W-:Y:S02]  /*28a60*/  IMAD.MOV.U32 R50, RZ, RZ, R54 ;  /* 0x000000ffff327224 */ /* 0x000fe400078e0036 */
[----:B------:R-:W-:Y:S02]  /*28a70*/  IMAD.MOV.U32 R47, RZ, RZ, R53 ;  /* 0x000000ffff2f7224 */ /* 0x000fe400078e0035 */
[----:B------:R-:W-:Y:S01]  /*28a80*/  IMAD.MOV.U32 R46, RZ, RZ, R52 ;  /* 0x000000ffff2e7224 */ /* 0x000fe200078e0034 */
[----:B------:R-:W-:Y:S04]  /*28a90*/  STL [R1+0x1f0c], R51 ;  /* 0x001f0c3301007387 */ /* 0x000fe80000100800 */
[----:B------:R-:W-:Y:S04]  /*28aa0*/  STL [R1+0x1f08], R50 ;  /* 0x001f083201007387 */ /* 0x000fe80000100800 */
[----:B------:R1:W-:Y:S04]  /*28ab0*/  STL [R1+0x1f04], R47 ;  /* 0x001f042f01007387 */ /* 0x0003e80000100800 */
[----:B------:R1:W-:Y:S04]  /*28ac0*/  STL [R1+0x1f00], R46 ;  /* 0x001f002e01007387 */ /* 0x0003e80000100800 */
        /* <DEDUP_REMOVED lines=12> */
[----:B------:R-:W-:Y:S03]  /*28b90*/  HMMA.1688.F32.TF32 R52, R248, R36, R216 ;  /* 0x00000024f834723c */ /* 0x000fe600000810d8 */
        /* <DEDUP_REMOVED lines=8> */
[----:B------:R-:W-:-:S02]  /*28c20*/  IMAD.MOV.U32 R30, RZ, RZ, R52 ;  /* 0x000000ffff1e7224 */ /* 0x000fc400078e0034 */
[----:B------:R-:W-:Y:S02]  /*28c30*/  IMAD.MOV.U32 R31, RZ, RZ, R53 ;  /* 0x000000ffff1f7224 */ /* 0x000fe400078e0035 */
[----:B------:R-:W-:Y:S02]  /*28c40*/  IMAD.MOV.U32 R34, RZ, RZ, R54 ;  /* 0x000000ffff227224 */ /* 0x000fe400078e0036 */
[----:B------:R-:W-:Y:S02]  /*28c50*/  IMAD.MOV.U32 R35, RZ, RZ, R55 ;  /* 0x000000ffff237224 */ /* 0x000fe400078e0037 */
[----:B-----5:R-:W-:Y:S01]  /*28c60*/  HMMA.1688.F32.TF32 R52, R248, R32, R136 ;  /* 0x00000020f834723c */ /* 0x020fe20000081088 */
[----:B------:R-:W5:Y:S04]  /*28c70*/  LDL.LU R136, [R1+0x50] ;  /* 0x0000500001887983 */ /* 0x000f680000300800 */
[----:B------:R-:W5:Y:S04]  /*28c80*/  LDL.LU R137, [R1+0x54] ;  /* 0x0000540001897983 */ /* 0x000f680000300800 */
[----:B------:R-:W5:Y:S04]  /*28c90*/  LDL.LU R138, [R1+0x58] ;  /* 0x00005800018a7983 */ /* 0x000f680000300800 */
[----:B------:R-:W5:Y:S11]  /*28ca0*/  LDL.LU R139, [R1+0x5c] ;  /* 0x00005c00018b7983 */ /* 0x000f760000300800 */
[----:B------:R-:W-:-:S02]  /*28cb0*/  IMAD.MOV.U32 R22, RZ, RZ, R52 ;  /* 0x000000ffff167224 */ /* 0x000fc400078e0034 */
[----:B------:R-:W-:Y:S02]  /*28cc0*/  IMAD.MOV.U32 R23, RZ, RZ, R53 ;  /* 0x000000ffff177224 */ /* 0x000fe400078e0035 */
[----:B------:R-:W-:Y:S02]  /*28cd0*/  IMAD.MOV.U32 R26, RZ, RZ, R54 ;  /* 0x000000ffff1a7224 */ /* 0x000fe400078e0036 */
[----:B------:R-:W-:Y:S02]  /*28ce0*/  IMAD.MOV.U32 R27, RZ, RZ, R55 ;  /* 0x000000ffff1b7224 */ /* 0x000fe400078e0037 */
        /* <DEDUP_REMOVED lines=21> */
[C---:B------:R-:W-:Y:S08]  /*28e40*/  HMMA.1688.F32.TF32 R52, R248.reuse, R16, R220 ;  /* 0x00000010f834723c */ /* 0x040ff000000810dc */
[C---:B------:R-:W-:Y:S11]  /*28e50*/  HMMA.1688.F32.TF32 R92, R248.reuse, R8, R132 ;  /* 0x00000008f85c723c */ /* 0x040ff60000081084 */
[----:B------:R-:W-:Y:S05]  /*28e60*/  @!UPT UIADD3 URZ, URZ, URZ, URZ ;  /* 0x0000003f3f3ff290 */ /* 0x000fea000fffe03f */
[----:B-1----:R-:W-:Y:S02]  /*28e70*/  IMAD.MOV.U32 R43, RZ, RZ, R52 ;  /* 0x000000ffff2b7224 */ /* 0x002fe400078e0034 */
[----:B------:R-:W-:Y:S02]  /*28e80*/  IMAD.MOV.U32 R42, RZ, RZ, R53 ;  /* 0x000000ffff2a7224 */ /* 0x000fe400078e0035 */
[----:B------:R-:W-:Y:S02]  /*28e90*/  IMAD.MOV.U32 R39, RZ, RZ, R54 ;  /* 0x000000ffff277224 */ /* 0x000fe400078e0036 */
[----:B------:R-:W-:Y:S02]  /*28ea0*/  IMAD.MOV.U32 R38, RZ, RZ, R55 ;  /* 0x000000ffff267224 */ /* 0x000fe400078e0037 */
[----:B------:R-:W-:Y:S01]  /*28eb0*/  HMMA.1688.F32.TF32 R52, R248, R12, R216 ;  /* 0x0000000cf834723c */ /* 0x000fe200000810d8 */
[----:B------:R-:W-:Y:S01]  /*28ec0*/  IMAD.MOV.U32 R62, RZ, RZ, R92 ;  /* 0x000000ffff3e7224 */ /* 0x000fe200078e005c */
[----:B------:R-:W2:Y:S01]  /*28ed0*/  LDL.LU R216, [R1+0x720] ;  /* 0x0007200001d87983 */ /* 0x000ea20000300800 */
[----:B------:R-:W-:-:S03]  /*28ee0*/  IMAD.MOV.U32 R67, RZ, RZ, R93 ;  /* 0x000000ffff437224 */ /* 0x000fc600078e005d */
[----:B------:R-:W2:Y:S02]  /*28ef0*/  LDL.LU R217, [R1+0x724] ;  /* 0x0007240001d97983 */ /* 0x000ea40000300800 */
[C---:B------:R-:W-:Y:S02]  /*28f00*/  HMMA.1688.F32.TF32 R116, R120.reuse, R48, R116 ;  /* 0x000000307874723c */ /* 0x040fe40000081074 */
[----:B------:R-:W2:Y:S04]  /*28f10*/  LDL.LU R218, [R1+0x728] ;  /* 0x0007280001da7983 */ /* 0x000ea80000300800 */
[----:B------:R-:W2:Y:S02]  /*28f20*/  LDL.LU R219, [R1+0x72c] ;  /* 0x00072c0001db7983 */ /* 0x000ea40000300800 */
[----:B------:R-:W-:Y:S08]  /*28f30*/  HMMA.1688.F32.TF32 R112, R120, R44, R112 ;  /* 0x0000002c7870723c */ /* 0x000ff00000081070 */
[----:B------:R-:W-:-:S02]  /*28f40*/  IMAD.MOV.U32 R47, RZ, RZ, R54 ;  /* 0x000000ffff2f7224 */ /* 0x000fc400078e0036 */
[----:B------:R-:W-:Y:S02]  /*28f50*/  IMAD.MOV.U32 R46, RZ, RZ, R55 ;  /* 0x000000ffff2e7224 */ /* 0x000fe400078e0037 */
[----:B------:R-:W-:Y:S02]  /*28f60*/  IMAD.MOV.U32 R54, RZ, RZ, R94 ;  /* 0x000000ffff367224 */ /* 0x000fe400078e005e */
[----:B------:R-:W-:Y:S02]  /*28f70*/  IMAD.MOV.U32 R55, RZ, RZ, R95 ;  /* 0x000000ffff377224 */ /* 0x000fe400078e005f */
[C---:B------:R-:W-:Y:S08]  /*28f80*/  HMMA.1688.F32.TF32 R92, R120.reuse, R40, R108 ;  /* 0x00000028785c723c */ /* 0x040ff0000008106c */
[C---:B------:R-:W-:Y:S08]  /*28f90*/  HMMA.1688.F32.TF32 R104, R120.reuse, R36, R104 ;  /* 0x000000247868723c */ /* 0x040ff00000081068 */
[C---:B------:R-:W-:Y:S08]  /*28fa0*/  HMMA.1688.F32.TF32 R88, R120.reuse, R24, R88 ;  /* 0x000000187858723c */ /* 0x040ff00000081058 */
[C---:B------:R-:W-:Y:S08]  /*28fb0*/  HMMA.1688.F32.TF32 R100, R120.reuse, R32, R100 ;  /* 0x000000207864723c */ /* 0x040ff00000081064 */
[C---:B------:R-:W-:Y:S08]  /*28fc0*/  HMMA.1688.F32.TF32 R68, R120.reuse, R20, R68 ;  /* 0x000000147844723c */ /* 0x040ff00000081044 */
[C---:B------:R-:W-:Y:S08]  /*28fd0*/  HMMA.1688.F32.TF32 R72, R120.reuse, R16, R72 ;  /* 0x000000107848723c */ /* 0x040ff00000081048 */
[C---:B------:R-:W-:Y:S08]  /*28fe0*/  HMMA.1688.F32.TF32 R76, R120.reuse, R12, R76 ;  /* 0x0000000c784c723c */ /* 0x040ff0000008104c */
[C---:B------:R-:W-:Y:S08]  /*28ff0*/  HMMA.1688.F32.TF32 R80, R120.reuse, R8, R80 ;  /* 0x000000087850723c */ /* 0x040ff00000081050 */
[-C--:B------:R-:W-:Y:S08]  /*29000*/  HMMA.1688.F32.TF32 R84, R120, R4.reuse, R84 ;  /* 0x000000047854723c */ /* 0x080ff00000081054 */
[----:B-----5:R-:W-:Y:S11]  /*29010*/  HMMA.1688.F32.TF32 R248, R248, R4, R136 ;  /* 0x00000004f8f8723c */ /* 0x020ff60000081088 */
[----:B------:R-:W-:Y:S11]  /*29020*/  @!UPT UIADD3 URZ, URZ, URZ, URZ ;  /* 0x0000003f3f3ff290 */ /* 0x000ff6000fffe03f */
[----:B------:R-:W-:Y:S01]  /*29030*/  @!UPT UIADD3 URZ, URZ, URZ, URZ ;  /* 0x0000003f3f3ff290 */ /* 0x000fe2000fffe03f */
        /* <DEDUP_REMOVED lines=8> */
[----:B-1----:R-:W-:Y:S02]  /*290c0*/  HMMA.1688.F32.TF32 R92, R120, R28, R96 ;  /* 0x0000001c785c723c */ /* 0x002fe40000081060 */
[----:B------:R-:W-:Y:S01]  /*290d0*/  STL.64 [R1+0x80], R104 ;  /* 0x0000806801007387 */ /* 0x000fe20000100a00 */
[----:B------:R-:W-:-:S03]  /*290e0*/  IMAD.MOV.U32 R0, RZ, RZ, R89 ;  /* 0x000000ffff007224 */ /* 0x000fc600078e0059 */
[----:B------:R-:W-:Y:S04]  /*290f0*/  STL.64 [R1+0x88], R106 ;  /* 0x0000886a01007387 */ /* 0x000fe80000100a00 */
[----:B------:R-:W-:Y:S04]  /*29100*/  STL.64 [R1+0x70], R100 ;  /* 0x0000706401007387 */ /* 0x000fe80000100a00 */
[----:B------:R-:W-:Y:S09]  /*29110*/  STL.64 [R1+0x78], R102 ;  /* 0x0000786601007387 */ /* 0x000ff20000100a00 */
[----:B------:R-:W-:Y:S04]  /*29120*/  STL.64 [R1+0x60], R92 ;  /* 0x0000605c01007387 */ /* 0x000fe80000100a00 */
[----:B------:R-:W-:Y:S04]  /*29130*/  STL.64 [R1+0x68], R94 ;  /* 0x0000685e01007387 */ /* 0x000fe80000100a00 */
[----:B------:R2:W-:Y:S04]  /*29140*/  STL [R1+0x50], R88 ;  /* 0x0000505801007387 */ /* 0x0005e80000100800 */
[----:B------:R-:W-:Y:S04]  /*29150*/  STL [R1+0x1d20], R0 ;  /* 0x001d200001007387 */ /* 0x000fe80000100800 */
[----:B------:R-:W-:Y:S04]  /*29160*/  STL.64 [R1+0x1d30], R70 ;  /* 0x001d304601007387 */ /* 0x000fe80000100a00 */
[----:B------:R1:W-:Y:S04]  /*29170*/  STL.64 [R1+0x1d28], R68 ;  /* 0x001d284401007387 */ /* 0x0003e80000100a00 */
[----:B------:R-:W-:Y:S04]  /*29180*/  STL.64 [R1+0x1d40], R74 ;  /* 0x001d404a01007387 */ /* 0x000fe80000100a00 */
[----:B------:R3:W-:Y:S04]  /*29190*/  STL.64 [R1+0x1d38], R72 ;  /* 0x001d384801007387 */ /* 0x0007e80000100a00 */
[----:B------:R-:W-:Y:S04]  /*291a0*/  STL.64 [R1+0x1d50], R78 ;  /* 0x001d504e01007387 */ /* 0x000fe80000100a00 */
[----:B------:R-:W-:Y:S01]  /*291b0*/  STL.64 [R1+0x1d48], R76 ;  /* 0x001d484c01007387 */ /* 0x000fe20000100a00 */
[----:B------:R-:W-:-:S03]  /*291c0*/  IMAD.MOV.U32 R136, RZ, RZ, R164 ;  /* 0x000000ffff887224 */ /* 0x000fc600078e00a4 */
[----:B------:R-:W-:Y:S04]  /*291d0*/  STL.64 [R1+0x1d70], R82 ;  /* 0x001d705201007387 */ /* 0x000fe80000100a00 */
[----:B------:R4:W-:Y:S04]  /*291e0*/  STL.64 [R1+0x1d68], R80 ;  /* 0x001d685001007387 */ /* 0x0009e80000100a00 */
[----:B------:R-:W-:Y:S04]  /*291f0*/  STL.64 [R1+0x1d80], R86 ;  /* 0x001d805601007387 */ /* 0x000fe80000100a00 */
[----:B------:R-:W-:Y:S04]  /*29200*/  STL.64 [R1+0x1d78], R84 ;  /* 0x001d785401007387 */ /* 0x000fe80000100a00 */
[----:B------:R-:W5:Y:S01]  /*29210*/  LDL.LU R164, [R1+0x1fdc] ;  /* 0x001fdc0001a47983 */ /* 0x000f620000300800 */
[----:B------:R-:W-:-:S03]  /*29220*/  IMAD.MOV.U32 R125, RZ, RZ, R165 ;  /* 0x000000ffff7d7224 */ /* 0x000fc600078e00a5 */
[----:B------:R-:W3:Y:S04]  /*29230*/  LDL.LU R137, [R1+0x684] ;  /* 0x0006840001897983 */ /* 0x000ee80000300800 */
[----:B------:R-:W3:Y:S04]  /*29240*/  LDL.LU R138, [R1+0x688] ;  /* 0x00068800018a7983 */ /* 0x000ee80000300800 */
[----:B------:R-:W3:Y:S04]  /*29250*/  LDL.LU R139, [R1+0x68c] ;  /* 0x00068c00018b7983 */ /* 0x000ee80000300800 */
[----:B------:R-:W3:Y:S04]  /*29260*/  LDL.LU R124, [R1+0x6c0] ;  /* 0x0006c000017c7983 */ /* 0x000ee80000300800 */
[----:B------:R-:W3:Y:S01]  /*29270*/  LDL.LU R165, [R1+0x1fd8] ;  /* 0x001fd80001a57983 */ /* 0x000ee20000300800 */
[----:B------:R-:W-:-:S02]  /*29280*/  IMAD.MOV.U32 R2, RZ, RZ, R90 ;  /* 0x000000ffff027224 */ /* 0x000fc400078e005a */
[----:B------:R-:W-:Y:S02]  /*29290*/  IMAD.MOV.U32 R3, RZ, RZ, R91 ;  /* 0x000000ffff037224 */ /* 0x000fe400078e005b */
[----:B--2---:R-:W-:Y:S01]  /*292a0*/  HMMA.1688.F32.TF32 R88, R128, R48, R216 ;  /* 0x000000308058723c */ /* 0x004fe200000810d8 */
[----:B-----5:R-:W-:Y:S02]  /*292b0*/  IMAD.MOV.U32 R126, RZ, RZ, R164 ;  /* 0x000000ffff7e7224 */ /* 0x020fe400078e00a4 */
[----:B------:R-:W2:Y:S04]  /*292c0*/  LDL.LU R164, [R1+0x1fd4] ;  /* 0x001fd40001a47983 */ /* 0x000ea80000300800 */
[----:B------:R-:W3:Y:S04]  /*292d0*/  LDL.LU R127, [R1+0x6cc] ;  /* 0x0006cc00017f7983 */ /* 0x000ee80000300800 */
[----:B------:R-:W5:Y:S04]  /*292e0*/  LDL.LU R92, [R1+0x700] ;  /* 0x00070000015c7983 */ /* 0x000f680000300800 */
[----:B------:R-:W5:Y:S04]  /*292f0*/  LDL.LU R93, [R1+0x704] ;  /* 0x00070400015d7983 */ /* 0x000f680000300800 */
[----:B------:R-:W5:Y:S04]  /*29300*/  LDL.LU R94, [R1+0x708] ;  /* 0x00070800015e7983 */ /* 0x000f680000300800 */
[----:B------:R-:W5:Y:S04]  /*29310*/  LDL.LU R95, [R1+0x70c] ;  /* 0x00070c00015f7983 */ /* 0x000f680000300800 */
[----:B------:R-:W2:Y:S04]  /*29320*/  LDL.LU R166, [R1+0x718] ;  /* 0x0007180001a67983 */ /* 0x000ea80000300800 */
[----:B------:R-:W2:Y:S04]  /*29330*/  LDL.LU R167, [R1+0x71c] ;  /* 0x00071c0001a77983 */ /* 0x000ea80000300800 */
        /* <DEDUP_REMOVED lines=28> */
[----:B------:R-:W-:Y:S04]  /*29500*/  STL.64 [R1+0x1d90], R90 ;  /* 0x001d905a01007387 */ /* 0x000fe80000100a00 */
[----:B------:R-:W-:Y:S01]  /*29510*/  STL.64 [R1+0x1d88], R88 ;  /* 0x001d885801007387 */ /* 0x000fe20000100a00 */
[----:B------:R-:W-:-:S02]  /*29520*/  IMAD.MOV.U32 R186, RZ, RZ, R173 ;  /* 0x000000ffffba7224 */ /* 0x000fc400078e00ad */
[----:B------:R-:W-:Y:S02]  /*29530*/  IMAD.MOV.U32 R187, RZ, RZ, R172 ;  /* 0x000000ffffbb7224 */ /* 0x000fe400078e00ac */
[----:B------:R-:W-:Y:S02]  /*29540*/  IMAD.MOV.U32 R182, RZ, RZ, R169 ;  /* 0x000000ffffb67224 */ /* 0x000fe400078e00a9 */
[----:B------:R-:W-:Y:S02]  /*29550*/  IMAD.MOV.U32 R183, RZ, RZ, R168 ;  /* 0x000000ffffb77224 */ /* 0x000fe400078e00a8 */
[----:B------:R-:W-:Y:S02]  /*29560*/  IMAD.MOV.U32 R178, RZ, RZ, R149 ;  /* 0x000000ffffb27224 */ /* 0x000fe400078e0095 */
[----:B------:R-:W-:Y:S01]  /*29570*/  IMAD.MOV.U32 R179, RZ, RZ, R148 ;  /* 0x000000ffffb37224 */ /* 0x000fe200078e0094 */
[C---:B---3--:R-:W-:Y:S08]  /*29580*/  HMMA.1688.F32.TF32 R108, R128.reuse, R24, R124 ;  /* 0x00000018806c723c */ /* 0x048ff0000008107c */
[C---:B-----5:R-:W-:Y:S08]  /*29590*/  HMMA.1688.F32.TF32 R92, R128.reuse, R40, R92 ;  /* 0x00000028805c723c */ /* 0x060ff0000008105c */
[C---:B--2---:R-:W-:Y:S08]  /*295a0*/  HMMA.1688.F32.TF32 R164, R128.reuse, R44, R164 ;  /* 0x0000002c80a4723c */ /* 0x044ff000000810a4 */
[C---:B----4-:R-:W-:Y:S08]  /*295b0*/  HMMA.1688.F32.TF32 R96, R128.reuse, R36, R224 ;  /* 0x000000248060723c */ /* 0x050ff000000810e0 */
[C---:B------:R-:W-:Y:S07]  /*295c0*/  HMMA.1688.F32.TF32 R100, R128.reuse, R32, R144 ;  /* 0x000000208064723c */ /* 0x040fee0000081090 */
[----:B------:R-:W-:Y:S01]  /*295d0*/  STL.64 [R1+0x1da0], R166 ;  /* 0x001da0a601007387 */ /* 0x000fe20000100a00 */
[C---:B------:R-:W-:Y:S03]  /*295e0*/  HMMA.1688.F32.TF32 R104, R128.reuse, R28, R208 ;  /* 0x0000001c8068723c */ /* 0x040fe600000810d0 */
[----:B------:R-:W-:Y:S05]  /*295f0*/  STL.64 [R1+0x1d98], R164 ;  /* 0x001d98a401007387 */ /* 0x000fea0000100a00 */
[C---:B------:R-:W-:Y:S08]  /*29600*/  HMMA.1688.F32.TF32 R124, R128.reuse, R8, R136 ;  /* 0x00000008807c723c */ /* 0x040ff00000081088 */
[C---:B------:R-:W-:Y:S01]  /*29610*/  HMMA.1688.F32.TF32 R112, R128.reuse, R20, R160 ;  /* 0x000000148070723c */ /* 0x040fe200000810a0 */
[----:B------:R-:W-:Y:S07]  /*29620*/  STL.64 [R1+0x1db0], R94 ;  /* 0x001db05e01007387 */ /* 0x000fee0000100a00 */
[C---:B------:R-:W-:Y:S01]  /*29630*/  HMMA.1688.F32.TF32 R116, R128.reuse, R16, R220 ;  /* 0x000000108074723c */ /* 0x040fe200000810dc */
[----:B------:R-:W-:Y:S04]  /*29640*/  STL.64 [R1+0x1da8], R92 ;  /* 0x001da85c01007387 */ /* 0x000fe80000100a00 */
[----:B------:R-:W-:Y:S03]  /*29650*/  STL.64 [R1+0x1dc0], R98 ;  /* 0x001dc06201007387 */ /* 0x000fe60000100a00 */
        /* <DEDUP_REMOVED lines=10> */
[----:B------:R-:W-:Y:S01]  /*29700*/  STL.64 [R1+0x1e10], R118 ;  /* 0x001e107601007387 */ /* 0x000fe20000100a00 */
[----:B------:R-:W-:Y:S03]  /*29710*/  HMMA.1688.F32.TF32 R128, R128, R4, R216 ;  /* 0x000000048080723c */ /* 0x000fe600000810d8 */
[----:B------:R-:W-:Y:S04]  /*29720*/  STL.64 [R1+0x1e08], R116 ;  /* 0x001e087401007387 */ /* 0x000fe80000100a00 */
[----:B------:R-:W-:Y:S01]  /*29730*/  STL.64 [R1+0x1e20], R122 ;  /* 0x001e207a01007387 */ /* 0x000fe20000100a00 */
[----:B------:R-:W-:-:S03]  /*29740*/  IMAD.MOV.U32 R216, RZ, RZ, R177 ;  /* 0x000000ffffd87224 */ /* 0x000fc600078e00b1 */
[----:B------:R-:W-:Y:S01]  /*29750*/  STL.64 [R1+0x1e18], R120 ;  /* 0x001e187801007387 */ /* 0x000fe20000100a00 */
[----:B------:R-:W-:-:S03]  /*29760*/  IMAD.MOV.U32 R217, RZ, RZ, R176 ;  /* 0x000000ffffd97224 */ /* 0x000fc600078e00b0 */
[----:B------:R-:W-:Y:S01]  /*29770*/  STL.64 [R1+0x1e30], R126 ;  /* 0x001e307e01007387 */ /* 0x000fe20000100a00 */
[----:B------:R-:W-:-:S03]  /*29780*/  IMAD.MOV.U32 R218, RZ, RZ, R152 ;  /* 0x000000ffffda7224 */ /* 0x000fc600078e0098 */
[----:B------:R-:W-:Y:S01]  /*29790*/  STL.64 [R1+0x1e28], R124 ;  /* 0x001e287c01007387 */ /* 0x000fe20000100a00 */
[----:B------:R-:W-:-:S03]  /*297a0*/  IMAD.MOV.U32 R219, RZ, RZ, R153 ;  /* 0x000000ffffdb7224 */ /* 0x000fc600078e0099 */
[----:B------:R-:W2:Y:S04]  /*297b0*/  LDL.LU R177, [R1+0x1fd0] ;  /* 0x001fd00001b17983 */ /* 0x000ea80000300800 */
[----:B------:R-:W2:Y:S04]  /*297c0*/  LDL.LU R176, [R1+0x1fcc] ;  /* 0x001fcc0001b07983 */ /* 0x000ea80000300800 */
[----:B------:R-:W3:Y:S04]  /*297d0*/  LDL.LU R152, [R1+0x1fc8] ;  /* 0x001fc80001987983 */ /* 0x000ee80000300800 */
[----:B------:R-:W4:Y:S04]  /*297e0*/  LDL.LU R153, [R1+0x1fc4] ;  /* 0x001fc40001997983 */ /* 0x000f280000300800 */
[----:B------:R-:W5:Y:S04]  /*297f0*/  LDL.LU R173, [R1+0x1fc0] ;  /* 0x001fc00001ad7983 */ /* 0x000f680000300800 */
[----:B------:R-:W5:Y:S04]  /*29800*/  LDL.LU R172, [R1+0x1fbc] ;  /* 0x001fbc0001ac7983 */ /* 0x000f680000300800 */
[----:B------:R-:W2:Y:S04]  /*29810*/  LDL.LU R169, [R1+0x1fb8] ;  /* 0x001fb80001a97983 */ /* 0x000ea80000300800 */
[----:B------:R-:W2:Y:S04]  /*29820*/  LDL.LU R168, [R1+0x1fb4] ;  /* 0x001fb40001a87983 */ /* 0x000ea80000300800 */
[----:B------:R-:W2:Y:S04]  /*29830*/  LDL.LU R149, [R1+0x1fb0] ;  /* 0x001fb00001957983 */ /* 0x000ea80000300800 */
[----:B------:R-:W5:Y:S01]  /*29840*/  LDL.LU R148, [R1+0x1fac] ;  /* 0x001fac0001947983 */ /* 0x000f620000300800 */
[----:B---3--:R-:W-:-:S02]  /*29850*/  IMAD.MOV.U32 R175, RZ, RZ, R152 ;  /* 0x000000ffffaf7224 */ /* 0x008fc400078e0098 */
[----:B----4-:R-:W-:Y:S02]  /*29860*/  IMAD.MOV.U32 R174, RZ, RZ, R153 ;  /* 0x000000ffffae7224 */ /* 0x010fe400078e0099 */
[----:B------:R-:W3:Y:S04]  /*29870*/  LDL.LU R153, [R1+0x1fa8] ;  /* 0x001fa80001997983 */ /* 0x000ee80000300800 */
[----:B------:R-:W4:Y:S01]  /*29880*/  LDL.LU R152, [R1+0x1fa4] ;  /* 0x001fa40001987983 */ /* 0x000f220000300800 */
[----:B--2---:R-:W-:-:S03]  /*29890*/  IMAD.MOV.U32 R170, RZ, RZ, R149 ;  /* 0x000000ffffaa7224 */ /* 0x004fc600078e0095 */
[----:B------:R-:W2:Y:S01]  /*298a0*/  LDL.LU R149, [R1+0x1fa0] ;  /* 0x001fa00001957983 */ /* 0x000ea20000300800 */
[----:B-----5:R-:W-:-:S03]  /*298b0*/  IMAD.MOV.U32 R171, RZ, RZ, R148 ;  /* 0x000000ffffab7224 */ /* 0x020fc600078e0094 */
[----:B------:R-:W5:Y:S04]  /*298c0*/  LDL.LU R148, [R1+0x1f9c] ;  /* 0x001f9c0001947983 */ /* 0x000f680000300800 */
[----:B------:R-:W5:Y:S01]  /*298d0*/  LDL.LU R220, [R1+0x790] ;  /* 0x0007900001dc7983 */ /* 0x000f620000300800 */
[----:B------:R-:W-:Y:S02]  /*298e0*/  IMAD.MOV.U32 R224, RZ, RZ, R231 ;  /* 0x000000ffffe07224 */ /* 0x000fe400078e00e7 */
[----:B------:R-:W-:Y:S02]  /*298f0*/  IMAD.MOV.U32 R225, RZ, RZ, R230 ;  /* 0x000000ffffe17224 */ /* 0x000fe400078e00e6 */
[----:B------:R-:W-:Y:S02]  /*29900*/  IMAD.MOV.U32 R226, RZ, RZ, R229 ;  /* 0x000000ffffe27224 */ /* 0x000fe400078e00e5 */
[----:B------:R-:W-:-:S02]  /*29910*/  IMAD.MOV.U32 R227, RZ, RZ, R228 ;  /* 0x000000ffffe37224 */ /* 0x000fc400078e00e4 */
[----:B------:R-:W-:Y:S02]  /*29920*/  IMAD.MOV.U32 R212, RZ, RZ, R243 ;  /* 0x000000ffffd47224 */ /* 0x000fe400078e00f3 */
[----:B------:R-:W-:Y:S02]  /*29930*/  IMAD.MOV.U32 R213, RZ, RZ, R242 ;  /* 0x000000ffffd57224 */ /* 0x000fe400078e00f2 */
[----:B------:R-:W-:Y:S02]  /*29940*/  IMAD.MOV.U32 R214, RZ, RZ, R241 ;  /* 0x000000ffffd67224 */ /* 0x000fe400078e00f1 */
[----:B------:R-:W-:Y:S02]  /*29950*/  IMAD.MOV.U32 R215, RZ, RZ, R240 ;  /* 0x000000ffffd77224 */ /* 0x000fe400078e00f0 */
[----:B---3--:R-:W-:Y:S02]  /*29960*/  IMAD.MOV.U32 R221, RZ, RZ, R153 ;  /* 0x000000ffffdd7224 */ /* 0x008fe400078e0099 */
[----:B------:R-:W3:Y:S01]  /*29970*/  LDL.LU R153, [R1+0x1f98] ;  /* 0x001f980001997983 */ /* 0x000ee20000300800 */
[----:B----4-:R-:W-:-:S03]  /*29980*/  IMAD.MOV.U32 R222, RZ, RZ, R152 ;  /* 0x000000ffffde7224 */ /* 0x010fc600078e0098 */
[----:B------:R-:W3:Y:S04]  /*29990*/  LDL.LU R152, [R1+0x1f94] ;  /* 0x001f940001987983 */ /* 0x000ee80000300800 */
[----:B------:R-:W4:Y:S01]  /*299a0*/  LDL.LU R223, [R1+0x79c] ;  /* 0x00079c0001df7983 */ /* 0x000f220000300800 */
[----:B--2---:R-:W-:-:S03]  /*299b0*/  IMAD.MOV.U32 R160, RZ, RZ, R149 ;  /* 0x000000ffffa07224 */ /* 0x004fc600078e0095 */
[----:B------:R-:W2:Y:S01]  /*299c0*/  LDL.LU R149, [R1+0x1f90] ;  /* 0x001f900001957983 */ /* 0x000ea20000300800 */
[----:B-----5:R-:W-:-:S03]  /*299d0*/  IMAD.MOV.U32 R161, RZ, RZ, R148 ;  /* 0x000000ffffa17224 */ /* 0x020fc600078e0094 */
[----:B------:R-:W2:Y:S04]  /*299e0*/  LDL.LU R148, [R1+0x1f8c] ;  /* 0x001f8c0001947983 */ /* 0x000ea80000300800 */
[----:B------:R-:W5:Y:S04]  /*299f0*/  LDL.LU R162, [R1+0x7d8] ;  /* 0x0007d80001a27983 */ /* 0x000f680000300800 */
[----:B------:R-:W5:Y:S04]  /*29a00*/  LDL.LU R163, [R1+0x7dc] ;  /* 0x0007dc0001a37983 */ /* 0x000f680000300800 */
        /* <DEDUP_REMOVED lines=10> */
[----:B------:R-:W4:Y:S04]  /*29ab0*/  LDL.LU R229, [R1+0x1f80] ;  /* 0x001f800001e57983 */ /* 0x000f280000300800 */
[----:B------:R-:W5:Y:S04]  /*29ac0*/  LDL.LU R228, [R1+0x1f7c] ;  /* 0x001f7c0001e47983 */ /* 0x000f680000300800 */
[----:B------:R-:W5:Y:S04]  /*29ad0*/  LDL.LU R243, [R1+0x1f78] ;  /* 0x001f780001f37983 */ /* 0x000f680000300800 */
[----:B------:R-:W5:Y:S04]  /*29ae0*/  LDL.LU R242, [R1+0x1f74] ;  /* 0x001f740001f27983 */ /* 0x000f680000300800 */
[----:B------:R-:W5:Y:S04]  /*29af0*/  LDL.LU R241, [R1+0x1f70] ;  /* 0x001f700001f17983 */ /* 0x000f680000300800 */
[----:B------:R-:W5:Y:S04]  /*29b00*/  LDL.LU R240, [R1+0x1f6c] ;  /* 0x001f6c0001f07983 */ /* 0x000f680000300800 */
[----:B-1----:R-:W5:Y:S04]  /*29b10*/  LDL.LU R68, [R1+0x1b0] ;  /* 0x0001b00001447983 */ /* 0x002f680000300800 */
        /* <DEDUP_REMOVED lines=18> */
[----:B------:R-:W-:Y:S02]  /*29c40*/  IMAD.MOV.U32 R159, RZ, RZ, R235 ;  /* 0x000000ffff9f7224 */ /* 0x000fe400078e00eb */
[----:B--2---:R-:W-:Y:S02]  /*29c50*/  IMAD.MOV.U32 R207, RZ, RZ, R231 ;  /* 0x000000ffffcf7224 */ /* 0x004fe400078e00e7 */
[----:B---3--:R-:W-:Y:S02]  /*29c60*/  IMAD.MOV.U32 R206, RZ, RZ, R230 ;  /* 0x000000ffffce7224 */ /* 0x008fe400078e00e6 */
[----:B----4-:R-:W-:-:S02]  /*29c70*/  IMAD.MOV.U32 R205, RZ, RZ, R229 ;  /* 0x000000ffffcd7224 */ /* 0x010fc400078e00e5 */
[----:B-----5:R-:W-:Y:S02]  /*29c80*/  IMAD.MOV.U32 R251, RZ, RZ, R243 ;  /* 0x000000fffffb7224 */ /* 0x020fe400078e00f3 */
[----:B------:R-:W-:Y:S02]  /*29c90*/  IMAD.MOV.U32 R250, RZ, RZ, R242 ;  /* 0x000000fffffa7224 */ /* 0x000fe400078e00f2 */
[----:B------:R-:W-:Y:S02]  /*29ca0*/  IMAD.MOV.U32 R249, RZ, RZ, R241 ;  /* 0x000000fffff97224 */ /* 0x000fe400078e00f1 */
[----:B------:R-:W-:Y:S02]  /*29cb0*/  IMAD.MOV.U32 R248, RZ, RZ, R240 ;  /* 0x000000fffff87224 */ /* 0x000fe400078e00f0 */
[----:B------:R-:W2:Y:S04]  /*29cc0*/  LDL.LU R240, [R1+0x1f68] ;  /* 0x001f680001f07983 */ /* 0x000ea80000300800 */
[----:B------:R-:W2:Y:S04]  /*29cd0*/  LDL.LU R241, [R1+0x1f64] ;  /* 0x001f640001f17983 */ /* 0x000ea80000300800 */
[----:B------:R-:W2:Y:S04]  /*29ce0*/  LDL.LU R242, [R1+0x1f60] ;  /* 0x001f600001f27983 */ /* 0x000ea80000300800 */
[----:B------:R-:W2:Y:S01]  /*29cf0*/  LDL.LU R243, [R1+0x1f5c] ;  /* 0x001f5c0001f37983 */ /* 0x000ea20000300800 */
[----:B------:R-:W-:-:S03]  /*29d00*/  IMAD.MOV.U32 R204, RZ, RZ, R228 ;  /* 0x000000ffffcc7224 */ /* 0x000fc600078e00e4 */
[----:B------:R-:W3:Y:S04]  /*29d10*/  LDL.LU R232, [R1+0x1f58] ;  /* 0x001f580001e87983 */ /* 0x000ee80000300800 */
[----:B------:R-:W3:Y:S04]  /*29d20*/  LDL.LU R233, [R1+0x1f54] ;  /* 0x001f540001e97983 */ /* 0x000ee80000300800 */
[----:B------:R-:W3:Y:S04]  /*29d30*/  LDL.LU R234, [R1+0x1f50] ;  /* 0x001f500001ea7983 */ /* 0x000ee80000300800 */
[----:B------:R-:W3:Y:S04]  /*29d40*/  LDL.LU R235, [R1+0x1f4c] ;  /* 0x001f4c0001eb7983 */ /* 0x000ee80000300800 */
        /* <DEDUP_REMOVED lines=9> */
[----:B------:R-:W-:Y:S04]  /*29de0*/  STL.64 [R1+0x1e40], R130 ;  /* 0x001e408201007387 */ /* 0x000fe80000100a00 */
[----:B------:R-:W-:Y:S01]  /*29df0*/  STL.64 [R1+0x1e38], R128 ;  /* 0x001e388001007387 */ /* 0x000fe20000100a00 */
[C---:B------:R-:W-:Y:S08]  /*29e00*/  HMMA.1688.F32.TF32 R80, R140.reuse, R36, R80 ;  /* 0x000000248c50723c */ /* 0x040ff00000081050 */
[C---:B------:R-:W-:Y:S08]  /*29e10*/  HMMA.1688.F32.TF32 R76, R140.reuse, R32, R76 ;  /* 0x000000208c4c723c */ /* 0x040ff0000008104c */
[C---:B------:R-:W-:Y:S08]  /*29e20*/  HMMA.1688.F32.TF32 R72, R140.reuse, R28, R72 ;  /* 0x0000001c8c48723c */ /* 0x040ff00000081048 */
[C---:B---3--:R-:W-:Y:S08]  /*29e30*/  HMMA.1688.F32.TF32 R136, R140.reuse, R44, R232 ;  /* 0x0000002c8c88723c */ /* 0x048ff000000810e8 */
[----:B----4-:R-:W-:Y:S11]  /*29e40*/  HMMA.1688.F32.TF32 R132, R140, R48, R228 ;  /* 0x000000308c84723c */ /* 0x010ff600000810e4 */
[----:B------:R-:W-:Y:S11]  /*29e50*/  @!UPT UIADD3 URZ, URZ, URZ, URZ ;  /* 0x0000003f3f3ff290 */ /* 0x000ff6000fffe03f */
[----:B------:R-:W-:Y:S01]  /*29e60*/  @!UPT UIADD3 URZ, URZ, URZ, URZ ;  /* 0x0000003f3f3ff290 */ /* 0x000fe2000fffe03f */
[----:B------:R1:W-:Y:S04]  /*29e70*/  STL [R1+0x1d0c], R132 ;  /* 0x001d0c8401007387 */ /* 0x0003e80000100800 */
[----:B------:R3:W-:Y:S04]  /*29e80*/  STL [R1+0x1d08], R133 ;  /* 0x001d088501007387 */ /* 0x0007e80000100800 */
[----:B------:R-:W-:Y:S04]  /*29e90*/  STL [R1+0x1d04], R134 ;  /* 0x001d048601007387 */ /* 0x000fe80000100800 */
[----:B------:R-:W-:Y:S01]  /*29ea0*/  STL [R1+0x1d00], R135 ;  /* 0x001d008701007387 */ /* 0x000fe20000100800 */
[----:B-1----:R-:W-:-:S03]  /*29eb0*/  IMAD.MOV.U32 R132, RZ, RZ, R70 ;  /* 0x000000ffff847224 */ /* 0x002fc600078e0046 */
[----:B------:R1:W-:Y:S01]  /*29ec0*/  STL [R1+0x1d14], R136 ;  /* 0x001d148801007387 */ /* 0x0003e20000100800 */
[----:B---3--:R-:W-:-:S03]  /*29ed0*/  IMAD.MOV.U32 R133, RZ, RZ, R71 ;  /* 0x000000ffff857224 */ /* 0x008fc600078e0047 */
[----:B------:R3:W-:Y:S01]  /*29ee0*/  STL [R1+0x1d10], R137 ;  /* 0x001d108901007387 */ /* 0x0007e20000100800 */
[----:B-1----:R-:W-:Y:S02]  /*29ef0*/  IMAD.MOV.U32 R136, RZ, RZ, R68 ;  /* 0x000000ffff887224 */ /* 0x002fe400078e0044 */
[----:B---3--:R-:W-:Y:S02]  /*29f00*/  IMAD.MOV.U32 R137, RZ, RZ, R69 ;  /* 0x000000ffff897224 */ /* 0x008fe400078e0045 */
[C---:B------:R-:W-:Y:S01]  /*29f10*/  HMMA.1688.F32.TF32 R68, R140.reuse, R20, R248 ;  /* 0x000000148c44723c */ /* 0x040fe200000810f8 */
[----:B------:R1:W-:Y:S07]  /*29f20*/  STL [R1+0x1cfc], R138 ;  /* 0x001cfc8a01007387 */ /* 0x0003ee0000100800 */
[----:B--2---:R-:W-:Y:S01]  /*29f30*/  HMMA.1688.F32.TF32 R84, R140, R40, R240 ;  /* 0x000000288c54723c */ /* 0x004fe200000810f0 */
[----:B------:R2:W-:Y:S07]  /*29f40*/  STL [R1+0x1cf8], R139 ;  /* 0x001cf88b01007387 */ /* 0x0005ee0000100800 */
[C---:B------:R-:W-:Y:S08]  /*29f50*/  HMMA.1688.F32.TF32 R180, R188.reuse, R12, R180 ;  /* 0x0000000cbcb4723c */ /* 0x040ff000000810b4 */
[----:B------:R-:W-:Y:S01]  /*29f60*/  HMMA.1688.F32.TF32 R184, R188, R8, R184 ;  /* 0x00000008bcb8723c */ /* 0x000fe200000810b8 */
[----:B------:R-:W-:Y:S01]  /*29f70*/  IMAD.MOV.U32 R134, RZ, RZ, R68 ;  /* 0x000000ffff867224 */ /* 0x000fe200078e0044 */
[----:B------:R-:W-:Y:S01]  /*29f80*/  LDS R241, [R252+0x43000] ;  /* 0x04300000fcf17984 */ /* 0x000fe20000000800 */
[----:B------:R-:W-:-:S02]  /*29f90*/  IMAD.MOV.U32 R135, RZ, RZ, R69 ;  /* 0x000000ffff877224 */ /* 0x000fc400078e0045 */
[----:B-1----:R-:W-:Y:S01]  /*29fa0*/  IMAD.MOV.U32 R138, RZ, RZ, R70 ;  /* 0x000000ffff8a7224 */ /* 0x002fe200078e0046 */
[----:B------:R-:W-:Y:S01]  /*29fb0*/  LDS R243, [R252+0x43800] ;  /* 0x04380000fcf37984 */ /* 0x000fe20000000800 */
[----:B--2---:R-:W-:Y:S02]  /*29fc0*/  IMAD.MOV.U32 R139, RZ, RZ, R71 ;  /* 0x000000ffff8b7224 */ /* 0x004fe400078e0047 */
[C---:B------:R-:W-:Y:S01]  /*29fd0*/  HMMA.1688.F32.TF32 R68, R140.reuse, R16, R204 ;  /* 0x000000108c44723c */ /* 0x040fe200000810cc */
[----:B------:R-:W-:Y:S04]  /*29fe0*/  STL.64 [R1+0xc0], R84 ;  /* 0x0000c05401007387 */ /* 0x000fe80000100a00 */
[----:B------:R-:W-:Y:S04]  /*29ff0*/  STL.64 [R1+0xc8], R86 ;  /* 0x0000c85601007387 */ /* 0x000fe80000100a00 */
[----:B------:R-:W-:Y:S04]  /*2a000*/  STL.64 [R1+0xd0], R80 ;  /* 0x0000d05001007387 */ /* 0x000fe80000100a00 */
[----:B------:R-:W-:Y:S04]  /*2a010*/  STL.64 [R1+0xd8], R82 ;  /* 0x0000d85201007387 */ /* 0x000fe80000100a00 */
[----:B------:R-:W-:Y:S04]  /*2a020*/  STL.64 [R1+0x140], R76 ;  /* 0x0001404c01007387 */ /* 0x000fe80000100a00 */
[----:B------:R1:W-:Y:S04]  /*2a030*/  STL.64 [R1+0x148], R78 ;  /* 0x0001484e01007387 */ /* 0x0003e80000100a00 */
[----:B------:R-:W-:Y:S04]  /*2a040*/  STL.64 [R1+0x1a0], R72 ;  /* 0x0001a04801007387 */ /* 0x000fe80000100a00 */
[----:B------:R2:W-:Y:S01]  /*2a050*/  STL.64 [R1+0x1a8], R74 ;  /* 0x0001a84a01007387 */ /* 0x0005e20000100a00 */
[C---:B-1----:R-:W-:Y:S03]  /*2a060*/  HMMA.1688.F32.TF32 R76, R140.reuse, R12, R156 ;  /* 0x0000000c8c4c723c */ /* 0x042fe6000008109c */
[----:B------:R-:W-:Y:S04]  /*2a070*/  STL.64 [R1+0x210], R68 ;  /* 0x0002104401007387 */ /* 0x000fe80000100a00 */
[----:B------:R1:W-:Y:S01]  /*2a080*/  STL.64 [R1+0x218], R70 ;  /* 0x0002184601007387 */ /* 0x0003e20000100a00 */
[C---:B--2---:R-:W-:Y:S08]  /*2a090*/  HMMA.1688.F32.TF32 R72, R140.reuse, R8, R212 ;  /* 0x000000088c48723c */ /* 0x044ff000000810d4 */
[----:B-1----:R-:W-:Y:S07]  /*2a0a0*/  HMMA.1688.F32.TF32 R68, R140, R4, R224 ;  /* 0x000000048c44723c */ /* 0x002fee00000810e0 */
[----:B------:R-:W-:Y:S04]  /*2a0b0*/  STL.64 [R1+0x220], R76 ;  /* 0x0002204c01007387 */ /* 0x000fe80000100a00 */
[----:B------:R-:W-:Y:S04]  /*2a0c0*/  STL.64 [R1+0x228], R78 ;  /* 0x0002284e01007387 */ /* 0x000fe80000100a00 */
[----:B------:R-:W-:Y:S04]  /*2a0d0*/  STL.64 [R1+0x250], R72 ;  /* 0x0002504801007387 */ /* 0x000fe80000100a00 */
[----:B------:R-:W-:Y:S04]  /*2a0e0*/  STL.64 [R1+0x258], R74 ;  /* 0x0002584a01007387 */ /* 0x000fe80000100a00 */
[----:B------:R1:W-:Y:S04]  /*2a0f0*/  STL.64 [R1+0x240], R68 ;  /* 0x0002404401007387 */ /* 0x0003e80000100a00 */
[----:B------:R2:W-:Y:S01]  /*2a100*/  STL.64 [R1+0x248], R70 ;  /* 0x0002484601007387 */ /* 0x0005e20000100a00 */
[----:B-1----:R-:W-:-:S03]  /*2a110*/  IMAD.MOV.U32 R68, RZ, RZ, R201 ;  /* 0x000000ffff447224 */ /* 0x002fc600078e00c9 */
[----:B------:R-:W3:Y:S01]  /*2a120*/  LDL.LU R201, [R1+0x1f38] ;  /* 0x001f380001c97983 */ /* 0x000ee20000300800 */
[----:B------:R-:W-:-:S03]  /*2a130*/  IMAD.MOV.U32 R69, RZ, RZ, R200 ;  /* 0x000000ffff457224 */ /* 0x000fc600078e00c8 */
[----:B------:R-:W4:Y:S04]  /*2a140*/  LDL.LU R200, [R1+0x1f34] ;  /* 0x001f340001c87983 */ /* 0x000f280000300800 */
[----:B------:R-:W2:Y:S04]  /*2a150*/  LDL.LU R72, [R1+0x830] ;  /* 0x0008300001487983 */ /* 0x000ea80000300800 */
[----:B------:R-:W2:Y:S04]  /*2a160*/  LDL.LU R73, [R1+0x834] ;  /* 0x0008340001497983 */ /* 0x000ea80000300800 */
[----:B------:R-:W2:Y:S04]  /*2a170*/  LDL.LU R74, [R1+0x838] ;  /* 0x00083800014a7983 */ /* 0x000ea80000300800 */
[----:B------:R-:W2:Y:S01]  /*2a180*/  LDL.LU R75, [R1+0x83c] ;  /* 0x00083c00014b7983 */ /* 0x000ea20000300800 */
[----:B----4-:R-:W-:-:S03]  /*2a190*/  IMAD.MOV.U32 R76, RZ, RZ, R200 ;  /* 0x000000ffff4c7224 */ /* 0x010fc600078e00c8 */
[----:B------:R-:W4:Y:S01]  /*2a1a0*/  LDL.LU R200, [R1+0x1f30] ;  /* 0x001f300001c87983 */ /* 0x000f220000300800 */
[----:B---3--:R-:W-:-:S03]  /*2a1b0*/  IMAD.MOV.U32 R79, RZ, RZ, R201 ;  /* 0x000000ffff4f7224 */ /* 0x008fc600078e00c9 */
[----:B------:R-:W3:Y:S04]  /*2a1c0*/  LDL.LU R77, [R1+0x844] ;  /* 0x00084400014d7983 */ /* 0x000ee80000300800 */
[----:B------:R-:W3:Y:S04]  /*2a1d0*/  LDL.LU R78, [R1+0x848] ;  /* 0x00084800014e7983 */ /* 0x000ee80000300800 */
[----:B------:R-:W2:Y:S04]  /*2a1e0*/  LDL.LU R201, [R1+0x1f2c] ;  /* 0x001f2c0001c97983 */ /* 0x000ea80000300800 */
[----:B------:R-:W2:Y:S04]  /*2a1f0*/  LDL.LU R224, [R1+0x860] ;  /* 0x0008600001e07983 */ /* 0x000ea80000300800 */
[----:B------:R-:W2:Y:S01]  /*2a200*/  LDL.LU R225, [R1+0x864] ;  /* 0x0008640001e17983 */ /* 0x000ea20000300800 */
[----:B----4-:R-:W-:-:S03]  /*2a210*/  IMAD.MOV.U32 R226, RZ, RZ, R200 ;  /* 0x000000ffffe27224 */ /* 0x010fc600078e00c8 */
[----:B------:R-:W4:Y:S01]  /*2a220*/  LDL.LU R200, [R1+0x1f28] ;  /* 0x001f280001c87983 */ /* 0x000f220000300800 */
[C---:B------:R-:W-:Y:S03]  /*2a230*/  HMMA.1688.F32.TF32 R156, R188.reuse, R32, R160 ;  /* 0x00000020bc9c723c */ /* 0x040fe600000810a0 */
[----:B------:R-:W3:Y:S05]  /*2a240*/  LDL.LU R227, [R1+0x86c] ;  /* 0x00086c0001e37983 */ /* 0x000eea0000300800 */
[C---:B------:R-:W-:Y:S01]  /*2a250*/  HMMA.1688.F32.TF32 R160, R188.reuse, R28, R220 ;  /* 0x0000001cbca0723c */ /* 0x040fe200000810dc */
[----:B------:R-:W3:Y:S04]  /*2a260*/  LDL.LU R220, [R1+0x870] ;  /* 0x0008700001dc7983 */ /* 0x000ee80000300800 */
[----:B------:R-:W3:Y:S03]  /*2a270*/  LDL.LU R221, [R1+0x874] ;  /* 0x0008740001dd7983 */ /* 0x000ee60000300800 */
[----:B-----5:R-:W-:Y:S01]  /*2a280*/  HMMA.1688.F32.TF32 R140, R188, R48, R144 ;  /* 0x00000030bc8c723c */ /* 0x020fe20000081090 */
[----:B------:R-:W3:Y:S01]  /*2a290*/  LDL.LU R222, [R1+0x878] ;  /* 0x0008780001de7983 */ /* 0x000ee20000300800 */
[----:B--2---:R-:W-:-:S03]  /*2a2a0*/  IMAD.MOV.U32 R223, RZ, RZ, R201 ;  /* 0x000000ffffdf7224 */ /* 0x004fc600078e00c9 */
[----:B------:R-:W2:Y:S03]  /*2a2b0*/  LDL.LU R201, [R1+0x1f24] ;  /* 0x001f240001c97983 */ /* 0x000ea60000300800 */
[C---:B------:R-:W-:Y:S08]  /*2a2c0*/  HMMA.1688.F32.TF32 R144, R188.reuse, R44, R208 ;  /* 0x0000002cbc90723c */ /* 0x040ff000000810d0 */
[C---:B------:R-:W-:Y:S08]  /*2a2d0*/  HMMA.1688.F32.TF32 R148, R188.reuse, R40, R148 ;  /* 0x00000028bc94723c */ /* 0x040ff00000081094 */
[C---:B------:R-:W-:Y:S08]  /*2a2e0*/  HMMA.1688.F32.TF32 R152, R188.reuse, R36, R152 ;  /* 0x00000024bc98723c */ /* 0x040ff00000081098 */
[C---:B------:R-:W-:Y:S08]  /*2a2f0*/  HMMA.1688.F32.TF32 R168, R188.reuse, R24, R168 ;  /* 0x00000018bca8723c */ /* 0x040ff000000810a8 */
[C---:B------:R-:W-:Y:S08]  /*2a300*/  HMMA.1688.F32.TF32 R172, R188.reuse, R20, R172 ;  /* 0x00000014bcac723c */ /* 0x040ff000000810ac */
[C---:B------:R-:W-:Y:S08]  /*2a310*/  HMMA.1688.F32.TF32 R176, R188.reuse, R16, R176 ;  /* 0x00000010bcb0723c */ /* 0x040ff000000810b0 */
[----:B------:R-:W-:Y:S07]  /*2a320*/  HMMA.1688.F32.TF32 R188, R188, R4, R216 ;  /* 0x00000004bcbc723c */ /* 0x000fee00000810d8 */
[----:B----4-:R-:W-:-:S02]  /*2a330*/  IMAD.MOV.U32 R216, RZ, RZ, R200 ;  /* 0x000000ffffd87224 */ /* 0x010fc400078e00c8 */
[----:B------:R-:W4:Y:S04]  /*2a340*/  LDL.LU R200, [R1+0x1f20] ;  /* 0x001f200001c87983 */ /* 0x000f280000300800 */
[----:B------:R-:W5:Y:S04]  /*2a350*/  LDL.LU R217, [R1+0x884] ;  /* 0x0008840001d97983 */ /* 0x000f680000300800 */
[----:B------:R-:W5:Y:S04]  /*2a360*/  LDL.LU R218, [R1+0x888] ;  /* 0x0008880001da7983 */ /* 0x000f680000300800 */
[----:B------:R-:W5:Y:S04]  /*2a370*/  LDL.LU R219, [R1+0x88c] ;  /* 0x00088c0001db7983 */ /* 0x000f680000300800 */
[----:B------:R-:W3:Y:S01]  /*2a380*/  LDL.LU R208, [R1+0x8a0] ;  /* 0x0008a00001d07983 */ /* 0x000ee20000300800 */
[----:B--2---:R-:W-:-:S03]  /*2a390*/  IMAD.MOV.U32 R209, RZ, RZ, R201 ;  /* 0x000000ffffd17224 */ /* 0x004fc600078e00c9 */
[----:B------:R-:W2:Y:S01]  /*2a3a0*/  LDL.LU R201, [R1+0x1f1c] ;  /* 0x001f1c0001c97983 */ /* 0x000ea20000300800 */
[----:B------:R-:W-:Y:S02]  /*2a3b0*/  IMAD.MOV.U32 R71, RZ, RZ, R202 ;  /* 0x000000ffff477224 */ /* 0x000fe400078e00ca */
[----:B------:R-:W-:Y:S02]  /*2a3c0*/  IMAD.MOV.U32 R70, RZ, RZ, R203 ;  /* 0x000000ffff467224 */ /* 0x000fe400078e00cb */
[----:B------:R-:W-:Y:S02]  /*2a3d0*/  IMAD.MOV.U32 R93, RZ, RZ, R197 ;  /* 0x000000ffff5d7224 */ /* 0x000fe400078e00c5 */
[----:B------:R-:W-:Y:S02]  /*2a3e0*/  IMAD.MOV.U32 R94, RZ, RZ, R196 ;  /* 0x000000ffff5e7224 */ /* 0x000fe400078e00c4 */
[----:B----4-:R-:W-:Y:S02]  /*2a3f0*/  IMAD.MOV.U32 R210, RZ, RZ, R200 ;  /* 0x000000ffffd27224 */ /* 0x010fe400078e00c8 */
[----:B------:R-:W2:Y:S04]  /*2a400*/  LDL.LU R200, [R1+0x1f18] ;  /* 0x001f180001c87983 */ /* 0x000ea80000300800 */
[----:B------:R-:W4:Y:S04]  /*2a410*/  LDL.LU R211, [R1+0x8ac] ;  /* 0x0008ac0001d37983 */ /* 0x000f280000300800 */
        /* <DEDUP_REMOVED lines=71> */
[----:B------:R-:W2:Y:S01]  /*2a890*/  LDL.LU R251, [R1+0x48c] ;  /* 0x00048c0001fb7983 */ /* 0x000ea20000300800 */
[C---:B-----5:R-:W-:Y:S03]  /*2a8a0*/  HMMA.1688.F32.TF32 R216, R236.reuse, R24, R216 ;  /* 0x00000018ecd8723c */ /* 0x060fe600000810d8 */
[----:B------:R-:W5:Y:S05]  /*2a8b0*/  LDL R0, [R1+0x998] ;  /* 0x0009980001007983 */ /* 0x000f6a0000100800 */
[C---:B---3--:R-:W-:Y:S08]  /*2a8c0*/  HMMA.1688.F32.TF32 R220, R236.reuse, R20, R220 ;  /* 0x00000014ecdc723c */ /* 0x048ff000000810dc */
[C---:B----4-:R-:W-:Y:S08]  /*2a8d0*/  HMMA.1688.F32.TF32 R208, R236.reuse, R32, R208 ;  /* 0x00000020ecd0723c */ /* 0x050ff000000810d0 */
[C---:B------:R-:W-:Y:S08]  /*2a8e0*/  HMMA.1688.F32.TF32 R224, R236.reuse, R16, R224 ;  /* 0x00000010ece0723c */ /* 0x040ff000000810e0 */
[C---:B--2---:R-:W-:Y:S08]  /*2a8f0*/  HMMA.1688.F32.TF32 R204, R236.reuse, R36, R204 ;  /* 0x00000024eccc723c */ /* 0x044ff000000810cc */
[C---:B------:R-:W-:Y:S08]  /*2a900*/  HMMA.1688.F32.TF32 R200, R236.reuse, R40, R200 ;  /* 0x00000028ecc8723c */ /* 0x040ff000000810c8 */
[----:B------:R-:W-:Y:S08]  /*2a910*/  HMMA.1688.F32.TF32 R232, R236, R8, R76 ;  /* 0x00000008ece8723c */ /* 0x000ff0000008104c */
[C---:B------:R-:W-:Y:S08]  /*2a920*/  HMMA.1688.F32.TF32 R228, R192.reuse, R48, R128 ;  /* 0x00000030c0e4723c */ /* 0x040ff00000081080 */
[C---:B------:R-:W-:Y:S08]  /*2a930*/  HMMA.1688.F32.TF32 R128, R192.reuse, R44, R124 ;  /* 0x0000002cc080723c */ /* 0x040ff0000008107c */
[C---:B------:R-:W-:Y:S08]  /*2a940*/  HMMA.1688.F32.TF32 R124, R192.reuse, R40, R120 ;  /* 0x00000028c07c723c */ /* 0x040ff00000081078 */
[C---:B------:R-:W-:Y:S08]  /*2a950*/  HMMA.1688.F32.TF32 R120, R192.reuse, R36, R116 ;  /* 0x00000024c078723c */ /* 0x040ff00000081074 */
[C---:B------:R-:W-:Y:S08]  /*2a960*/  HMMA.1688.F32.TF32 R116, R192.reuse, R32, R112 ;  /* 0x00000020c074723c */ /* 0x040ff00000081070 */
[C---:B------:R-:W-:Y:S01]  /*2a970*/  HMMA.1688.F32.TF32 R112, R192.reuse, R28, R108 ;  /* 0x0000001cc070723c */ /* 0x040fe2000008106c */
[----:B------:R-:W-:Y:S07]  /*2a980*/  STL.64 [R1+0x330], R228 ;  /* 0x000330e401007387 */ /* 0x000fee0000100a00 */
[C---:B------:R-:W-:Y:S01]  /*2a990*/  HMMA.1688.F32.TF32 R108, R192.reuse, R24, R104 ;  /* 0x00000018c06c723c */ /* 0x040fe20000081068 */
[----:B------:R1:W-:Y:S07]  /*2a9a0*/  STL.64 [R1+0x338], R230 ;  /* 0x000338e601007387 */ /* 0x0003ee0000100a00 */
[C---:B------:R-:W-:Y:S08]  /*2a9b0*/  HMMA.1688.F32.TF32 R104, R192.reuse, R20, R100 ;  /* 0x00000014c068723c */ /* 0x040ff00000081064 */
[C---:B------:R-:W-:Y:S01]  /*2a9c0*/  HMMA.1688.F32.TF32 R100, R192.reuse, R16, R96 ;  /* 0x00000010c064723c */ /* 0x040fe20000081060 */
[----:B------:R-:W-:Y:S07]  /*2a9d0*/  STL.64 [R1+0x360], R128 ;  /* 0x0003608001007387 */ /* 0x000fee0000100a00 */
[C---:B------:R-:W-:Y:S01]  /*2a9e0*/  HMMA.1688.F32.TF32 R96, R192.reuse, R12, R92 ;  /* 0x0000000cc060723c */ /* 0x040fe2000008105c */
[----:B------:R-:W-:Y:S07]  /*2a9f0*/  STL.64 [R1+0x368], R130 ;  /* 0x0003688201007387 */ /* 0x000fee0000100a00 */
[C---:B------:R-:W-:Y:S01]  /*2aa00*/  HMMA.1688.F32.TF32 R92, R192.reuse, R8, R164 ;  /* 0x00000008c05c723c */ /* 0x040fe200000810a4 */
[----:B------:R-:W-:Y:S07]  /*2aa10*/  STL.64 [R1+0x3a0], R124 ;  /* 0x0003a07c01007387 */ /* 0x000fee0000100a00 */
[----:B------:R-:W-:Y:S01]  /*2aa20*/  HMMA.1688.F32.TF32 R88, R192, R4, R88 ;  /* 0x00000004c058723c */ /* 0x000fe20000081058 */
[----:B------:R-:W-:Y:S07]  /*2aa30*/  STL.64 [R1+0x3a8], R126 ;  /* 0x0003a87e01007387 */ /* 0x000fee0000100a00 */
[C---:B------:R-:W-:Y:S08]  /*2aa40*/  HMMA.1688.F32.TF32 R192, R236.reuse, R48, R84 ;  /* 0x00000030ecc0723c */ /* 0x040ff00000081054 */
[C---:B------:R-:W-:Y:S08]  /*2aa50*/  HMMA.1688.F32.TF32 R196, R236.reuse, R44, R196 ;  /* 0x0000002cecc4723c */ /* 0x040ff000000810c4 */
[----:B------:R-:W-:Y:S01]  /*2aa60*/  HMMA.1688.F32.TF32 R212, R236, R28, R212 ;  /* 0x0000001cecd4723c */ /* 0x000fe200000810d4 */
[----:B------:R-:W-:-:S02]  /*2aa70*/  IMAD.MOV.U32 R51, RZ, RZ, R52 ;  /* 0x000000ffff337224 */ /* 0x000fc400078e0034 */
[----:B------:R-:W-:Y:S01]  /*2aa80*/  IMAD.MOV.U32 R50, RZ, RZ, R53 ;  /* 0x000000ffff327224 */ /* 0x000fe200078e0035 */
[----:B-----5:R-:W-:Y:S04]  /*2aa90*/  LDS R240, [R0+0x43000] ;  /* 0x0430000000f07984 */ /* 0x020fe80000000800 */
[C---:B-1----:R-:W-:Y:S01]  /*2aaa0*/  HMMA.1688.F32.TF32 R228, R236.reuse, R12, R80 ;  /* 0x0000000cece4723c */ /* 0x042fe20000081050 */
[----:B------:R-:W-:Y:S04]  /*2aab0*/  STL.64 [R1+0x3c0], R120 ;  /* 0x0003c07801007387 */ /* 0x000fe80000100a00 */
[----:B------:R-:W1:Y:S03]  /*2aac0*/  LDS R242, [R0+0x43800] ;  /* 0x0438000000f27984 */ /* 0x000e660000000800 */
[----:B------:R-:W-:Y:S01]  /*2aad0*/  HMMA.1688.F32.TF32 R236, R236, R4, R72 ;  /* 0x00000004ecec723c */ /* 0x000fe20000081048 */
[----:B------:R-:W-:Y:S07]  /*2aae0*/  STL.64 [R1+0x3c8], R122 ;  /* 0x0003c87a01007387 */ /* 0x000fee0000100a00 */
[C---:B------:R-:W-:Y:S01]  /*2aaf0*/  HMMA.1688.F32.TF32 R72, R244.reuse, R48, R68 ;  /* 0x00000030f448723c */ /* 0x040fe20000081044 */
[----:B------:R-:W-:Y:S07]  /*2ab00*/  STL.64 [R1+0x3e0], R116 ;  /* 0x0003e07401007387 */ /* 0x000fee0000100a00 */
[----:B------:R-:W-:Y:S01]  /*2ab10*/  HMMA.1688.F32.TF32 R68, R244, R44, R248 ;  /* 0x0000002cf444723c */ /* 0x000fe200000810f8 */
        /* <DEDUP_REMOVED lines=13> */
[----:B------:R-:W5:Y:S04]  /*2abf0*/  LDL.LU R248, [R1+0x290] ;  /* 0x0002900001f87983 */ /* 0x000f680000300800 */
[----:B------:R1:W-:Y:S04]  /*2ac00*/  STL.64 [R1+0x580], R72 ;  /* 0x0005804801007387 */ /* 0x0003e80000100a00 */
[----:B------:R1:W-:Y:S04]  /*2ac10*/  STL.64 [R1+0x588], R74 ;  /* 0x0005884a01007387 */ /* 0x0003e80000100a00 */
[----:B------:R1:W-:Y:S04]  /*2ac20*/  STL.64 [R1+0x570], R68 ;  /* 0x0005704401007387 */ /* 0x0003e80000100a00 */
[----:B------:R1:W-:Y:S04]  /*2ac30*/  STL.64 [R1+0x578], R70 ;  /* 0x0005784601007387 */ /* 0x0003e80000100a00 */
[----:B------:R-:W5:Y:S04]  /*2ac40*/  LDL.LU R249, [R1+0x294] ;  /* 0x0002940001f97983 */ /* 0x000f680000300800 */
[----:B------:R-:W5:Y:S04]  /*2ac50*/  LDL.LU R250, [R1+0x298] ;  /* 0x0002980001fa7983 */ /* 0x000f680000300800 */
[----:B------:R-:W5:Y:S04]  /*2ac60*/  LDL.LU R251, [R1+0x29c] ;  /* 0x00029c0001fb7983 */ /* 0x000f680000300800 */
[----:B------:R-:W5:Y:S04]  /*2ac70*/  LDL.LU R76, [R1+0x300] ;  /* 0x00030000014c7983 */ /* 0x000f680000300800 */
[----:B------:R-:W5:Y:S04]  /*2ac80*/  LDL.LU R77, [R1+0x304] ;  /* 0x00030400014d7983 */ /* 0x000f680000300800 */
[----:B------:R-:W5:Y:S04]  /*2ac90*/  LDL.LU R78, [R1+0x308] ;  /* 0x00030800014e7983 */ /* 0x000f680000300800 */
[----:B------:R-:W5:Y:S01]  /*2aca0*/  LDL.LU R79, [R1+0x30c] ;  /* 0x00030c00014f7983 */ /* 0x000f620000300800 */
[----:B------:R-:W-:-:S03]  /*2acb0*/  IMAD.MOV.U32 R60, RZ, RZ, R92 ;  /* 0x000000ffff3c7224 */ /* 0x000fc600078e005c */
[----:B--2---:R-:W2:Y:S01]  /*2acc0*/  LDL.LU R96, [R1+0x470] ;  /* 0x0004700001607983 */ /* 0x004ea20000300800 */
[----:B------:R-:W-:-:S03]  /*2acd0*/  IMAD.MOV.U32 R61, RZ, RZ, R93 ;  /* 0x000000ffff3d7224 */ /* 0x000fc600078e005d */
[----:B------:R-:W2:Y:S01]  /*2ace0*/  LDL.LU R97, [R1+0x474] ;  /* 0x0004740001617983 */ /* 0x000ea20000300800 */
[----:B------:R-:W-:-:S03]  /*2acf0*/  IMAD.MOV.U32 R64, RZ, RZ, R94 ;  /* 0x000000ffff407224 */ /* 0x000fc600078e005e */
[----:B---3--:R-:W2:Y:S01]  /*2ad00*/  LDL.LU R98, [R1+0x478] ;  /* 0x0004780001627983 */ /* 0x008ea20000300800 */
[----:B------:R-:W-:-:S03]  /*2ad10*/  IMAD.MOV.U32 R65, RZ, RZ, R95 ;  /* 0x000000ffff417224 */ /* 0x000fc600078e005f */
[----:B------:R-:W2:Y:S04]  /*2ad20*/  LDL.LU R99, [R1+0x47c] ;  /* 0x00047c0001637983 */ /* 0x000ea80000300800 */
[----:B------:R-:W3:Y:S04]  /*2ad30*/  LDL.LU R92, [R1+0x460] ;  /* 0x00046000015c7983 */ /* 0x000ee80000300800 */
[----:B------:R-:W3:Y:S04]  /*2ad40*/  LDL.LU R93, [R1+0x464] ;  /* 0x00046400015d7983 */ /* 0x000ee80000300800 */
[----:B------:R-:W3:Y:S04]  /*2ad50*/  LDL.LU R94, [R1+0x468] ;  /* 0x00046800015e7983 */ /* 0x000ee80000300800 */
[----:B------:R-:W3:Y:S04]  /*2ad60*/  LDL.LU R95, [R1+0x46c] ;  /* 0x00046c00015f7983 */ /* 0x000ee80000300800 */
        /* <DEDUP_REMOVED lines=8> */
[----:B----4-:R-:W4:Y:S04]  /*2adf0*/  LDL.LU R88, [R1+0x340] ;  /* 0x0003400001587983 */ /* 0x010f280000300800 */
[----:B------:R-:W4:Y:S04]  /*2ae00*/  LDL.LU R89, [R1+0x344] ;  /* 0x0003440001597983 */ /* 0x000f280000300800 */
[----:B------:R-:W4:Y:S04]  /*2ae10*/  LDL.LU R90, [R1+0x348] ;  /* 0x00034800015a7983 */ /* 0x000f280000300800 */
[----:B------:R-:W4:Y:S04]  /*2ae20*/  LDL.LU R91, [R1+0x34c] ;  /* 0x00034c00015b7983 */ /* 0x000f280000300800 */
[----:B------:R-:W3:Y:S04]  /*2ae30*/  LDL.LU R84, [R1+0x320] ;  /* 0x0003200001547983 */ /* 0x000ee80000300800 */
        /* <DEDUP_REMOVED lines=10> */
[----:B------:R-:W3:Y:S01]  /*2aee0*/  LDL.LU R71, [R1+0x2ec] ;  /* 0x0002ec0001477983 */ /* 0x000ee20000300800 */
[C---:B-----5:R-:W-:Y:S08]  /*2aef0*/  HMMA.1688.F32.TF32 R76, R244.reuse, R16, R76 ;  /* 0x00000010f44c723c */ /* 0x060ff0000008104c */
[C---:B--2---:R-:W-:Y:S08]  /*2af00*/  HMMA.1688.F32.TF32 R80, R244.reuse, R20, R80 ;  /* 0x00000014f450723c */ /* 0x044ff00000081050 */
[C---:B----4-:R-:W-:Y:S08]  /*2af10*/  HMMA.1688.F32.TF32 R88, R244.reuse, R28, R88 ;  /* 0x0000001cf458723c */ /* 0x050ff00000081058 */
[----:B---3--:R-:W-:Y:S11]  /*2af20*/  HMMA.1688.F32.TF32 R84, R244, R24, R84 ;  /* 0x00000018f454723c */ /* 0x008ff60000081054 */
[----:B------:R-:W-:Y:S04]  /*2af30*/  @!UPT UIADD3 URZ, URZ, URZ, URZ ;  /* 0x0000003f3f3ff290 */ /* 0x000fe8000fffe03f */
[----:B------:R-:W-:Y:S08]  /*2af40*/  STL.64 [R1+0x530], R88 ;  /* 0x0005305801007387 */ /* 0x000ff00000100a00 */
[----:B------:R-:W-:Y:S04]  /*2af50*/  STL.64 [R1+0x520], R84 ;  /* 0x0005205401007387 */ /* 0x000fe80000100a00 */
[----:B------:R-:W-:Y:S04]  /*2af60*/  STL.64 [R1+0x528], R86 ;  /* 0x0005285601007387 */ /* 0x000fe80000100a00 */
[----:B------:R1:W-:Y:S04]  /*2af70*/  STL.64 [R1+0x510], R80 ;  /* 0x0005105001007387 */ /* 0x0003e80000100a00 */
[----:B------:R2:W-:Y:S04]  /*2af80*/  STL.64 [R1+0x518], R82 ;  /* 0x0005185201007387 */ /* 0x0005e80000100a00 */
[----:B------:R3:W-:Y:S01]  /*2af90*/  STL.64 [R1+0x500], R76 ;  /* 0x0005004c01007387 */ /* 0x0007e20000100a00 */
[----:B-1----:R-:W-:-:S03]  /*2afa0*/  IMAD.MOV.U32 R80, RZ, RZ, R51 ;  /* 0x000000ffff507224 */ /* 0x002fc600078e0033 */
[----:B------:R-:W4:Y:S01]  /*2afb0*/  LDL.LU R51, [R1+0x1f0c] ;  /* 0x001f0c0001337983 */ /* 0x000f220000300800 */
[----:B------:R-:W-:Y:S02]  /*2afc0*/  IMAD.MOV.U32 R81, RZ, RZ, R50 ;  /* 0x000000ffff517224 */ /* 0x000fe400078e0032 */
[----:B--2---:R-:W-:Y:S01]  /*2afd0*/  IMAD.MOV.U32 R82, RZ, RZ, R47 ;  /* 0x000000ffff527224 */ /* 0x004fe200078e002f */
[----:B------:R-:W2:Y:S01]  /*2afe0*/  LDL.LU R50, [R1+0x1f08] ;  /* 0x001f080001327983 */ /* 0x000ea20000300800 */
[----:B------:R-:W-:Y:S02]  /*2aff0*/  IMAD.MOV.U32 R83, RZ, RZ, R46 ;  /* 0x000000ffff537224 */ /* 0x000fe400078e002e */
[----:B------:R-:W-:Y:S01]  /*2b000*/  IMAD.MOV.U32 R84, RZ, RZ, R43 ;  /* 0x000000ffff547224 */ /* 0x000fe200078e002b */
[----:B------:R-:W5:Y:S01]  /*2b010*/  LDL.LU R47, [R1+0x1f04] ;  /* 0x001f0400012f7983 */ /* 0x000f620000300800 */
[----:B------:R-:W-:-:S03]  /*2b020*/  IMAD.MOV.U32 R85, RZ, RZ, R42 ;  /* 0x000000ffff557224 */ /* 0x000fc600078e002a */
[----:B------:R-:W2:Y:S01]  /*2b030*/  LDL.LU R46, [R1+0x1f00] ;  /* 0x001f0000012e7983 */ /* 0x000ea20000300800 */
[----:B------:R-:W-:-:S03]  /*2b040*/  IMAD.MOV.U32 R86, RZ, RZ, R39 ;  /* 0x000000ffff567224 */ /* 0x000fc600078e0027 */
[----:B------:R-:W2:Y:S01]  /*2b050*/  LDL.LU R43, [R1+0x1efc] ;  /* 0x001efc00012b7983 */ /* 0x000ea20000300800 */
[----:B------:R-:W-:-:S03]  /*2b060*/  IMAD.MOV.U32 R87, RZ, RZ, R38 ;  /* 0x000000ffff577224 */ /* 0x000fc600078e0026 */
[----:B------:R-:W3:Y:S04]  /*2b070*/  LDL.LU R42, [R1+0x1ef8] ;  /* 0x001ef800012a7983 */ /* 0x000ee80000300800 */
[----:B------:R-:W4:Y:S04]  /*2b080*/  LDL.LU R39, [R1+0x1ef4] ;  /* 0x001ef40001277983 */ /* 0x000f280000300800 */
[----:B------:R-:W5:Y:S01]  /*2b090*/  LDL.LU R38, [R1+0x1ef0] ;  /* 0x001ef00001267983 */ /* 0x000f620000300800 */
[C---:B------:R-:W-:Y:S08]  /*2b0a0*/  HMMA.1688.F32.TF32 R92, R244.reuse, R36, R92 ;  /* 0x00000024f45c723c */ /* 0x040ff0000008105c */
[C---:B------:R-:W-:Y:S11]  /*2b0b0*/  HMMA.1688.F32.TF32 R96, R244.reuse, R40, R96 ;  /* 0x00000028f460723c */ /* 0x040ff60000081060 */
[----:B------:R-:W-:Y:S05]  /*2b0c0*/  @!UPT UIADD3 URZ, URZ, URZ, URZ ;  /* 0x0000003f3f3ff290 */ /* 0x000fea000fffe03f */
[----:B------:R-:W-:Y:S02]  /*2b0d0*/  IMAD.MOV.U32 R49, RZ, RZ, R92 ;  /* 0x000000ffff317224 */ /* 0x000fe400078e005c */
[----:B------:R-:W-:Y:S02]  /*2b0e0*/  IMAD.MOV.U32 R48, RZ, RZ, R93 ;  /* 0x000000ffff307224 */ /* 0x000fe400078e005d */
[----:B------:R-:W-:Y:S02]  /*2b0f0*/  IMAD.MOV.U32 R45, RZ, RZ, R94 ;  /* 0x000000ffff2d7224 */ /* 0x000fe400078e005e */
[----:B------:R-:W-:Y:S02]  /*2b100*/  IMAD.MOV.U32 R44, RZ, RZ, R95 ;  /* 0x000000ffff2c7224 */ /* 0x000fe400078e005f */
[----:B------:R-:W-:Y:S01]  /*2b110*/  HMMA.1688.F32.TF32 R92, R244, R32, R164 ;  /* 0x00000020f45c723c */ /* 0x000fe200000810a4 */
[----:B------:R-:W-:Y:S02]  /*2b120*/  IMAD.MOV.U32 R88, RZ, RZ, R6 ;  /* 0x000000ffff587224 */ /* 0x000fe400078e0006 */
[----:B------:R-:W5:Y:S01]  /*2b130*/  LDL.LU R6, [R1+0x1eec] ;  /* 0x001eec0001067983 */ /* 0x000f620000300800 */
[----:B------:R-:W-:-:S03]  /*2b140*/  IMAD.MOV.U32 R89, RZ, RZ, R7 ;  /* 0x000000ffff597224 */ /* 0x000fc600078e0007 */
[----:B------:R-:W-:Y:S01]  /*2b150*/  IMAD.MOV.U32 R33, RZ, RZ, R90 ;  /* 0x000000ffff217224 */ /* 0x000fe200078e005a */
[----:B------:R-:W5:Y:S01]  /*2b160*/  LDL.LU R7, [R1+0x1ee8] ;  /* 0x001ee80001077983 */ /* 0x000f620000300800 */
[----:B------:R-:W-:Y:S02]  /*2b170*/  IMAD.MOV.U32 R32, RZ, RZ, R91 ;  /* 0x000000ffff207224 */ /* 0x000fe400078e005b */
[----:B------:R-:W-:Y:S02]  /*2b180*/  IMAD.MOV.U32 R90, RZ, RZ, R10 ;  /* 0x000000ffff5a7224 */ /* 0x000fe400078e000a */
[----:B------:R-:W5:Y:S01]  /*2b190*/  LDL.LU R10, [R1+0x1ee4] ;  /* 0x001ee400010a7983 */ /* 0x000f620000300800 */
[----:B------:R-:W-:-:S03]  /*2b1a0*/  IMAD.MOV.U32 R91, RZ, RZ, R11 ;  /* 0x000000ffff5b7224 */ /* 0x000fc600078e000b */
[----:B------:R-:W5:Y:S01]  /*2b1b0*/  LDL.LU R11, [R1+0x1ee0] ;  /* 0x001ee000010b7983 */ /* 0x000f620000300800 */
[----:B------:R-:W-:-:S06]  /*2b1c0*/  IMAD.MOV.U32 R57, RZ, RZ, R96 ;  /* 0x000000ffff397224 */ /* 0x000fcc00078e0060 */
[----:B------:R-:W-:Y:S02]  /*2b1d0*/  IMAD.MOV.U32 R41, RZ, RZ, R92 ;  /* 0x000000ffff297224 */ /* 0x000fe400078e005c */
[----:B------:R-:W-:Y:S02]  /*2b1e0*/  IMAD.MOV.U32 R40, RZ, RZ, R93 ;  /* 0x000000ffff287224 */ /* 0x000fe400078e005d */
[----:B------:R-:W-:Y:S02]  /*2b1f0*/  IMAD.MOV.U32 R92, RZ, RZ, R14 ;  /* 0x000000ffff5c7224 */ /* 0x000fe400078e000e */
[----:B------:R-:W-:Y:S01]  /*2b200*/  IMAD.MOV.U32 R37, RZ, RZ, R94 ;  /* 0x000000ffff257224 */ /* 0x000fe200078e005e */
[----:B------:R-:W5:Y:S01]  /*2b210*/  LDL.LU R14, [R1+0x1edc] ;  /* 0x001edc00010e7983 */ /* 0x000f620000300800 */
[----:B------:R-:W-:Y:S02]  /*2b220*/  IMAD.MOV.U32 R93, RZ, RZ, R15 ;  /* 0x000000ffff5d7224 */ /* 0x000fe400078e000f */
[----:B------:R-:W-:Y:S01]  /*2b230*/  IMAD.MOV.U32 R36, RZ, RZ, R95 ;  /* 0x000000ffff247224 */ /* 0x000fe200078e005f */
[----:B------:R-:W5:Y:S01]  /*2b240*/  LDL.LU R15, [R1+0x1ed8] ;  /* 0x001ed800010f7983 */ /* 0x000f620000300800 */
[----:B------:R-:W-:-:S02]  /*2b250*/  IMAD.MOV.U32 R94, RZ, RZ, R18 ;  /* 0x000000ffff5e7224 */ /* 0x000fc400078e0012 */
[----:B------:R-:W-:Y:S01]  /*2b260*/  IMAD.MOV.U32 R95, RZ, RZ, R19 ;  /* 0x000000ffff5f7224 */ /* 0x000fe200078e0013 */
[----:B------:R-:W5:Y:S01]  /*2b270*/  LDL.LU R18, [R1+0x1ed4] ;  /* 0x001ed40001127983 */ /* 0x000f620000300800 */
        /* <DEDUP_REMOVED lines=12> */
[----:B------:R-:W-:-:S03]  /*2b340*/  IMAD.MOV.U32 R101, RZ, RZ, R31 ;  /* 0x000000ffff657224 */ /* 0x000fc600078e001f */
[----:B------:R-:W5:Y:S01]  /*2b350*/  LDL.LU R27, [R1+0x1ec0] ;  /* 0x001ec000011b7983 */ /* 0x000f620000300800 */
[----:B------:R-:W-:-:S03]  /*2b360*/  IMAD.MOV.U32 R102, RZ, RZ, R34 ;  /* 0x000000ffff667224 */ /* 0x000fc600078e0022 */
[----:B------:R-:W5:Y:S01]  /*2b370*/  LDL.LU R30, [R1+0x1ebc] ;  /* 0x001ebc00011e7983 */ /* 0x000f620000300800 */
[----:B------:R-:W-:-:S03]  /*2b380*/  IMAD.MOV.U32 R103, RZ, RZ, R35 ;  /* 0x000000ffff677224 */ /* 0x000fc600078e0023 */
[----:B------:R-:W5:Y:S04]  /*2b390*/  LDL.LU R31, [R1+0x1eb8] ;  /* 0x001eb800011f7983 */ /* 0x000f680000300800 */
[----:B------:R-:W5:Y:S04]  /*2b3a0*/  LDL.LU R34, [R1+0x1eb4] ;  /* 0x001eb40001227983 */ /* 0x000f680000300800 */
[----:B------:R-:W5:Y:S01]  /*2b3b0*/  LDL.LU R35, [R1+0x1eb0] ;  /* 0x001eb00001237983 */ /* 0x000f620000300800 */
[----:B------:R-:W-:Y:S02]  /*2b3c0*/  IMAD.MOV.U32 R164, RZ, RZ, R59 ;  /* 0x000000ffffa47224 */ /* 0x000fe400078e003b */
[----:B------:R-:W-:-:S02]  /*2b3d0*/  IMAD.MOV.U32 R165, RZ, RZ, R63 ;  /* 0x000000ffffa57224 */ /* 0x000fc400078e003f */
[----:B------:R-:W-:Y:S02]  /*2b3e0*/  IMAD.MOV.U32 R166, RZ, RZ, R58 ;  /* 0x000000ffffa67224 */ /* 0x000fe400078e003a */
[----:B------:R-:W-:Y:S02]  /*2b3f0*/  IMAD.MOV.U32 R167, RZ, RZ, R66 ;  /* 0x000000ffffa77224 */ /* 0x000fe400078e0042 */
[----:B--2---:R-:W-:Y:S02]  /*2b400*/  IMAD.MOV.U32 R111, RZ, RZ, R43 ;  /* 0x000000ffff6f7224 */ /* 0x004fe400078e002b */
[----:B---3--:R-:W-:Y:S02]  /*2b410*/  IMAD.MOV.U32 R110, RZ, RZ, R42 ;  /* 0x000000ffff6e7224 */ /* 0x008fe400078e002a */
[----:B----4-:R-:W-:Y:S02]  /*2b420*/  IMAD.MOV.U32 R109, RZ, RZ, R39 ;  /* 0x000000ffff6d7224 */ /* 0x010fe400078e0027 */
[----:B-----5:R-:W-:-:S02]  /*2b430*/  IMAD.MOV.U32 R108, RZ, RZ, R38 ;  /* 0x000000ffff6c7224 */ /* 0x020fc400078e0026 */
[----:B------:R-:W2:Y:S04]  /*2b440*/  LDL.LU R38, [R1+0x1eac] ;  /* 0x001eac0001267983 */ /* 0x000ea80000300800 */
[----:B------:R-:W2:Y:S04]  /*2b450*/  LDL.LU R39, [R1+0x1ea8] ;  /* 0x001ea80001277983 */ /* 0x000ea80000300800 */
        /* <DEDUP_REMOVED lines=18> */
[----:B------:R-:W-:-:S03]  /*2b580*/  IMAD.MOV.U32 R104, RZ, RZ, R46 ;  /* 0x000000ffff687224 */ /* 0x000fc600078e002e */
[----:B------:R-:W2:Y:S01]  /*2b590*/  LDL.LU R120, [R1+0x1f0] ;  /* 0x0001f00001787983 */ /* 0x000ea20000300800 */
[----:B------:R-:W-:-:S03]  /*2b5a0*/  IMAD.MOV.U32 R105, RZ, RZ, R47 ;  /* 0x000000ffff697224 */ /* 0x000fc600078e002f */
[----:B------:R-:W2:Y:S01]  /*2b5b0*/  LDL.LU R121, [R1+0x1f4] ;  /* 0x0001f40001797983 */ /* 0x000ea20000300800 */
[----:B------:R-:W-:-:S03]  /*2b5c0*/  IMAD.MOV.U32 R106, RZ, RZ, R50 ;  /* 0x000000ffff6a7224 */ /* 0x000fc600078e0032 */
[----:B------:R-:W2:Y:S01]  /*2b5d0*/  LDL.LU R122, [R1+0x1f8] ;  /* 0x0001f800017a7983 */ /* 0x000ea20000300800 */
[----:B------:R-:W-:-:S03]  /*2b5e0*/  IMAD.MOV.U32 R107, RZ, RZ, R51 ;  /* 0x000000ffff6b7224 */ /* 0x000fc600078e0033 */
[----:B------:R-:W2:Y:S04]  /*2b5f0*/  LDL.LU R123, [R1+0x1fc] ;  /* 0x0001fc00017b7983 */ /* 0x000ea80000300800 */
[----:B------:R-:W2:Y:S04]  /*2b600*/  LDL.LU R46, [R1+0x1e9c] ;  /* 0x001e9c00012e7983 */ /* 0x000ea80000300800 */
[----:B------:R-:W2:Y:S04]  /*2b610*/  LDL.LU R47, [R1+0x1e98] ;  /* 0x001e9800012f7983 */ /* 0x000ea80000300800 */
[----:B------:R-:W4:Y:S04]  /*2b620*/  LDL.LU R50, [R1+0x1e94] ;  /* 0x001e940001327983 */ /* 0x000f280000300800 */
[----:B------:R-:W4:Y:S04]  /*2b630*/  LDL.LU R51, [R1+0x1e90] ;  /* 0x001e900001337983 */ /* 0x000f280000300800 */
[----:B------:R-:W2:Y:S04]  /*2b640*/  LDL.LU R59, [R1+0x1e8c] ;  /* 0x001e8c00013b7983 */ /* 0x000ea80000300800 */
[----:B------:R-:W2:Y:S04]  /*2b650*/  LDL.LU R63, [R1+0x1e88] ;  /* 0x001e8800013f7983 */ /* 0x000ea80000300800 */
[----:B------:R-:W2:Y:S04]  /*2b660*/  LDL.LU R58, [R1+0x1e84] ;  /* 0x001e8400013a7983 */ /* 0x000ea80000300800 */
[----:B------:R-:W3:Y:S01]  /*2b670*/  LDL.LU R66, [R1+0x1e80] ;  /* 0x001e800001427983 */ /* 0x000ee20000300800 */
        /* <DEDUP_REMOVED lines=8> */
[----:B------:R-:W-:Y:S01]  /*2b700*/  IMAD.MOV.U32 R21, RZ, RZ, R72 ;  /* 0x000000ffff157224 */ /* 0x000fe200078e0048 */
[----:B------:R-:W-:Y:S01]  /*2b710*/  LDS R244, [R0+0x43080] ;  /* 0x0430800000f47984 */ /* 0x000fe20000000800 */
[----:B------:R-:W-:-:S02]  /*2b720*/  IMAD.MOV.U32 R20, RZ, RZ, R73 ;  /* 0x000000ffff147224 */ /* 0x000fc400078e0049 */
[----:B------:R-:W-:Y:S01]  /*2b730*/  IMAD.MOV.U32 R17, RZ, RZ, R74 ;  /* 0x000000ffff117224 */ /* 0x000fe200078e004a */
[----:B------:R-:W-:Y:S01]  /*2b740*/  LDS R246, [R0+0x43880] ;  /* 0x0438800000f67984 */ /* 0x000fe20000000800 */
[----:B------:R-:W-:Y:S02]  /*2b750*/  IMAD.MOV.U32 R248, RZ, RZ, R62 ;  /* 0x000000fffff87224 */ /* 0x000fe400078e003e */
[----:B------:R-:W-:Y:S01]  /*2b760*/  IMAD.MOV.U32 R249, RZ, RZ, R67 ;  /* 0x000000fffff97224 */ /* 0x000fe200078e0043 */
[----:B------:R-:W4:Y:S01]  /*2b770*/  LDL.LU R62, [R1+0x1e7c] ;  /* 0x001e7c00013e7983 */ /* 0x000f220000300800 */
[----:B------:R-:W-:Y:S02]  /*2b780*/  IMAD.MOV.U32 R250, RZ, RZ, R54 ;  /* 0x000000fffffa7224 */ /* 0x000fe400078e0036 */
[----:B------:R-:W-:Y:S01]  /*2b790*/  IMAD.MOV.U32 R251, RZ, RZ, R55 ;  /* 0x000000fffffb7224 */ /* 0x000fe200078e0037 */
[----:B------:R-:W5:Y:S04]  /*2b7a0*/  LDL.LU R67, [R1+0x1e78] ;  /* 0x001e780001437983 */ /* 0x000f680000300800 */
[----:B------:R-:W5:Y:S04]  /*2b7b0*/  LDL.LU R54, [R1+0x1e74] ;  /* 0x001e740001367983 */ /* 0x000f680000300800 */
[----:B------:R-:W5:Y:S01]  /*2b7c0*/  LDL.LU R55, [R1+0x1e70] ;  /* 0x001e700001377983 */ /* 0x000f620000300800 */
[----:B------:R-:W-:-:S02]  /*2b7d0*/  IMAD.MOV.U32 R16, RZ, RZ, R75 ;  /* 0x000000ffff107224 */ /* 0x000fc400078e004b */
[----:B------:R-:W-:Y:S02]  /*2b7e0*/  IMAD.MOV.U32 R29, RZ, RZ, R78 ;  /* 0x000000ffff1d7224 */ /* 0x000fe400078e004e */
[----:B------:R-:W-:Y:S01]  /*2b7f0*/  IMAD.MOV.U32 R28, RZ, RZ, R79 ;  /* 0x000000ffff1c7224 */ /* 0x000fe200078e004f */
[----:B------:R-:W-:Y:S01]  /*2b800*/  HMMA.1688.F32.TF32 R96, R240, R34, R96 ;  /* 0x00000022f060723c */ /* 0x000fe20000081060 */
[----:B------:R-:W-:Y:S04]  /*2b810*/  LDS R245, [R252+0x43080] ;  /* 0x04308000fcf57984 */ /* 0x000fe80000000800 */
[----:B------:R-:W1:Y:S01]  /*2b820*/  LDS R247, [R252+0x43880] ;  /* 0x04388000fcf77984 */ /* 0x000e620000000800 */
[----:B--2---:R-:W-:-:S03]  /*2b830*/  IMAD.MOV.U32 R72, RZ, RZ, R58 ;  /* 0x000000ffff487224 */ /* 0x004fc600078e003a */
[----:B------:R-:W2:Y:S01]  /*2b840*/  LDL.LU R58, [R1+0x1e6c] ;  /* 0x001e6c00013a7983 */ /* 0x000ea20000300800 */
[----:B---3--:R-:W-:-:S03]  /*2b850*/  IMAD.MOV.U32 R73, RZ, RZ, R66 ;  /* 0x000000ffff497224 */ /* 0x008fc600078e0042 */
[----:B------:R-:W3:Y:S04]  /*2b860*/  LDL.LU R66, [R1+0x1e68] ;  /* 0x001e680001427983 */ /* 0x000ee80000300800 */
[----:B------:R-:W3:Y:S01]  /*2b870*/  LDL.LU R74, [R1+0x278] ;  /* 0x00027800014a7983 */ /* 0x000ee20000300800 */
[----:B------:R-:W-:-:S03]  /*2b880*/  IMAD.MOV.U32 R25, RZ, RZ, R68 ;  /* 0x000000ffff197224 */ /* 0x000fc600078e0044 */
[----:B------:R-:W3:Y:S01]  /*2b890*/  LDL.LU R75, [R1+0x27c] ;  /* 0x00027c00014b7983 */ /* 0x000ee20000300800 */
[----:B------:R-:W-:Y:S02]  /*2b8a0*/  IMAD.MOV.U32 R24, RZ, RZ, R69 ;  /* 0x000000ffff187224 */ /* 0x000fe400078e0045 */
[----:B------:R-:W-:Y:S02]  /*2b8b0*/  IMAD.MOV.U32 R5, RZ, RZ, R70 ;  /* 0x000000ffff057224 */ /* 0x000fe400078e0046 */
[----:B------:R-:W-:Y:S02]  /*2b8c0*/  IMAD.MOV.U32 R70, RZ, RZ, R63 ;  /* 0x000000ffff467224 */ /* 0x000fe400078e003f */
[----:B------:R-:W-:Y:S02]  /*2b8d0*/  IMAD.MOV.U32 R4, RZ, RZ, R71 ;  /* 0x000000ffff047224 */ /* 0x000fe400078e0047 */
[----:B------:R-:W-:Y:S02]  /*2b8e0*/  IMAD.MOV.U32 R71, RZ, RZ, R59 ;  /* 0x000000ffff477224 */ /* 0x000fe400078e003b */
[----:B----4-:R-:W-:-:S02]  /*2b8f0*/  IMAD.MOV.U32 R69, RZ, RZ, R62 ;  /* 0x000000ffff457224 */ /* 0x010fc400078e003e */
[----:B-----5:R-:W-:Y:S02]  /*2b900*/  IMAD.MOV.U32 R68, RZ, RZ, R67 ;  /* 0x000000ffff447224 */ /* 0x020fe400078e0043 */
[----:B------:R-:W-:Y:S02]  /*2b910*/  IMAD.MOV.U32 R76, RZ, RZ, R54 ;  /* 0x000000ffff4c7224 */ /* 0x000fe400078e0036 */
[----:B------:R-:W4:Y:S01]  /*2b920*/  LDL.LU R54, [R1+0x1e64] ;  /* 0x001e640001367983 */ /* 0x000f220000300800 */
[----:B------:R-:W-:-:S03]  /*2b930*/  IMAD.MOV.U32 R77, RZ, RZ, R55 ;  /* 0x000000ffff4d7224 */ /* 0x000fc600078e0037 */
[----:B------:R-:W4:Y:S01]  /*2b940*/  LDL.LU R55, [R1+0x1e60] ;  /* 0x001e600001377983 */ /* 0x000f220000300800 */
[----:B--2---:R-:W-:-:S03]  /*2b950*/  IMAD.MOV.U32 R78, RZ, RZ, R58 ;  /* 0x000000ffff4e7224 */ /* 0x004fc600078e003a */
[----:B------:R-:W2:Y:S01]  /*2b960*/  LDL.LU R58, [R1+0x1e5c] ;  /* 0x001e5c00013a7983 */ /* 0x000ea20000300800 */
[----:B---3--:R-:W-:-:S03]  /*2b970*/  IMAD.MOV.U32 R79, RZ, RZ, R66 ;  /* 0x000000ffff4f7224 */ /* 0x008fc600078e0042 */
[----:B------:R-:W3:Y:S04]  /*2b980*/  LDL.LU R66, [R1+0x1e58] ;  /* 0x001e580001427983 */ /* 0x000ee80000300800 */
[----:B------:R-:W3:Y:S04]  /*2b990*/  LDL.LU R67, [R1+0x1e54] ;  /* 0x001e540001437983 */ /* 0x000ee80000300800 */
[----:B------:R-:W5:Y:S04]  /*2b9a0*/  LDL.LU R62, [R1+0x1e50] ;  /* 0x001e5000013e7983 */ /* 0x000f680000300800 */
[----:B------:R-:W5:Y:S04]  /*2b9b0*/  LDL.LU R63, [R1+0x1e4c] ;  /* 0x001e4c00013f7983 */ /* 0x000f680000300800 */
[----:B------:R-:W2:Y:S01]  /*2b9c0*/  LDL.LU R59, [R1+0x1e48] ;  /* 0x001e4800013b7983 */ /* 0x000ea20000300800 */
[C---:B------:R-:W-:Y:S08]  /*2b9d0*/  HMMA.1688.F32.TF32 R112, R240.reuse, R50, R112 ;  /* 0x00000032f070723c */ /* 0x040ff00000081070 */
[C---:B------:R-:W-:Y:S08]  /*2b9e0*/  HMMA.1688.F32.TF32 R108, R240.reuse, R46, R108 ;  /* 0x0000002ef06c723c */ /* 0x040ff0000008106c */
[C---:B------:R-:W-:Y:S08]  /*2b9f0*/  HMMA.1688.F32.TF32 R104, R240.reuse, R42, R104 ;  /* 0x0000002af068723c */ /* 0x040ff00000081068 */
[C---:B----4-:R-:W-:Y:S08]  /*2ba00*/  HMMA.1688.F32.TF32 R116, R240.reuse, R54, R116 ;  /* 0x00000036f074723c */ /* 0x050ff00000081074 */
[C---:B------:R-:W-:Y:S08]  /*2ba10*/  HMMA.1688.F32.TF32 R100, R240.reuse, R38, R100 ;  /* 0x00000026f064723c */ /* 0x040ff00000081064 */
[C---:B------:R-:W-:Y:S08]  /*2ba20*/  HMMA.1688.F32.TF32 R92, R240.reuse, R30, R92 ;  /* 0x0000001ef05c723c */ /* 0x040ff0000008105c */
[C---:B------:R-:W-:Y:S08]  /*2ba30*/  HMMA.1688.F32.TF32 R164, R240.reuse, R26, R164 ;  /* 0x0000001af0a4723c */ /* 0x040ff000000810a4 */
[C---:B------:R-:W-:Y:S08]  /*2ba40*/  HMMA.1688.F32.TF32 R88, R240.reuse, R22, R88 ;  /* 0x00000016f058723c */ /* 0x040ff00000081058 */
[C---:B------:R-:W-:Y:S08]  /*2ba50*/  HMMA.1688.F32.TF32 R84, R240.reuse, R18, R84 ;  /* 0x00000012f054723c */ /* 0x040ff00000081054 */
[C---:B------:R-:W-:Y:S08]  /*2ba60*/  HMMA.1688.F32.TF32 R80, R240.reuse, R14, R80 ;  /* 0x0000000ef050723c */ /* 0x040ff00000081050 */
[C---:B------:R-:W-:Y:S08]  /*2ba70*/  HMMA.1688.F32.TF32 R248, R240.reuse, R10, R248 ;  /* 0x0000000af0f8723c */ /* 0x040ff000000810f8 */
[C---:B---3--:R-:W-:Y:S08]  /*2ba80*/  HMMA.1688.F32.TF32 R128, R240.reuse, R66, R128 ;  /* 0x00000042f080723c */ /* 0x048ff00000081080 */
[C---:B-----5:R-:W-:Y:S08]  /*2ba90*/  HMMA.1688.F32.TF32 R124, R240.reuse, R62, R124 ;  /* 0x0000003ef07c723c */ /* 0x060ff0000008107c */
[C---:B--2---:R-:W-:Y:S07]  /*2baa0*/  HMMA.1688.F32.TF32 R120, R240.reuse, R58, R120 ;  /* 0x0000003af078723c */ /* 0x044fee0000081078 */
[----:B------:R-:W-:Y:S04]  /*2bab0*/  STL.64 [R1+0x790], R128 ;  /* 0x0007908001007387 */ /* 0x000fe80000100a00 */
[----:B------:R2:W-:Y:S04]  /*2bac0*/  STL.64 [R1+0x798], R130 ;  /* 0x0007988201007387 */ /* 0x0005e80000100a00 */
[----:B--2---:R-:W2:Y:S04]  /*2bad0*/  LDL.LU.64 R130, [R1+0x1e40] ;  /* 0x001e400001827983 */ /* 0x004ea80000300a00 */
[----:B------:R-:W2:Y:S04]  /*2bae0*/  LDL.LU.64 R128, [R1+0x1e38] ;  /* 0x001e380001807983 */ /* 0x000ea80000300a00 */
[----:B------:R-:W-:Y:S04]  /*2baf0*/  STL.64 [R1+0x780], R124 ;  /* 0x0007807c01007387 */ /* 0x000fe80000100a00 */
[----:B------:R3:W-:Y:S04]  /*2bb00*/  STL.64 [R1+0x788], R126 ;  /* 0x0007887e01007387 */ /* 0x0007e80000100a00 */
[----:B---3--:R-:W3:Y:S04]  /*2bb10*/  LDL.LU.64 R126, [R1+0x1e30] ;  /* 0x001e3000017e7983 */ /* 0x008ee80000300a00 */
[----:B------:R-:W3:Y:S04]  /*2bb20*/  LDL.LU.64 R124, [R1+0x1e28] ;  /* 0x001e2800017c7983 */ /* 0x000ee80000300a00 */
[----:B------:R-:W-:Y:S04]  /*2bb30*/  STL.64 [R1+0x770], R120 ;  /* 0x0007707801007387 */ /* 0x000fe80000100a00 */
[----:B------:R4:W-:Y:S04]  /*2bb40*/  STL.64 [R1+0x778], R122 ;  /* 0x0007787a01007387 */ /* 0x0009e80000100a00 */
[----:B----4-:R-:W4:Y:S04]  /*2bb50*/  LDL.LU.64 R122, [R1+0x1e20] ;  /* 0x001e2000017a7983 */ /* 0x010f280000300a00 */
[----:B------:R-:W4:Y:S04]  /*2bb60*/  LDL.LU.64 R120, [R1+0x1e18] ;  /* 0x001e180001787983 */ /* 0x000f280000300a00 */
[----:B------:R-:W-:Y:S04]  /*2bb70*/  STL.64 [R1+0x760], R116 ;  /* 0x0007607401007387 */ /* 0x000fe80000100a00 */
[----:B------:R5:W-:Y:S04]  /*2bb80*/  STL.64 [R1+0x768], R118 ;  /* 0x0007687601007387 */ /* 0x000be80000100a00 */
[----:B-----5:R-:W5:Y:S04]  /*2bb90*/  LDL.LU.64 R118, [R1+0x1e10] ;  /* 0x001e100001767983 */ /* 0x020f680000300a00 */
        /* <DEDUP_REMOVED lines=44> */
[----:B------:R-:W2:Y:S02]  /*2be60*/  LDL.LU.64 R248, [R1+0x1d58] ;  /* 0x001d580001f87983 */ /* 0x000ea40000300a00 */
[----:B--2---:R-:W-:Y:S02]  /*2be70*/  HMMA.1688.F32.TF32 R240, R240, R6, R248 ;  /* 0x00000006f0f0723c */ /* 0x004fe400000810f8 */
[----:B------:R-:W2:Y:S11]  /*2be80*/  LDL.LU R248, [R1+0x180] ;  /* 0x0001800001f87983 */ /* 0x000eb60000300800 */
[----:B------:R-:W-:Y:S10]  /*2be90*/  @!UPT UIADD3 URZ, URZ, URZ, URZ ;  /* 0x0000003f3f3ff290 */ /* 0x000ff4000fffe03f */
[----:B------:R-:W-:Y:S04]  /*2bea0*/  STL.64 [R1+0x680], R240 ;  /* 0x000680f001007387 */ /* 0x000fe80000100a00 */
[----:B------:R-:W-:Y:S04]  /*2beb0*/  STL.64 [R1+0x688], R242 ;  /* 0x000688f201007387 */ /* 0x000fe80000100a00 */
[----:B------:R-:W2:Y:S04]  /*2bec0*/  LDL.LU R249, [R1+0x184] ;  /* 0x0001840001f97983 */ /* 0x000ea80000300800 */
[----:B------:R-:W2:Y:S04]  /*2bed0*/  LDL.LU R250, [R1+0x188] ;  /* 0x0001880001fa7983 */ /* 0x000ea80000300800 */
[----:B------:R-:W2:Y:S01]  /*2bee0*/  LDL.LU R251, [R1+0x18c] ;  /* 0x00018c0001fb7983 */ /* 0x000ea20000300800 */
[C---:B------:R-:W-:Y:S03]  /*2bef0*/  HMMA.1688.F32.TF32 R76, R244.reuse, R66, R76 ;  /* 0x00000042f44c723c */ /* 0x040fe6000008104c */
[----:B------:R-:W-:Y:S04]  /*2bf00*/  LDS R240, [R0+0x43100] ;  /* 0x0431000000f07984 */ /* 0x000fe80000000800 */
[----:B------:R-:W-:Y:S01]  /*2bf10*/  LDS R242, [R0+0x43900] ;  /* 0x0439000000f27984 */ /* 0x000fe20000000800 */
[C---:B------:R-:W-:Y:S03]  /*2bf20*/  HMMA.1688.F32.TF32 R72, R244.reuse, R62, R72 ;  /* 0x0000003ef448723c */ /* 0x040fe60000081048 */
[----:B------:R-:W-:Y:S04]  /*2bf30*/  LDS R241, [R252+0x43100] ;  /* 0x04310000fcf17984 */ /* 0x000fe80000000800 */
[----:B------:R-:W1:Y:S01]  /*2bf40*/  LDS R243, [R252+0x43900] ;  /* 0x04390000fcf37984 */ /* 0x000e620000000800 */
[C---:B------:R-:W-:Y:S08]  /*2bf50*/  HMMA.1688.F32.TF32 R68, R244.reuse, R58, R68 ;  /* 0x0000003af444723c */ /* 0x040ff00000081044 */
[C---:B------:R-:W-:Y:S01]  /*2bf60*/  HMMA.1688.F32.TF32 R88, R244.reuse, R50, R88 ;  /* 0x00000032f458723c */ /* 0x040fe20000081058 */
[----:B------:R-:W-:Y:S04]  /*2bf70*/  STL.64 [R1+0x6b0], R76 ;  /* 0x0006b04c01007387 */ /* 0x000fe80000100a00 */
[----:B------:R3:W-:Y:S04]  /*2bf80*/  STL.64 [R1+0x6b8], R78 ;  /* 0x0006b84e01007387 */ /* 0x0007e80000100a00 */
[----:B---3--:R-:W3:Y:S04]  /*2bf90*/  LDL.LU.64 R78, [R1+0x1d50] ;  /* 0x001d5000014e7983 */ /* 0x008ee80000300a00 */
        /* <DEDUP_REMOVED lines=8> */
[----:B------:R-:W3:Y:S01]  /*2c020*/  LDL.LU.64 R68, [R1+0x1d28] ;  /* 0x001d280001447983 */ /* 0x000ee20000300a00 */
[C---:B------:R-:W-:Y:S08]  /*2c030*/  HMMA.1688.F32.TF32 R96, R244.reuse, R38, R96 ;  /* 0x00000026f460723c */ /* 0x040ff00000081060 */
[C---:B--2---:R-:W-:Y:S11]  /*2c040*/  HMMA.1688.F32.TF32 R248, R244.reuse, R54, R248 ;  /* 0x00000036f4f8723c */ /* 0x044ff600000810f8 */
[----:B------:R-:W-:Y:S11]  /*2c050*/  @!UPT UIADD3 URZ, URZ, URZ, URZ ;  /* 0x0000003f3f3ff290 */ /* 0x000ff6000fffe03f */
[----:B------:R-:W-:Y:S01]  /*2c060*/  @!UPT UIADD3 URZ, URZ, URZ, URZ ;  /* 0x0000003f3f3ff290 */ /* 0x000fe2000fffe03f */
[----:B------:R-:W-:Y:S04]  /*2c070*/  STL.64 [R1+0x670], R248 ;  /* 0x000670f801007387 */ /* 0x000fe80000100a00 */
[----:B------:R1:W-:Y:S04]  /*2c080*/  STL.64 [R1+0x678], R250 ;  /* 0x000678fa01007387 */ /* 0x0003e80000100a00 */
[----:B------:R-:W-:Y:S04]  /*2c090*/  STL.64 [R1+0x660], R88 ;  /* 0x0006605801007387 */ /* 0x000fe80000100a00 */
[----:B------:R2:W-:Y:S01]  /*2c0a0*/  STL.64 [R1+0x668], R90 ;  /* 0x0006685a01007387 */ /* 0x0005e20000100a00 */
[C---:B-1----:R-:W-:Y:S03]  /*2c0b0*/  HMMA.1688.F32.TF32 R248, R244.reuse, R46, R164 ;  /* 0x0000002ef4f8723c */ /* 0x042fe600000810a4 */
[----:B------:R-:W3:Y:S05]  /*2c0c0*/  LDL R167, [R1+0x990] ;  /* 0x0009900001a77983 */ /* 0x000eea0000100800 */
[C---:B--2---:R-:W-:Y:S08]  /*2c0d0*/  HMMA.1688.F32.TF32 R88, R244.reuse, R42, R92 ;  /* 0x0000002af458723c */ /* 0x044ff0000008105c */
[C---:B------:R-:W-:Y:S07]  /*2c0e0*/  HMMA.1688.F32.TF32 R92, R244.reuse, R34, R100 ;  /* 0x00000022f45c723c */ /* 0x040fee0000081064 */
[----:B------:R-:W-:Y:S04]  /*2c0f0*/  STL.64 [R1+0x650], R248 ;  /* 0x000650f801007387 */ /* 0x000fe80000100a00 */
[----:B------:R-:W-:Y:S04]  /*2c100*/  STL.64 [R1+0x658], R250 ;  /* 0x000658fa01007387 */ /* 0x000fe80000100a00 */
[----:B------:R-:W-:Y:S04]  /*2c110*/  STL.64 [R1+0x640], R88 ;  /* 0x0006405801007387 */ /* 0x000fe80000100a00 */
[----:B------:R1:W-:Y:S02]  /*2c120*/  STL.64 [R1+0x648], R90 ;  /* 0x0006485a01007387 */ /* 0x0003e40000100a00 */
[C---:B-1----:R-:W-:Y:S02]  /*2c130*/  HMMA.1688.F32.TF32 R88, R244.reuse, R30, R104 ;  /* 0x0000001ef458723c */ /* 0x042fe40000081068 */
[----:B------:R-:W-:Y:S04]  /*2c140*/  STL.64 [R1+0x630], R96 ;  /* 0x0006306001007387 */ /* 0x000fe80000100a00 */
[----:B------:R-:W-:Y:S04]  /*2c150*/  STL.64 [R1+0x638], R98 ;  /* 0x0006386201007387 */ /* 0x000fe80000100a00 */
[----:B------:R-:W2:Y:S04]  /*2c160*/  LDL.LU R104, [R1+0x170] ;  /* 0x0001700001687983 */ /* 0x000ea80000300800 */
[----:B------:R-:W-:Y:S04]  /*2c170*/  STL.64 [R1+0x620], R92 ;  /* 0x0006205c01007387 */ /* 0x000fe80000100a00 */
[----:B------:R-:W-:Y:S05]  /*2c180*/  STL.64 [R1+0x628], R94 ;  /* 0x0006285e01007387 */ /* 0x000fea0000100a00 */
[----:B------:R-:W-:Y:S04]  /*2c190*/  STL.64 [R1+0x610], R88 ;  /* 0x0006105801007387 */ /* 0x000fe80000100a00 */
[----:B------:R1:W-:Y:S04]  /*2c1a0*/  STL.64 [R1+0x618], R90 ;  /* 0x0006185a01007387 */ /* 0x0003e80000100a00 */
[----:B------:R-:W2:Y:S04]  /*2c1b0*/  LDL.LU R105, [R1+0x174] ;  /* 0x0001740001697983 */ /* 0x000ea80000300800 */
[----:B------:R-:W2:Y:S01]  /*2c1c0*/  LDL.LU R106, [R1+0x178] ;  /* 0x00017800016a7983 */ /* 0x000ea20000300800 */
[C---:B-1----:R-:W-:Y:S03]  /*2c1d0*/  HMMA.1688.F32.TF32 R88, R244.reuse, R26, R108 ;  /* 0x0000001af458723c */ /* 0x042fe6000008106c */
[----:B------:R-:W2:Y:S04]  /*2c1e0*/  LDL.LU R107, [R1+0x17c] ;  /* 0x00017c00016b7983 */ /* 0x000ea80000300800 */
[----:B------:R-:W2:Y:S11]  /*2c1f0*/  LDL.LU R108, [R1+0x1d0] ;  /* 0x0001d000016c7983 */ /* 0x000eb60000300800 */
[----:B------:R-:W-:Y:S05]  /*2c200*/  @!UPT UIADD3 URZ, URZ, URZ, URZ ;  /* 0x0000003f3f3ff290 */ /* 0x000fea000fffe03f */
        /* <DEDUP_REMOVED lines=12> */
[C---:B-----5:R-:W-:Y:S03]  /*2c2d0*/  HMMA.1688.F32.TF32 R88, R244.reuse, R18, R116 ;  /* 0x00000012f458723c */ /* 0x060fe60000081074 */
[----:B------:R-:W5:Y:S04]  /*2c2e0*/  LDL.LU R115, [R1+0x26c] ;  /* 0x00026c0001737983 */ /* 0x000f680000300800 */
[----:B------:R-:W5:Y:S11]  /*2c2f0*/  LDL.LU R116, [R1+0x2b0] ;  /* 0x0002b00001747983 */ /* 0x000f760000300800 */
[----:B------:R-:W-:Y:S05]  /*2c300*/  @!UPT UIADD3 URZ, URZ, URZ, URZ ;  /* 0x0000003f3f3ff290 */ /* 0x000fea000fffe03f */
[----:B------:R-:W-:Y:S04]  /*2c310*/  STL.64 [R1+0x5e0], R88 ;  /* 0x0005e05801007387 */ /* 0x000fe80000100a00 */
[----:B------:R4:W-:Y:S04]  /*2c320*/  STL.64 [R1+0x5e8], R90 ;  /* 0x0005e85a01007387 */ /* 0x0009e80000100a00 */
[----:B------:R-:W5:Y:S04]  /*2c330*/  LDL.LU R117, [R1+0x2b4] ;  /* 0x0002b40001757983 */ /* 0x000f680000300800 */
[----:B------:R-:W5:Y:S04]  /*2c340*/  LDL.LU R118, [R1+0x2b8] ;  /* 0x0002b80001767983 */ /* 0x000f680000300800 */
[----:B------:R-:W5:Y:S01]  /*2c350*/  LDL.LU R119, [R1+0x2bc] ;  /* 0x0002bc0001777983 */ /* 0x000f620000300800 */
[C---:B----4-:R-:W-:Y:S03]  /*2c360*/  HMMA.1688.F32.TF32 R88, R244.reuse, R14, R120 ;  /* 0x0000000ef458723c */ /* 0x050fe60000081078 */
[----:B------:R-:W4:Y:S11]  /*2c370*/  LDL.LU R92, [R1+0x1c0] ;  /* 0x0001c000015c7983 */ /* 0x000f360000300800 */
[----:B------:R-:W-:Y:S09]  /*2c380*/  @!UPT UIADD3 URZ, URZ, URZ, URZ ;  /* 0x0000003f3f3ff290 */ /* 0x000ff2000fffe03f */
[----:B------:R-:W-:Y:S04]  /*2c390*/  STL.64 [R1+0x5d0], R88 ;  /* 0x0005d05801007387 */ /* 0x000fe80000100a00 */
[----:B------:R1:W-:Y:S04]  /*2c3a0*/  STL.64 [R1+0x5d8], R90 ;  /* 0x0005d85a01007387 */ /* 0x0003e80000100a00 */
        /* <DEDUP_REMOVED lines=15> */
[C---:B-1----:R-:W-:Y:S03]  /*2c4a0*/  HMMA.1688.F32.TF32 R88, R244.reuse, R10, R124 ;  /* 0x0000000af458723c */ /* 0x042fe6000008107c */
[----:B------:R-:W4:Y:S05]  /*2c4b0*/  LDL R127, [R1+0x994] ;  /* 0x00099400017f7983 */ /* 0x000f2a0000100800 */
[----:B------:R-:W-:Y:S01]  /*2c4c0*/  HMMA.1688.F32.TF32 R120, R244, R6, R128 ;  /* 0x00000006f478723c */ /* 0x000fe20000081080 */
[----:B---3--:R-:W-:Y:S04]  /*2c4d0*/  LDS R244, [R167+0x43000] ;  /* 0x04300000a7f47984 */ /* 0x008fe80000000800 */
[----:B------:R-:W-:Y:S10]  /*2c4e0*/  LDS R246, [R167+0x43800] ;  /* 0x04380000a7f67984 */ /* 0x000ff40000000800 */
[----:B------:R-:W-:Y:S04]  /*2c4f0*/  STL.64 [R1+0x5c0], R88 ;  /* 0x0005c05801007387 */ /* 0x000fe80000100a00 */
[----:B------:R-:W-:Y:S04]  /*2c500*/  STL.64 [R1+0x5c8], R90 ;  /* 0x0005c85a01007387 */ /* 0x000fe80000100a00 */
[----:B------:R-:W-:Y:S04]  /*2c510*/  STL.64 [R1+0x5a0], R120 ;  /* 0x0005a07801007387 */ /* 0x000fe80000100a00 */
[----:B------:R-:W-:Y:S04]  /*2c520*/  LDS R88, [R0+0x43180] ;  /* 0x0431800000587984 */ /* 0x000fe80000000800 */
[----:B------:R1:W-:Y:S04]  /*2c530*/  LDS R90, [R0+0x43980] ;  /* 0x04398000005a7984 */ /* 0x0003e80000000800 */
[----:B------:R-:W-:Y:S04]  /*2c540*/  STL.64 [R1+0x5a8], R122 ;  /* 0x0005a87a01007387 */ /* 0x000fe80000100a00 */
[----:B-1----:R-:W3:Y:S04]  /*2c550*/  LDL.LU R0, [R1+0x1d20] ;  /* 0x001d200001007983 */ /* 0x002ee80000300800 */
[----:B------:R-:W-:Y:S04]  /*2c560*/  LDS R89, [R252+0x43180] ;  /* 0x04318000fc597984 */ /* 0x000fe80000000800 */
[----:B------:R-:W1:Y:S01]  /*2c570*/  LDS R91, [R252+0x43980] ;  /* 0x04398000fc5b7984 */ /* 0x000e620000000800 */
[C---:B--2---:R-:W-:Y:S08]  /*2c580*/  HMMA.1688.F32.TF32 R104, R240.reuse, R54, R104 ;  /* 0x00000036f068723c */ /* 0x044ff00000081068 */
[C---:B------:R-:W-:Y:S08]  /*2c590*/  HMMA.1688.F32.TF32 R108, R240.reuse, R58, R108 ;  /* 0x0000003af06c723c */ /* 0x040ff0000008106c */
[C---:B-----5:R-:W-:Y:S08]  /*2c5a0*/  HMMA.1688.F32.TF32 R112, R240.reuse, R62, R112 ;  /* 0x0000003ef070723c */ /* 0x060ff00000081070 */
[C---:B------:R-:W-:Y:S11]  /*2c5b0*/  HMMA.1688.F32.TF32 R116, R240.reuse, R66, R116 ;  /* 0x00000042f074723c */ /* 0x040ff60000081074 */
[----:B------:R-:W-:Y:S11]  /*2c5c0*/  @!UPT UIADD3 URZ, URZ, URZ, URZ ;  /* 0x0000003f3f3ff290 */ /* 0x000ff6000fffe03f */
[----:B------:R-:W-:Y:S01]  /*2c5d0*/  @!UPT UIADD3 URZ, URZ, URZ, URZ ;  /* 0x0000003f3f3ff290 */ /* 0x000fe2000fffe03f */
[----:B------:R-:W-:Y:S04]  /*2c5e0*/  STL.64 [R1+0x590], R116 ;  /* 0x0005907401007387 */ /* 0x000fe80000100a00 */
[----:B------:R-:W-:Y:S04]  /*2c5f0*/  STL.64 [R1+0x598], R118 ;  /* 0x0005987601007387 */ /* 0x000fe80000100a00 */
[----:B------:R-:W-:Y:S04]  /*2c600*/  STL.64 [R1+0x4d0], R112 ;  /* 0x0004d07001007387 */ /* 0x000fe80000100a00 */
[----:B------:R2:W-:Y:S04]  /*2c610*/  STL.64 [R1+0x4d8], R114 ;  /* 0x0004d87201007387 */ /* 0x0005e80000100a00 */
[----:B------:R-:W-:Y:S04]  /*2c620*/  STL.64 [R1+0x4b0], R108 ;  /* 0x0004b06c01007387 */ /* 0x000fe80000100a00 */
[----:B------:R5:W-:Y:S01]  /*2c630*/  STL.64 [R1+0x4b8], R110 ;  /* 0x0004b86e01007387 */ /* 0x000be20000100a00 */
[C---:B--2---:R-:W-:Y:S03]  /*2c640*/  HMMA.1688.F32.TF32 R112, R240.reuse, R50, R140 ;  /* 0x00000032f070723c */ /* 0x044fe6000008108c */
[----:B------:R-:W-:Y:S04]  /*2c650*/  STL.64 [R1+0x4a0], R104 ;  /* 0x0004a06801007387 */ /* 0x000fe80000100a00 */
[----:B------:R2:W-:Y:S01]  /*2c660*/  STL.64 [R1+0x4a8], R106 ;  /* 0x0004a86a01007387 */ /* 0x0005e20000100a00 */
[C---:B-----5:R-:W-:Y:S08]  /*2c670*/  HMMA.1688.F32.TF32 R108, R240.reuse, R46, R144 ;  /* 0x0000002ef06c723c */ /* 0x060ff00000081090 */
[C---:B--2---:R-:W-:Y:S07]  /*2c680*/  HMMA.1688.F32.TF32 R104, R240.reuse, R42, R148 ;  /* 0x0000002af068723c */ /* 0x044fee0000081094 */
[----:B------:R-:W-:Y:S04]  /*2c690*/  STL.64 [R1+0x490], R112 ;  /* 0x0004907001007387 */ /* 0x000fe80000100a00 */
[----:B------:R2:W-:Y:S04]  /*2c6a0*/  STL.64 [R1+0x498], R114 ;  /* 0x0004987201007387 */ /* 0x0005e80000100a00 */
[----:B------:R-:W-:Y:S04]  /*2c6b0*/  STL.64 [R1+0x480], R108 ;  /* 0x0004806c01007387 */ /* 0x000fe80000100a00 */
[----:B------:R5:W-:Y:S01]  /*2c6c0*/  STL.64 [R1+0x488], R110 ;  /* 0x0004886e01007387 */ /* 0x000be20000100a00 */
[C---:B--2---:R-:W-:Y:S03]  /*2c6d0*/  HMMA.1688.F32.TF32 R112, R240.reuse, R38, R152 ;  /* 0x00000026f070723c */ /* 0x044fe60000081098 */
[----:B------:R-:W-:Y:S04]  /*2c6e0*/  STL.64 [R1+0x470], R104 ;  /* 0x0004706801007387 */ /* 0x000fe80000100a00 */
[----:B------:R2:W-:Y:S01]  /*2c6f0*/  STL.64 [R1+0x478], R106 ;  /* 0x0004786a01007387 */ /* 0x0005e20000100a00 */
[C---:B-----5:R-:W-:Y:S03]  /*2c700*/  HMMA.1688.F32.TF32 R108, R240.reuse, R34, R156 ;  /* 0x00000022f06c723c */ /* 0x060fe6000008109c */
[----:B----4-:R-:W-:Y:S04]  /*2c710*/  LDS R245, [R127+0x43000] ;  /* 0x043000007ff57984 */ /* 0x010fe80000000800 */
[----:B------:R-:W4:Y:S01]  /*2c720*/  LDS R247, [R127+0x43800] ;  /* 0x043800007ff77984 */ /* 0x000f220000000800 */
[----:B--2---:R-:W-:Y:S01]  /*2c730*/  HMMA.1688.F32.TF32 R104, R240, R30, R160 ;  /* 0x0000001ef068723c */ /* 0x004fe200000810a0 */
[----:B------:R-:W-:-:S02]  /*2c740*/  IMAD.MOV.U32 R164, RZ, RZ, R134 ;  /* 0x000000ffffa47224 */ /* 0x000fc400078e0086 */
[----:B------:R-:W-:Y:S04]  /*2c750*/  LDS R160, [R167+0x43100] ;  /* 0x04310000a7a07984 */ /* 0x000fe80000000800 */
[----:B------:R-:W-:Y:S04]  /*2c760*/  STL.64 [R1+0x460], R112 ;  /* 0x0004607001007387 */ /* 0x000fe80000100a00 */
[----:B------:R2:W-:Y:S04]  /*2c770*/  STL.64 [R1+0x468], R114 ;  /* 0x0004687201007387 */ /* 0x0005e80000100a00 */
[----:B------:R-:W-:Y:S04]  /*2c780*/  STL.64 [R1+0x3d0], R108 ;  /* 0x0003d06c01007387 */ /* 0x000fe80000100a00 */
[----:B------:R5:W-:Y:S01]  /*2c790*/  STL.64 [R1+0x3d8], R110 ;  /* 0x0003d86e01007387 */ /* 0x000be20000100a00 */
[C---:B--2---:R-:W-:Y:S03]  /*2c7a0*/  HMMA.1688.F32.TF32 R112, R240.reuse, R26, R168 ;  /* 0x0000001af070723c */ /* 0x044fe600000810a8 */
[----:B------:R-:W-:Y:S04]  /*2c7b0*/  STL.64 [R1+0x3b0], R104 ;  /* 0x0003b06801007387 */ /* 0x000fe80000100a00 */
[----:B------:R2:W-:Y:S01]  /*2c7c0*/  STL.64 [R1+0x3b8], R106 ;  /* 0x0003b86a01007387 */ /* 0x0005e20000100a00 */
[----:B-----5:R-:W-:Y:S01]  /*2c7d0*/  HMMA.1688.F32.TF32 R108, R240, R22, R172 ;  /* 0x00000016f06c723c */ /* 0x020fe200000810ac */
[----:B------:R-:W-:-:S02]  /*2c7e0*/  IMAD.MOV.U32 R165, RZ, RZ, R135 ;  /* 0x000000ffffa57224 */ /* 0x000fc400078e0087 */
[----:B------:R-:W-:Y:S01]  /*2c7f0*/  LDS R162, [R167+0x43900] ;  /* 0x04390000a7a27984 */ /* 0x000fe20000000800 */
[----:B------:R-:W-:-:S03]  /*2c800*/  IMAD.MOV.U32 R166, RZ, RZ, R138 ;  /* 0x000000ffffa67224 */ /* 0x000fc600078e008a */
[----:B------:R-:W-:Y:S01]  /*2c810*/  LDS R172, [R167+0x43180] ;  /* 0x04318000a7ac7984 */ /* 0x000fe20000000800 */
[C---:B--2---:R-:W-:Y:S03]  /*2c820*/  HMMA.1688.F32.TF32 R104, R240.reuse, R18, R176 ;  /* 0x00000012f068723c */ /* 0x044fe600000810b0 */
[----:B------:R-:W-:Y:S04]  /*2c830*/  LDS R174, [R167+0x43980] ;  /* 0x04398000a7ae7984 */ /* 0x000fe80000000800 */
        /* <DEDUP_REMOVED lines=9> */
[----:B------:R-:W-:Y:S04]  /*2c8d0*/  LDS R163, [R127+0x43900] ;  /* 0x043900007fa37984 */ /* 0x000fe80000000800 */
[----:B------:R-:W-:Y:S01]  /*2c8e0*/  LDS R173, [R127+0x43180] ;  /* 0x043180007fad7984 */ /* 0x000fe20000000800 */
[----:B--2---:R-:W-:Y:S03]  /*2c8f0*/  HMMA.1688.F32.TF32 R104, R240, R6, R188 ;  /* 0x00000006f068723c */ /* 0x004fe600000810bc */
[----:B------:R-:W-:Y:S04]  /*2c900*/  LDS R175, [R127+0x43980] ;  /* 0x043980007faf7984 */ /* 0x000fe80000000800 */
[----:B------:R-:W-:Y:S04]  /*2c910*/  STL.64 [R1+0x350], R112 ;  /* 0x0003507001007387 */ /* 0x000fe80000100a00 */
[----:B------:R-:W-:Y:S04]  /*2c920*/  STL.64 [R1+0x358], R114 ;  /* 0x0003587201007387 */ /* 0x000fe80000100a00 */
[----:B------:R-:W-:Y:S04]  /*2c930*/  STL.64 [R1+0x340], R108 ;  /* 0x0003406c01007387 */ /* 0x000fe80000100a00 */
[----:B------:R-:W-:Y:S01]  /*2c940*/  STL.64 [R1+0x348], R110 ;  /* 0x0003486e01007387 */ /* 0x000fe20000100a00 */
[C---:B-1----:R-:W-:Y:S03]  /*2c950*/  HMMA.1688.F32.TF32 R96, R88.reuse, R62, R96 ;  /* 0x0000003e5860723c */ /* 0x042fe60000081060 */
[----:B------:R-:W-:Y:S04]  /*2c960*/  STL.64 [R1+0x320], R104 ;  /* 0x0003206801007387 */ /* 0x000fe80000100a00 */
[----:B------:R1:W-:Y:S02]  /*2c970*/  STL.64 [R1+0x328], R106 ;  /* 0x0003286a01007387 */ /* 0x0003e40000100a00 */
[C---:B-1----:R-:W-:Y:S08]  /*2c980*/  HMMA.1688.F32.TF32 R104, R88.reuse, R66, R100 ;  /* 0x000000425868723c */ /* 0x042ff00000081064 */
[C---:B------:R-:W-:Y:S08]  /*2c990*/  HMMA.1688.F32.TF32 R100, R88.reuse, R58, R92 ;  /* 0x0000003a5864723c */ /* 0x040ff0000008105c */
[C---:B------:R-:W-:Y:S07]  /*2c9a0*/  HMMA.1688.F32.TF32 R92, R88.reuse, R54, R248 ;  /* 0x00000036585c723c */ /* 0x040fee00000810f8 */
        /* <DEDUP_REMOVED lines=11> */
[----:B------:R1:W-:Y:S04]  /*2ca60*/  STL.64 [R1+0x2d0], R96 ;  /* 0x0002d06001007387 */ /* 0x0003e80000100a00 */
[----:B------:R2:W-:Y:S04]  /*2ca70*/  STL.64 [R1+0x2d8], R98 ;  /* 0x0002d86201007387 */ /* 0x0005e80000100a00 */
[----:B-1----:R-:W5:Y:S04]  /*2ca80*/  LDL.LU R96, [R1+0x60] ;  /* 0x0000600001607983 */ /* 0x002f680000300800 */
[----:B------:R1:W-:Y:S04]  /*2ca90*/  STL.64 [R1+0x2c0], R100 ;  /* 0x0002c06401007387 */ /* 0x0003e80000100a00 */
[----:B------:R1:W-:Y:S04]  /*2caa0*/  STL.64 [R1+0x2c8], R102 ;  /* 0x0002c86601007387 */ /* 0x0003e80000100a00 */
[----:B------:R3:W-:Y:S04]  /*2cab0*/  STL.64 [R1+0x2b0], R92 ;  /* 0x0002b05c01007387 */ /* 0x0007e80000100a00 */
[----:B------:R1:W-:Y:S04]  /*2cac0*/  STL.64 [R1+0x2b8], R94 ;  /* 0x0002b85e01007387 */ /* 0x0003e80000100a00 */
[----:B------:R-:W5:Y:S04]  /*2cad0*/  LDL.LU R97, [R1+0x64] ;  /* 0x0000640001617983 */ /* 0x000f680000300800 */
[----:B--2---:R-:W5:Y:S04]  /*2cae0*/  LDL.LU R98, [R1+0x68] ;  /* 0x0000680001627983 */ /* 0x004f680000300800 */
[----:B------:R-:W5:Y:S04]  /*2caf0*/  LDL.LU R99, [R1+0x6c] ;  /* 0x00006c0001637983 */ /* 0x000f680000300800 */
[----:B-1----:R-:W2:Y:S04]  /*2cb00*/  LDL.LU R100, [R1+0x70] ;  /* 0x0000700001647983 */ /* 0x002ea80000300800 */
        /* <DEDUP_REMOVED lines=32> */
[----:B---3--:R-:W-:-:S03]  /*2cd10*/  IMAD.MOV.U32 R93, RZ, RZ, R0 ;  /* 0x000000ffff5d7224 */ /* 0x008fc600078e0000 */
[----:B------:R-:W3:Y:S01]  /*2cd20*/  LDL.LU R113, [R1+0x94] ;  /* 0x0000940001717983 */ /* 0x000ee20000300800 */
[----:B------:R-:W-:-:S03]  /*2cd30*/  IMAD.MOV.U32 R94, RZ, RZ, R2 ;  /* 0x000000ffff5e7224 */ /* 0x000fc600078e0002 */
[----:B------:R-:W3:Y:S04]  /*2cd40*/  LDL.LU R114, [R1+0x98] ;  /* 0x0000980001727983 */ /* 0x000ee80000300800 */
[----:B------:R-:W3:Y:S04]  /*2cd50*/  LDL.LU R115, [R1+0x9c] ;  /* 0x00009c0001737983 */ /* 0x000ee80000300800 */
[----:B------:R-:W3:Y:S04]  /*2cd60*/  LDL.LU R92, [R1+0x50] ;  /* 0x00005000015c7983 */ /* 0x000ee80000300800 */
[----:B------:R-:W3:Y:S04]  /*2cd70*/  LDL.LU R0, [R1+0x1d1c] ;  /* 0x001d1c0001007983 */ /* 0x000ee80000300800 */
[----:B------:R-:W3:Y:S01]  /*2cd80*/  LDL.LU R2, [R1+0x1d18] ;  /* 0x001d180001027983 */ /* 0x000ee20000300800 */
[C---:B------:R-:W-:Y:S08]  /*2cd90*/  HMMA.1688.F32.TF32 R152, R88.reuse, R38, R204 ;  /* 0x000000265898723c */ /* 0x040ff000000810cc */
[C---:B------:R-:W-:Y:S08]  /*2cda0*/  HMMA.1688.F32.TF32 R104, R88.reuse, R34, R208 ;  /* 0x000000225868723c */ /* 0x040ff000000810d0 */
[C---:B------:R-:W-:Y:S07]  /*2cdb0*/  HMMA.1688.F32.TF32 R156, R88.reuse, R30, R212 ;  /* 0x0000001e589c723c */ /* 0x040fee00000810d4 */
[----:B------:R-:W-:Y:S04]  /*2cdc0*/  STL.64 [R1+0x2a0], R152 ;  /* 0x0002a09801007387 */ /* 0x000fe80000100a00 */
[----:B------:R1:W-:Y:S04]  /*2cdd0*/  STL.64 [R1+0x2a8], R154 ;  /* 0x0002a89a01007387 */ /* 0x0003e80000100a00 */
[----:B------:R-:W-:Y:S04]  /*2cde0*/  STL.64 [R1+0x290], R104 ;  /* 0x0002906801007387 */ /* 0x000fe80000100a00 */
[----:B------:R4:W-:Y:S01]  /*2cdf0*/  STL.64 [R1+0x298], R106 ;  /* 0x0002986a01007387 */ /* 0x0009e20000100a00 */
[C---:B-1----:R-:W-:Y:S08]  /*2ce00*/  HMMA.1688.F32.TF32 R152, R88.reuse, R26, R216 ;  /* 0x0000001a5898723c */ /* 0x042ff000000810d8 */
[C---:B----4-:R-:W-:Y:S01]  /*2ce10*/  HMMA.1688.F32.TF32 R104, R88.reuse, R22, R220 ;  /* 0x000000165868723c */ /* 0x050fe200000810dc */
[----:B------:R-:W-:Y:S04]  /*2ce20*/  STL.64 [R1+0x280], R156 ;  /* 0x0002809c01007387 */ /* 0x000fe80000100a00 */
[----:B------:R1:W-:Y:S10]  /*2ce30*/  STL.64 [R1+0x288], R158 ;  /* 0x0002889e01007387 */ /* 0x0003f40000100a00 */
[----:B------:R-:W-:Y:S01]  /*2ce40*/  STL.64 [R1+0x270], R152 ;  /* 0x0002709801007387 */ /* 0x000fe20000100a00 */
[C---:B-1----:R-:W-:Y:S03]  /*2ce50*/  HMMA.1688.F32.TF32 R156, R88.reuse, R18, R224 ;  /* 0x00000012589c723c */ /* 0x042fe600000810e0 */
[----:B------:R1:W-:Y:S04]  /*2ce60*/  STL.64 [R1+0x278], R154 ;  /* 0x0002789a01007387 */ /* 0x0003e80000100a00 */
[----:B------:R-:W-:Y:S04]  /*2ce70*/  STL.64 [R1+0x260], R104 ;  /* 0x0002606801007387 */ /* 0x000fe80000100a00 */
[----:B------:R4:W-:Y:S01]  /*2ce80*/  STL.64 [R1+0x268], R106 ;  /* 0x0002686a01007387 */ /* 0x0009e20000100a00 */
[C---:B-1----:R-:W-:Y:S08]  /*2ce90*/  HMMA.1688.F32.TF32 R152, R88.reuse, R14, R228 ;  /* 0x0000000e5898723c */ /* 0x042ff000000810e4 */
[C---:B----4-:R-:W-:Y:S03]  /*2cea0*/  HMMA.1688.F32.TF32 R104, R88.reuse, R10, R232 ;  /* 0x0000000a5868723c */ /* 0x050fe600000810e8 */
[----:B------:R-:W-:Y:S04]  /*2ceb0*/  STL.64 [R1+0x230], R156 ;  /* 0x0002309c01007387 */ /* 0x000fe80000100a00 */
[----:B------:R-:W-:Y:S04]  /*2cec0*/  STL.64 [R1+0x238], R158 ;  /* 0x0002389e01007387 */ /* 0x000fe80000100a00 */
[----:B------:R-:W4:Y:S04]  /*2ced0*/  LDL.LU R248, [R1+0x910] ;  /* 0x0009100001f87983 */ /* 0x000f280000300800 */
[----:B------:R-:W-:Y:S04]  /*2cee0*/  STL.64 [R1+0x1f0], R152 ;  /* 0x0001f09801007387 */ /* 0x000fe80000100a00 */
[----:B------:R-:W-:Y:S04]  /*2cef0*/  STL.64 [R1+0x1f8], R154 ;  /* 0x0001f89a01007387 */ /* 0x000fe80000100a00 */
[----:B------:R-:W-:Y:S04]  /*2cf00*/  STL.64 [R1+0x1e0], R104 ;  /* 0x0001e06801007387 */ /* 0x000fe80000100a00 */
[----:B------:R-:W-:Y:S04]  /*2cf10*/  STL.64 [R1+0x1e8], R106 ;  /* 0x0001e86a01007387 */ /* 0x000fe80000100a00 */
[----:B------:R-:W4:Y:S01]  /*2cf20*/  LDL.LU R249, [R1+0x914] ;  /* 0x0009140001f97983 */ /* 0x000f220000300800 */
[----:B------:R-:W-:Y:S01]  /*2cf30*/  HMMA.1688.F32.TF32 R88, R88, R6, R236 ;  /* 0x000000065858723c */ /* 0x000fe200000810ec */
[----:B------:R-:W-:-:S02]  /*2cf40*/  IMAD.MOV.U32 R95, RZ, RZ, R3 ;  /* 0x000000ffff5f7224 */ /* 0x000fc400078e0003 */
[----:B------:R-:W-:Y:S04]  /*2cf50*/  LDS R104, [R167+0x43080] ;  /* 0x04308000a7687984 */ /* 0x000fe80000000800 */
[----:B------:R-:W-:Y:S01]  /*2cf60*/  LDS R106, [R167+0x43880] ;  /* 0x04388000a76a7984 */ /* 0x000fe20000000800 */
[C---:B------:R-:W-:Y:S03]  /*2cf70*/  HMMA.1688.F32.TF32 R68, R244.reuse, R22, R68 ;  /* 0x00000016f444723c */ /* 0x040fe60000081044 */
[----:B------:R-:W-:Y:S04]  /*2cf80*/  LDS R105, [R127+0x43080] ;  /* 0x043080007f697984 */ /* 0x000fe80000000800 */
[----:B------:R-:W4:Y:S01]  /*2cf90*/  LDS R107, [R127+0x43880] ;  /* 0x043880007f6b7984 */ /* 0x000f220000000800 */
[C---:B--2---:R-:W-:Y:S08]  /*2cfa0*/  HMMA.1688.F32.TF32 R100, R244.reuse, R34, R100 ;  /* 0x00000022f464723c */ /* 0x044ff00000081064 */
[----:B------:R-:W-:Y:S01]  /*2cfb0*/  IMAD.MOV.U32 R3, RZ, RZ, R89 ;  /* 0x000000ffff037224 */ /* 0x000fe200078e0059 */
[----:B------:R1:W-:Y:S01]  /*2cfc0*/  STL [R1+0x170], R88 ;  /* 0x0001705801007387 */ /* 0x0003e20000100800 */
[C---:B-----5:R-:W-:Y:S08]  /*2cfd0*/  HMMA.1688.F32.TF32 R116, R244.reuse, R46, R116 ;  /* 0x0000002ef474723c */ /* 0x060ff00000081074 */
[C---:B------:R-:W-:Y:S08]  /*2cfe0*/  HMMA.1688.F32.TF32 R120, R244.reuse, R50, R120 ;  /* 0x00000032f478723c */ /* 0x040ff00000081078 */
[----:B------:R-:W-:Y:S01]  /*2cff0*/  HMMA.1688.F32.TF32 R144, R244, R62, R144 ;  /* 0x0000003ef490723c */ /* 0x000fe20000081090 */
[----:B---3--:R-:W-:-:S07]  /*2d000*/  IMAD.MOV.U32 R251, RZ, RZ, R0 ;  /* 0x000000fffffb7224 */ /* 0x008fce00078e0000 */
[C---:B------:R-:W-:Y:S01]  /*2d010*/  HMMA.1688.F32.TF32 R140, R244.reuse, R58, R140 ;  /* 0x0000003af48c723c */ /* 0x040fe2000008108c */
[----:B------:R-:W-:Y:S01]  /*2d020*/  IMAD.MOV.U32 R0, RZ, RZ, R91 ;  /* 0x000000ffff007224 */ /* 0x000fe200078e005b */
[----:B------:R-:W-:Y:S01]  /*2d030*/  LDS R237, [R252+0x44080] ;  /* 0x04408000fced7984 */ /* 0x000fe20000000800 */
[----:B------:R-:W-:Y:S02]  /*2d040*/  IMAD.MOV.U32 R250, RZ, RZ, R2 ;  /* 0x000000fffffa7224 */ /* 0x000fe400078e0002 */
[----:B------:R-:W-:Y:S01]  /*2d050*/  IMAD.MOV.U32 R2, RZ, RZ, R90 ;  /* 0x000000ffff027224 */ /* 0x000fe200078e005a */
[----:B------:R-:W-:Y:S02]  /*2d060*/  LDS R239, [R252+0x44880] ;  /* 0x04488000fcef7984 */ /* 0x000fe40000000800 */
[C---:B-1----:R-:W-:Y:S11]  /*2d070*/  HMMA.1688.F32.TF32 R88, R244.reuse, R66, R148 ;  /* 0x00000042f458723c */ /* 0x042ff60000081094 */
[----:B------:R-:W-:Y:S11]  /*2d080*/  @!UPT UIADD3 URZ, URZ, URZ, URZ ;  /* 0x0000003f3f3ff290 */ /* 0x000ff6000fffe03f */
[----:B------:R-:W-:Y:S01]  /*2d090*/  @!UPT UIADD3 URZ, URZ, URZ, URZ ;  /* 0x0000003f3f3ff290 */ /* 0x000fe2000fffe03f */
[----:B------:R-:W-:Y:S04]  /*2d0a0*/  STL.64 [R1+0x1d0], R88 ;  /* 0x0001d05801007387 */ /* 0x000fe80000100a00 */
[----:B------:R1:W-:Y:S02]  /*2d0b0*/  STL.64 [R1+0x1d8], R90 ;  /* 0x0001d85a01007387 */ /* 0x0003e40000100a00 */
[C---:B-1----:R-:W-:Y:S02]  /*2d0c0*/  HMMA.1688.F32.TF32 R88, R244.reuse, R54, R128 ;  /* 0x00000036f458723c */ /* 0x042fe40000081080 */
[----:B------:R-:W-:Y:S04]  /*2d0d0*/  STL.64 [R1+0x1c0], R144 ;  /* 0x0001c09001007387 */ /* 0x000fe80000100a00 */
[----:B------:R-:W-:Y:S04]  /*2d0e0*/  STL.64 [R1+0x1c8], R146 ;  /* 0x0001c89201007387 */ /* 0x000fe80000100a00 */
[----:B------:R-:W-:Y:S04]  /*2d0f0*/  STL.64 [R1+0x190], R140 ;  /* 0x0001908c01007387 */ /* 0x000fe80000100a00 */
[----:B------:R-:W-:Y:S09]  /*2d100*/  STL.64 [R1+0x198], R142 ;  /* 0x0001988e01007387 */ /* 0x000ff20000100a00 */
[----:B------:R-:W-:Y:S04]  /*2d110*/  STL.64 [R1+0x180], R88 ;  /* 0x0001805801007387 */ /* 0x000fe80000100a00 */
[----:B------:R1:W-:Y:S02]  /*2d120*/  STL.64 [R1+0x188], R90 ;  /* 0x0001885a01007387 */ /* 0x0003e40000100a00 */
[C---:B-1----:R-:W-:Y:S02]  /*2d130*/  HMMA.1688.F32.TF32 R88, R244.reuse, R42, R112 ;  /* 0x0000002af458723c */ /* 0x042fe40000081070 */
[----:B------:R-:W-:Y:S04]  /*2d140*/  STL.64 [R1+0x160], R120 ;  /* 0x0001607801007387 */ /* 0x000fe80000100a00 */
[----:B------:R-:W-:Y:S02]  /*2d150*/  STL.64 [R1+0x168], R122 ;  /* 0x0001687a01007387 */ /* 0x000fe40000100a00 */
[C---:B------:R-:W-:Y:S02]  /*2d160*/  HMMA.1688.F32.TF32 R108, R244.reuse, R38, R108 ;  /* 0x00000026f46c723c */ /* 0x040fe4000008106c */
[----:B------:R-:W-:Y:S04]  /*2d170*/  STL.64 [R1+0x150], R116 ;  /* 0x0001507401007387 */ /* 0x000fe80000100a00 */
[----:B------:R-:W-:Y:S02]  /*2d180*/  STL.64 [R1+0x158], R118 ;  /* 0x0001587601007387 */ /* 0x000fe40000100a00 */
[C---:B------:R-:W-:Y:S07]  /*2d190*/  HMMA.1688.F32.TF32 R92, R244.reuse, R26, R92 ;  /* 0x0000001af45c723c */ /* 0x040fee000008105c */
        /* <DEDUP_REMOVED lines=8> */
[----:B------:R1:W-:Y:S04]  /*2d220*/  STL.64 [R1+0xe8], R90 ;  /* 0x0000e85a01007387 */ /* 0x0003e80000100a00 */
[----:B------:R-:W-:Y:S04]  /*2d230*/  STL.64 [R1+0xb0], R92 ;  /* 0x0000b05c01007387 */ /* 0x000fe80000100a00 */
[----:B------:R-:W-:Y:S01]  /*2d240*/  STL.64 [R1+0xb8], R94 ;  /* 0x0000b85e01007387 */ /* 0x000fe20000100a00 */
[C---:B-1----:R-:W-:Y:S03]  /*2d250*/  HMMA.1688.F32.TF32 R88, R244.reuse, R18, R72 ;  /* 0x00000012f458723c */ /* 0x042fe60000081048 */
[----:B------:R-:W-:Y:S04]  /*2d260*/  STL.64 [R1+0x90], R68 ;  /* 0x0000904401007387 */ /* 0x000fe80000100a00 */
[----:B------:R1:W-:Y:S01]  /*2d270*/  STL.64 [R1+0x98], R70 ;  /* 0x0000984601007387 */ /* 0x0003e20000100a00 */
[C---:B------:R-:W-:Y:S08]  /*2d280*/  HMMA.1688.F32.TF32 R72, R244.reuse, R14, R76 ;  /* 0x0000000ef448723c */ /* 0x040ff0000008104c */
[C---:B-1----:R-:W-:Y:S08]  /*2d290*/  HMMA.1688.F32.TF32 R68, R244.reuse, R10, R80 ;  /* 0x0000000af444723c */ /* 0x042ff00000081050 */
[----:B------:R-:W-:Y:S01]  /*2d2a0*/  HMMA.1688.F32.TF32 R244, R244, R6, R84 ;  /* 0x00000006f4f4723c */ /* 0x000fe20000081054 */
[----:B------:R-:W-:Y:S04]  /*2d2b0*/  STL.64 [R1+0x80], R88 ;  /* 0x0000805801007387 */ /* 0x000fe80000100a00 */
[----:B------:R-:W-:Y:S04]  /*2d2c0*/  STL.64 [R1+0x88], R90 ;  /* 0x0000885a01007387 */ /* 0x000fe80000100a00 */
[----:B------:R-:W-:Y:S04]  /*2d2d0*/  STL.64 [R1+0x60], R72 ;  /* 0x0000604801007387 */ /* 0x000fe80000100a00 */
[----:B------:R-:W-:Y:S10]  /*2d2e0*/  STL.64 [R1+0x68], R74 ;  /* 0x0000684a01007387 */ /* 0x000ff40000100a00 */
[----:B------:R-:W-:Y:S04]  /*2d2f0*/  STL.64 [R1+0x1b88], R246 ;  /* 0x001b88f601007387 */ /* 0x000fe80000100a00 */
[----:B------:R-:W-:Y:S04]  /*2d300*/  STL.64 [R1+0x20], R68 ;  /* 0x0000204401007387 */ /* 0x000fe80000100a00 */
[----:B------:R4:W-:Y:S02]  /*2d310*/  STL.64 [R1+0x28], R70 ;  /* 0x0000284601007387 */ /* 0x0009e40000100a00 */
[----:B----4-:R-:W-:Y:S02]  /*2d320*/  HMMA.1688.F32.TF32 R68, R104, R66, R248 ;  /* 0x000000426844723c */ /* 0x010fe400000810f8 */
[----:B------:R-:W-:Y:S04]  /*2d330*/  STL.64 [R1+0x1b80], R244 ;  /* 0x001b80f401007387 */ /* 0x000fe80000100a00 */
[----:B------:R-:W2:Y:S11]  /*2d340*/  LDL.LU R116, [R1+0x820] ;  /* 0x0008200001747983 */ /* 0x000eb60000300800 */
[----:B------:R-:W-:Y:S06]  /*2d350*/  @!UPT UIADD3 URZ, URZ, URZ, URZ ;  /* 0x0000003f3f3ff290 */ /* 0x000fec000fffe03f */
[----:B------:R-:W-:Y:S04]  /*2d360*/  STL.64 [R1+0x10], R68 ;  /* 0x0000104401007387 */ /* 0x000fe80000100a00 */
[----:B------:R1:W-:Y:S04]  /*2d370*/  STL.64 [R1+0x18], R70 ;  /* 0x0000184601007387 */ /* 0x0003e80000100a00 */
[----:B------:R-:W2:Y:S04]  /*2d380*/  LDL.LU R117, [R1+0x824] ;  /* 0x0008240001757983 */ /* 0x000ea80000300800 */
[----:B------:R-:W2:Y:S04]  /*2d390*/  LDL.LU R118, [R1+0x828] ;  /* 0x0008280001767983 */ /* 0x000ea80000300800 */
[----:B------:R-:W2:Y:S04]  /*2d3a0*/  LDL.LU R119, [R1+0x82c] ;  /* 0x00082c0001777983 */ /* 0x000ea80000300800 */
[----:B------:R-:W1:Y:S04]  /*2d3b0*/  LDL.LU R120, [R1+0x8f0] ;  /* 0x0008f00001787983 */ /* 0x000e680000300800 */
[----:B------:R-:W1:Y:S04]  /*2d3c0*/  LDL.LU R121, [R1+0x8f4] ;  /* 0x0008f40001797983 */ /* 0x000e680000300800 */
[----:B------:R-:W1:Y:S04]  /*2d3d0*/  LDL.LU R122, [R1+0x8f8] ;  /* 0x0008f800017a7983 */ /* 0x000e680000300800 */
[----:B------:R-:W1:Y:S04]  /*2d3e0*/  LDL.LU R123, [R1+0x8fc] ;  /* 0x0008fc00017b7983 */ /* 0x000e680000300800 */
        /* <DEDUP_REMOVED lines=31> */
[----:B------:R-:W5:Y:S04]  /*2d5e0*/  LDL.LU R138, [R1+0x1cfc] ;  /* 0x001cfc00018a7983 */ /* 0x000f680000300800 */
[----:B------:R-:W5:Y:S01]  /*2d5f0*/  LDL.LU R139, [R1+0x1cf8] ;  /* 0x001cf800018b7983 */ /* 0x000f620000300800 */
[C---:B------:R-:W-:Y:S08]  /*2d600*/  HMMA.1688.F32.TF32 R84, R104.reuse, R26, R92 ;  /* 0x0000001a6854723c */ /* 0x040ff0000008105c */
[C---:B------:R-:W-:Y:S08]  /*2d610*/  HMMA.1688.F32.TF32 R88, R104.reuse, R22, R164 ;  /* 0x000000166858723c */ /* 0x040ff000000810a4 */
[C---:B-1----:R-:W-:Y:S08]  /*2d620*/  HMMA.1688.F32.TF32 R68, R104.reuse, R62, R120 ;  /* 0x0000003e6844723c */ /* 0x042ff00000081078 */
[C---:B--2---:R-:W-:Y:S08]  /*2d630*/  HMMA.1688.F32.TF32 R76, R104.reuse, R58, R116 ;  /* 0x0000003a684c723c */ /* 0x044ff00000081074 */
[C---:B---3--:R-:W-:Y:S07]  /*2d640*/  HMMA.1688.F32.TF32 R72, R104.reuse, R54, R248 ;  /* 0x000000366848723c */ /* 0x048fee00000810f8 */
[----:B------:R-:W-:Y:S04]  /*2d650*/  STL.64 [R1+0x50], R68 ;  /* 0x0000504401007387 */ /* 0x000fe80000100a00 */
[----:B------:R-:W-:Y:S04]  /*2d660*/  STL.64 [R1+0x58], R70 ;  /* 0x0000584601007387 */ /* 0x000fe80000100a00 */
[----:B------:R-:W-:Y:S04]  /*2d670*/  STL.64 [R1+0x40], R76 ;  /* 0x0000404c01007387 */ /* 0x000fe80000100a00 */
[----:B------:R4:W-:Y:S04]  /*2d680*/  STL.64 [R1+0x48], R78 ;  /* 0x0000484e01007387 */ /* 0x0009e80000100a00 */
[----:B------:R-:W-:Y:S04]  /*2d690*/  STL.64 [R1+0x30], R72 ;  /* 0x0000304801007387 */ /* 0x000fe80000100a00 */
[----:B------:R5:W-:Y:S01]  /*2d6a0*/  STL.64 [R1+0x38], R74 ;  /* 0x0000384a01007387 */ /* 0x000be20000100a00 */
[C---:B----4-:R-:W-:Y:S08]  /*2d6b0*/  HMMA.1688.F32.TF32 R76, R104.reuse, R34, R100 ;  /* 0x00000022684c723c */ /* 0x050ff00000081064 */
[C---:B-----5:R-:W-:Y:S08]  /*2d6c0*/  HMMA.1688.F32.TF32 R72, R104.reuse, R38, R108 ;  /* 0x000000266848723c */ /* 0x060ff0000008106c */
[C---:B------:R-:W-:Y:S08]  /*2d6d0*/  HMMA.1688.F32.TF32 R68, R104.reuse, R50, R132 ;  /* 0x000000326844723c */ /* 0x040ff00000081084 */
[C---:B------:R-:W-:Y:S08]  /*2d6e0*/  HMMA.1688.F32.TF32 R248, R104.reuse, R46, R136 ;  /* 0x0000002e68f8723c */ /* 0x040ff00000081088 */
[----:B------:R-:W-:Y:S08]  /*2d6f0*/  HMMA.1688.F32.TF32 R80, R104, R30, R96 ;  /* 0x0000001e6850723c */ /* 0x000ff00000081060 */
[----:B------:R-:W-:-:S02]  /*2d700*/  IMAD.MOV.U32 R247, RZ, RZ, R68 ;  /* 0x000000fffff77224 */ /* 0x000fc400078e0044 */
[----:B------:R-:W-:Y:S02]  /*2d710*/  IMAD.MOV.U32 R246, RZ, RZ, R69 ;  /* 0x000000fffff67224 */ /* 0x000fe400078e0045 */
[----:B------:R-:W-:Y:S02]  /*2d720*/  IMAD.MOV.U32 R245, RZ, RZ, R70 ;  /* 0x000000fffff57224 */ /* 0x000fe400078e0046 */
[----:B------:R-:W-:Y:S02]  /*2d730*/  IMAD.MOV.U32 R244, RZ, RZ, R71 ;  /* 0x000000fffff47224 */ /* 0x000fe400078e0047 */
[----:B------:R-:W-:Y:S01]  /*2d740*/  HMMA.1688.F32.TF32 R68, R104, R42, R112 ;  /* 0x0000002a6844723c */ /* 0x000fe20000081070 */
[----:B------:R-:W-:Y:S04]  /*2d750*/  STL.64 [R1+0x1c78], R246 ;  /* 0x001c78f601007387 */ /* 0x000fe80000100a00 */
[----:B------:R-:W-:Y:S04]  /*2d760*/  STL.64 [R1+0x1c70], R244 ;  /* 0x001c70f401007387 */ /* 0x000fe80000100a00 */
[----:B------:R-:W-:Y:S04]  /*2d770*/  STL.64 [R1+0x1b40], R250 ;  /* 0x001b40fa01007387 */ /* 0x000fe80000100a00 */
[----:B------:R-:W-:Y:S10]  /*2d780*/  STL.64 [R1+0x1b38], R248 ;  /* 0x001b38f801007387 */ /* 0x000ff40000100a00 */
[----:B------:R-:W-:Y:S04]  /*2d790*/  STL.64 [R1+0x1b50], R70 ;  /* 0x001b504601007387 */ /* 0x000fe80000100a00 */
[----:B------:R-:W-:Y:S04]  /*2d7a0*/  STL.64 [R1+0x1b48], R68 ;  /* 0x001b484401007387 */ /* 0x000fe80000100a00 */
[----:B------:R-:W-:Y:S04]  /*2d7b0*/  STL.64 [R1+0x1b60], R74 ;  /* 0x001b604a01007387 */ /* 0x000fe80000100a00 */
[----:B------:R-:W-:Y:S04]  /*2d7c0*/  STL.64 [R1+0x1b58], R72 ;  /* 0x001b584801007387 */ /* 0x000fe80000100a00 */
[----:B------:R-:W-:Y:S04]  /*2d7d0*/  STL.64 [R1+0x1b70], R78 ;  /* 0x001b704e01007387 */ /* 0x000fe80000100a00 */
[----:B------:R-:W-:Y:S04]  /*2d7e0*/  STL.64 [R1+0x1b68], R76 ;  /* 0x001b684c01007387 */ /* 0x000fe80000100a00 */
[----:B------:R-:W-:Y:S04]  /*2d7f0*/  STL [R1+0x1b7c], R82 ;  /* 0x001b7c5201007387 */ /* 0x000fe80000100800 */
[----:B------:R-:W-:Y:S04]  /*2d800*/  STL [R1+0x1b78], R83 ;  /* 0x001b785301007387 */ /* 0x000fe80000100800 */
        /* <DEDUP_REMOVED lines=47> */
[----:B------:R-:W-:Y:S04]  /*2db00*/  STL.64 [R1+0x1ba8], R90 ;  /* 0x001ba85a01007387 */ /* 0x000fe80000100a00 */
[----:B------:R-:W-:Y:S01]  /*2db10*/  STL.64 [R1+0x1ba0], R88 ;  /* 0x001ba05801007387 */ /* 0x000fe20000100a00 */
[C---:B--2---:R-:W-:Y:S08]  /*2db20*/  HMMA.1688.F32.TF32 R120, R160.reuse, R46, R120 ;  /* 0x0000002ea078723c */ /* 0x044ff00000081078 */
[----:B---3--:R-:W-:Y:S08]  /*2db30*/  HMMA.1688.F32.TF32 R112, R160, R62, R112 ;  /* 0x0000003ea070723c */ /* 0x008ff00000081070 */
[C---:B----4-:R-:W-:Y:S08]  /*2db40*/  HMMA.1688.F32.TF32 R96, R104.reuse, R14, R96 ;  /* 0x0000000e6860723c */ /* 0x050ff00000081060 */
[C---:B-----5:R-:W-:Y:S08]  /*2db50*/  HMMA.1688.F32.TF32 R92, R104.reuse, R18, R92 ;  /* 0x00000012685c723c */ /* 0x060ff0000008105c */
[C---:B------:R-:W-:Y:S08]  /*2db60*/  HMMA.1688.F32.TF32 R100, R104.reuse, R10, R100 ;  /* 0x0000000a6864723c */ /* 0x040ff00000081064 */
[----:B------:R-:W-:Y:S07]  /*2db70*/  HMMA.1688.F32.TF32 R104, R104, R6, R140 ;  /* 0x000000066868723c */ /* 0x000fee000008108c */
[----:B------:R-:W-:Y:S01]  /*2db80*/  STL.64 [R1+0x1bb8], R94 ;  /* 0x001bb85e01007387 */ /* 0x000fe20000100a00 */
[C---:B------:R-:W-:Y:S03]  /*2db90*/  HMMA.1688.F32.TF32 R108, R160.reuse, R66, R108 ;  /* 0x00000042a06c723c */ /* 0x040fe6000008106c */
[----:B------:R-:W-:Y:S05]  /*2dba0*/  STL.64 [R1+0x1bb0], R92 ;  /* 0x001bb05c01007387 */ /* 0x000fea0000100a00 */
        /* <DEDUP_REMOVED lines=30> */
[----:B------:R-:W4:Y:S01]  /*2dd90*/  LDL.LU R177, [R1+0x444] ;  /* 0x0004440001b17983 */ /* 0x000f220000300800 */
[----:B------:R-:W-:Y:S03]  /*2dda0*/  HMMA.1688.F32.TF32 R124, R160, R42, R124 ;  /* 0x0000002aa07c723c */ /* 0x000fe6000008107c */
[----:B------:R-:W4:Y:S04]  /*2ddb0*/  LDL.LU R178, [R1+0x448] ;  /* 0x0004480001b27983 */ /* 0x000f280000300800 */
[----:B------:R-:W4:Y:S04]  /*2ddc0*/  LDL.LU R179, [R1+0x44c] ;  /* 0x00044c0001b37983 */ /* 0x000f280000300800 */
[----:B------:R-:W5:Y:S04]  /*2ddd0*/  LDL.LU R180, [R1+0x3f0] ;  /* 0x0003f00001b47983 */ /* 0x000f680000300800 */
[----:B------:R-:W5:Y:S04]  /*2dde0*/  LDL.LU R181, [R1+0x3f4] ;  /* 0x0003f40001b57983 */ /* 0x000f680000300800 */
[----:B------:R-:W5:Y:S04]  /*2ddf0*/  LDL.LU R182, [R1+0x3f8] ;  /* 0x0003f80001b67983 */ /* 0x000f680000300800 */
[----:B------:R-:W5:Y:S04]  /*2de00*/  LDL.LU R183, [R1+0x3fc] ;  /* 0x0003fc0001b77983 */ /* 0x000f680000300800 */
        /* <DEDUP_REMOVED lines=12> */
[----:B------:R-:W-:-:S03]  /*2ded0*/  IMAD.MOV.U32 R156, RZ, RZ, R60 ;  /* 0x000000ffff9c7224 */ /* 0x000fc600078e003c */
[----:B------:R-:W4:Y:S01]  /*2dee0*/  LDL.LU R152, [R1+0x430] ;  /* 0x0004300001987983 */ /* 0x000f220000300800 */
[----:B------:R-:W-:-:S03]  /*2def0*/  IMAD.MOV.U32 R157, RZ, RZ, R61 ;  /* 0x000000ffff9d7224 */ /* 0x000fc600078e003d */
[----:B------:R-:W4:Y:S01]  /*2df00*/  LDL.LU R153, [R1+0x434] ;  /* 0x0004340001997983 */ /* 0x000f220000300800 */
[----:B------:R-:W-:-:S03]  /*2df10*/  IMAD.MOV.U32 R158, RZ, RZ, R64 ;  /* 0x000000ffff9e7224 */ /* 0x000fc600078e0040 */
[----:B------:R-:W4:Y:S01]  /*2df20*/  LDL.LU R154, [R1+0x438] ;  /* 0x00043800019a7983 */ /* 0x000f220000300800 */
[----:B------:R-:W-:-:S03]  /*2df30*/  IMAD.MOV.U32 R159, RZ, RZ, R65 ;  /* 0x000000ffff9f7224 */ /* 0x000fc600078e0041 */
[----:B------:R-:W4:Y:S04]  /*2df40*/  LDL.LU R155, [R1+0x43c] ;  /* 0x00043c00019b7983 */ /* 0x000f280000300800 */
[----:B------:R-:W4:Y:S04]  /*2df50*/  LDL.LU R60, [R1+0x1cf4] ;  /* 0x001cf400013c7983 */ /* 0x000f280000300800 */
[----:B------:R-:W4:Y:S04]  /*2df60*/  LDL.LU R61, [R1+0x1cf0] ;  /* 0x001cf000013d7983 */ /* 0x000f280000300800 */
[----:B------:R-:W4:Y:S04]  /*2df70*/  LDL.LU R64, [R1+0x1cec] ;  /* 0x001cec0001407983 */ /* 0x000f280000300800 */
[----:B------:R-:W4:Y:S04]  /*2df80*/  LDL.LU R65, [R1+0x1ce8] ;  /* 0x001ce80001417983 */ /* 0x000f280000300800 */
[----:B------:R-:W-:Y:S04]  /*2df90*/  STL.64 [R1+0x1c58], R126 ;  /* 0x001c587e01007387 */ /* 0x000fe80000100a00 */
[----:B------:R-:W-:Y:S01]  /*2dfa0*/  STL.64 [R1+0x1c50], R124 ;  /* 0x001c507c01007387 */ /* 0x000fe20000100a00 */
[C---:B---3--:R-:W-:Y:S08]  /*2dfb0*/  HMMA.1688.F32.TF32 R128, R160.reuse, R38, R128 ;  /* 0x00000026a080723c */ /* 0x048ff00000081080 */
[C---:B--2---:R-:W-:Y:S11]  /*2dfc0*/  HMMA.1688.F32.TF32 R132, R160.reuse, R34, R184 ;  /* 0x00000022a084723c */ /* 0x044ff600000810b8 */
[----:B------:R-:W-:Y:S04]  /*2dfd0*/  @!UPT UIADD3 URZ, URZ, URZ, URZ ;  /* 0x0000003f3f3ff290 */ /* 0x000fe8000fffe03f */
[----:B------:R-:W-:Y:S04]  /*2dfe0*/  STL.64 [R1+0x1c68], R130 ;  /* 0x001c688201007387 */ /* 0x000fe80000100a00 */
[----:B------:R-:W-:Y:S04]  /*2dff0*/  STL.64 [R1+0x1c60], R128 ;  /* 0x001c608001007387 */ /* 0x000fe80000100a00 */
[----:B------:R-:W2:Y:S04]  /*2e000*/  LDL.LU R184, [R1+0x980] ;  /* 0x0009800001b87983 */ /* 0x000ea80000300800 */
[----:B------:R-:W2:Y:S04]  /*2e010*/  LDL.LU R185, [R1+0x984] ;  /* 0x0009840001b97983 */ /* 0x000ea80000300800 */
[----:B------:R-:W2:Y:S04]  /*2e020*/  LDL.LU R186, [R1+0x988] ;  /* 0x0009880001ba7983 */ /* 0x000ea80000300800 */
[----:B------:R-:W2:Y:S01]  /*2e030*/  LDL.LU R187, [R1+0x98c] ;  /* 0x00098c0001bb7983 */ /* 0x000ea20000300800 */
[C---:B-----5:R-:W-:Y:S08]  /*2e040*/  HMMA.1688.F32.TF32 R136, R160.reuse, R30, R180 ;  /* 0x0000001ea088723c */ /* 0x060ff000000810b4 */
[C---:B----4-:R-:W-:Y:S01]  /*2e050*/  HMMA.1688.F32.TF32 R140, R160.reuse, R26, R140 ;  /* 0x0000001aa08c723c */ /* 0x050fe2000008108c */
[----:B------:R-:W-:Y:S07]  /*2e060*/  STL.64 [R1+0x1c88], R134 ;  /* 0x001c888601007387 */ /* 0x000fee0000100a00 */
[C---:B------:R-:W-:Y:S01]  /*2e070*/  HMMA.1688.F32.TF32 R148, R160.reuse, R18, R148 ;  /* 0x00000012a094723c */ /* 0x040fe20000081094 */
[----:B------:R-:W-:Y:S07]  /*2e080*/  STL.64 [R1+0x1c80], R132 ;  /* 0x001c808401007387 */ /* 0x000fee0000100a00 */
[C---:B------:R-:W-:Y:S08]  /*2e090*/  HMMA.1688.F32.TF32 R156, R160.reuse, R10, R156 ;  /* 0x0000000aa09c723c */ /* 0x040ff0000008109c */
[C---:B------:R-:W-:Y:S01]  /*2e0a0*/  HMMA.1688.F32.TF32 R144, R160.reuse, R22, R144 ;  /* 0x00000016a090723c */ /* 0x040fe20000081090 */
[----:B------:R-:W-:Y:S07]  /*2e0b0*/  STL.64 [R1+0x1c98], R138 ;  /* 0x001c988a01007387 */ /* 0x000fee0000100a00 */
[C---:B------:R-:W-:Y:S08]  /*2e0c0*/  HMMA.1688.F32.TF32 R152, R160.reuse, R14, R152 ;  /* 0x0000000ea098723c */ /* 0x040ff00000081098 */
[----:B------:R-:W-:Y:S01]  /*2e0d0*/  HMMA.1688.F32.TF32 R160, R160, R6, R176 ;  /* 0x00000006a0a0723c */ /* 0x000fe200000810b0 */
[----:B------:R-:W-:Y:S04]  /*2e0e0*/  STL.64 [R1+0x1c90], R136 ;  /* 0x001c908801007387 */ /* 0x000fe80000100a00 */
[----:B------:R-:W3:Y:S02]  /*2e0f0*/  LDL.LU R180, [R1+0x970] ;  /* 0x0009700001b47983 */ /* 0x000ee40000300800 */
[----:B------:R-:W-:-:S02]  /*2e100*/  IMAD.MOV.U32 R179, RZ, RZ, R64 ;  /* 0x000000ffffb37224 */ /* 0x000fc400078e0040 */
[----:B------:R-:W-:Y:S01]  /*2e110*/  IMAD.MOV.U32 R178, RZ, RZ, R65 ;  /* 0x000000ffffb27224 */ /* 0x000fe200078e0041 */
[----:B------:R-:W3:Y:S04]  /*2e120*/  LDL.LU R181, [R1+0x974] ;  /* 0x0009740001b57983 */ /* 0x000ee80000300800 */
[----:B------:R-:W3:Y:S04]  /*2e130*/  LDL.LU R182, [R1+0x978] ;  /* 0x0009780001b67983 */ /* 0x000ee80000300800 */
[----:B------:R-:W3:Y:S04]  /*2e140*/  LDL.LU R183, [R1+0x97c] ;  /* 0x00097c0001b77983 */ /* 0x000ee80000300800 */
        /* <DEDUP_REMOVED lines=8> */
[----:B------:R-:W4:Y:S04]  /*2e1d0*/  LDL.LU R176, [R1+0x960] ;  /* 0x0009600001b07983 */ /* 0x000f280000300800 */
[----:B------:R-:W4:Y:S04]  /*2e1e0*/  LDL.LU R177, [R1+0x964] ;  /* 0x0009640001b17983 */ /* 0x000f280000300800 */
[----:B------:R-:W-:Y:S04]  /*2e1f0*/  STL [R1+0x1a58], R160 ;  /* 0x001a58a001007387 */ /* 0x000fe80000100800 */
[----:B------:R-:W-:Y:S04]  /*2e200*/  STL [R1+0x1a54], R161 ;  /* 0x001a54a101007387 */ /* 0x000fe80000100800 */
[----:B------:R-:W-:Y:S04]  /*2e210*/  STL [R1+0x1a50], R162 ;  /* 0x001a50a201007387 */ /* 0x000fe80000100800 */
[----:B------:R-:W-:Y:S04]  /*2e220*/  STL [R1+0x1a4c], R163 ;  /* 0x001a4ca301007387 */ /* 0x000fe80000100800 */
[----:B------:R-:W5:Y:S04]  /*2e230*/  LDL.LU R192, [R1+0x940] ;  /* 0x0009400001c07983 */ /* 0x000f680000300800 */
[----:B------:R-:W5:Y:S01]  /*2e240*/  LDL.LU R193, [R1+0x944] ;  /* 0x0009440001c17983 */ /* 0x000f620000300800 */
[----:B--2---:R-:W-:Y:S11]  /*2e250*/  HMMA.1688.F32.TF32 R64, R172, R66, R184 ;  /* 0x00000042ac40723c */ /* 0x004ff600000810b8 */
[----:B------:R-:W-:Y:S11]  /*2e260*/  @!UPT UIADD3 URZ, URZ, URZ, URZ ;  /* 0x0000003f3f3ff290 */ /* 0x000ff6000fffe03f */
[----:B------:R-:W-:Y:S01]  /*2e270*/  @!UPT UIADD3 URZ, URZ, URZ, URZ ;  /* 0x0000003f3f3ff290 */ /* 0x000fe2000fffe03f */
[----:B------:R-:W-:Y:S04]  /*2e280*/  STL [R1+0x1a64], R64 ;  /* 0x001a644001007387 */ /* 0x000fe80000100800 */
[----:B------:R-:W-:Y:S04]  /*2e290*/  STL [R1+0x1a60], R65 ;  /* 0x001a604101007387 */ /* 0x000fe80000100800 */
[----:B------:R-:W-:Y:S04]  /*2e2a0*/  STL [R1+0x1a5c], R66 ;  /* 0x001a5c4201007387 */ /* 0x000fe80000100800 */
[----:B------:R-:W-:Y:S04]  /*2e2b0*/  STL [R1+0x1a48], R67 ;  /* 0x001a484301007387 */ /* 0x000fe80000100800 */
        /* <DEDUP_REMOVED lines=12> */
[----:B---3--:R-:W-:Y:S01]  /*2e380*/  HMMA.1688.F32.TF32 R60, R172, R62, R180 ;  /* 0x0000003eac3c723c */ /* 0x008fe200000810b4 */
[----:B------:R-:W-:Y:S02]  /*2e390*/  IMAD.MOV.U32 R186, RZ, RZ, R53 ;  /* 0x000000ffffba7224 */ /* 0x000fe400078e0035 */
[----:B------:R-:W-:-:S04]  /*2e3a0*/  IMAD.MOV.U32 R187, RZ, RZ, R52 ;  /* 0x000000ffffbb7224 */ /* 0x000fc800078e0034 */
[----:B------:R-:W-:Y:S02]  /*2e3b0*/  IMAD.MOV.U32 R180, RZ, RZ, R49 ;  /* 0x000000ffffb47224 */ /* 0x000fe400078e0031 */
[----:B------:R-:W-:Y:S02]  /*2e3c0*/  IMAD.MOV.U32 R181, RZ, RZ, R48 ;  /* 0x000000ffffb57224 */ /* 0x000fe400078e0030 */
[----:B------:R-:W-:Y:S02]  /*2e3d0*/  IMAD.MOV.U32 R182, RZ, RZ, R45 ;  /* 0x000000ffffb67224 */ /* 0x000fe400078e002d */
[----:B------:R-:W-:Y:S01]  /*2e3e0*/  IMAD.MOV.U32 R183, RZ, RZ, R44 ;  /* 0x000000ffffb77224 */ /* 0x000fe200078e002c */
[----:B----4-:R-:W-:Y:S09]  /*2e3f0*/  HMMA.1688.F32.TF32 R56, R172, R58, R176 ;  /* 0x0000003aac38723c */ /* 0x010ff200000810b0 */
[----:B------:R-:W-:Y:S01]  /*2e400*/  STL [R1+0x1a74], R60 ;  /* 0x001a743c01007387 */ /* 0x000fe20000100800 */
[----:B------:R-:W-:-:S02]  /*2e410*/  IMAD.MOV.U32 R176, RZ, RZ, R41 ;  /* 0x000000ffffb07224 */ /* 0x000fc400078e0029 */
[----:B------:R-:W-:Y:S02]  /*2e420*/  IMAD.MOV.U32 R177, RZ, RZ, R40 ;  /* 0x000000ffffb17224 */ /* 0x000fe400078e0028 */
[C---:B------:R-:W-:Y:S08]  /*2e430*/  HMMA.1688.F32.TF32 R40, R172.reuse, R42, R184 ;  /* 0x0000002aac28723c */ /* 0x040ff000000810b8 */
[----:B-----5:R-:W-:Y:S01]  /*2e440*/  HMMA.1688.F32.TF32 R52, R172, R54, R192 ;  /* 0x00000036ac34723c */ /* 0x020fe200000810c0 */
        /* <DEDUP_REMOVED lines=11> */
[----:B------:R-:W-:-:S02]  /*2e500*/  IMAD.MOV.U32 R178, RZ, RZ, R37 ;  /* 0x000000ffffb27224 */ /* 0x000fc400078e0025 */
[----:B------:R-:W-:Y:S02]  /*2e510*/  IMAD.MOV.U32 R179, RZ, RZ, R36 ;  /* 0x000000ffffb37224 */ /* 0x000fe400078e0024 */
[C---:B------:R-:W-:Y:S08]  /*2e520*/  HMMA.1688.F32.TF32 R36, R172.reuse, R38, R180 ;  /* 0x00000026ac24723c */ /* 0x040ff000000810b4 */
[C---:B--2---:R-:W-:Y:S08]  /*2e530*/  HMMA.1688.F32.TF32 R48, R172.reuse, R50, R240 ;  /* 0x00000032ac30723c */ /* 0x044ff000000810f0 */
[----:B------:R-:W-:Y:S11]  /*2e540*/  HMMA.1688.F32.TF32 R44, R172, R46, R188 ;  /* 0x0000002eac2c723c */ /* 0x000ff600000810bc */
[----:B------:R-:W-:Y:S04]  /*2e550*/  @!UPT UIADD3 URZ, URZ, URZ, URZ ;  /* 0x0000003f3f3ff290 */ /* 0x000fe8000fffe03f */
        /* <DEDUP_REMOVED lines=12> */
[----:B------:R-:W2:Y:S04]  /*2e620*/  LDL.LU R196, [R1+0x530] ;  /* 0x0005300001c47983 */ /* 0x000ea80000300800 */
[----:B------:R-:W2:Y:S04]  /*2e630*/  LDL.LU R197, [R1+0x534] ;  /* 0x0005340001c57983 */ /* 0x000ea80000300800 */
[----:B------:R-:W-:Y:S04]  /*2e640*/  STL [R1+0x1ad4], R36 ;  /* 0x001ad42401007387 */ /* 0x000fe80000100800 */
[----:B------:R-:W-:Y:S04]  /*2e650*/  STL [R1+0x1ad0], R37 ;  /* 0x001ad02501007387 */ /* 0x000fe80000100800 */
[----:B------:R-:W-:Y:S04]  /*2e660*/  STL [R1+0x1acc], R38 ;  /* 0x001acc2601007387 */ /* 0x000fe80000100800 */
[----:B------:R-:W-:Y:S04]  /*2e670*/  STL [R1+0x1ac8], R39 ;  /* 0x001ac82701007387 */ /* 0x000fe80000100800 */
        /* <DEDUP_REMOVED lines=9> */
[----:B------:R-:W5:Y:S01]  /*2e710*/  LDL.LU R189, [R1+0x504] ;  /* 0x0005040001bd7983 */ /* 0x000f620000300800 */
[----:B------:R-:W-:-:S02]  /*2e720*/  IMAD.MOV.U32 R198, RZ, RZ, R33 ;  /* 0x000000ffffc67224 */ /* 0x000fc400078e0021 */
[----:B------:R-:W-:Y:S01]  /*2e730*/  IMAD.MOV.U32 R199, RZ, RZ, R32 ;  /* 0x000000ffffc77224 */ /* 0x000fe200078e0020 */
[----:B-1----:R-:W5:Y:S01]  /*2e740*/  LDL R111, [R1+0x998] ;  /* 0x00099800016f7983 */ /* 0x002f620000100800 */
[----:B------:R-:W-:Y:S01]  /*2e750*/  HMMA.1688.F32.TF32 R32, R172, R34, R176 ;  /* 0x00000022ac20723c */ /* 0x000fe200000810b0 */
[----:B------:R-:W-:Y:S02]  /*2e760*/  IMAD.MOV.U32 R190, RZ, RZ, R29 ;  /* 0x000000ffffbe7224 */ /* 0x000fe400078e001d */
[----:B------:R-:W-:-:S04]  /*2e770*/  IMAD.MOV.U32 R191, RZ, RZ, R28 ;  /* 0x000000ffffbf7224 */ /* 0x000fc800078e001c */
[----:B------:R-:W-:Y:S02]  /*2e780*/  IMAD.MOV.U32 R176, RZ, RZ, R25 ;  /* 0x000000ffffb07224 */ /* 0x000fe400078e0019 */
[----:B------:R-:W-:Y:S02]  /*2e790*/  IMAD.MOV.U32 R177, RZ, RZ, R24 ;  /* 0x000000ffffb17224 */ /* 0x000fe400078e0018 */
[----:B------:R-:W-:Y:S02]  /*2e7a0*/  IMAD.MOV.U32 R184, RZ, RZ, R21 ;  /* 0x000000ffffb87224 */ /* 0x000fe400078e0015 */
[----:B------:R-:W-:-:S10]  /*2e7b0*/  IMAD.MOV.U32 R185, RZ, RZ, R20 ;  /* 0x000000ffffb97224 */ /* 0x000fd400078e0014 */
[----:B------:R-:W-:Y:S04]  /*2e7c0*/  STL [R1+0x1ae4], R32 ;  /* 0x001ae42001007387 */ /* 0x000fe80000100800 */
[----:B------:R-:W-:Y:S04]  /*2e7d0*/  STL [R1+0x1ae0], R33 ;  /* 0x001ae02101007387 */ /* 0x000fe80000100800 */
[----:B------:R-:W-:Y:S04]  /*2e7e0*/  STL [R1+0x1adc], R34 ;  /* 0x001adc2201007387 */ /* 0x000fe80000100800 */
[----:B------:R-:W-:Y:S01]  /*2e7f0*/  STL [R1+0x1ad8], R35 ;  /* 0x001ad82301007387 */ /* 0x000fe20000100800 */
[----:B------:R-:W-:-:S02]  /*2e800*/  IMAD.MOV.U32 R186, RZ, RZ, R17 ;  /* 0x000000ffffba7224 */ /* 0x000fc400078e0011 */
[----:B------:R-:W-:Y:S02]  /*2e810*/  IMAD.MOV.U32 R187, RZ, RZ, R16 ;  /* 0x000000ffffbb7224 */ /* 0x000fe400078e0010 */
[----:B------:R-:W-:Y:S02]  /*2e820*/  IMAD.MOV.U32 R180, RZ, RZ, R13 ;  /* 0x000000ffffb47224 */ /* 0x000fe400078e000d */
[----:B------:R-:W-:-:S03]  /*2e830*/  IMAD.MOV.U32 R181, RZ, RZ, R12 ;  /* 0x000000ffffb57224 */ /* 0x000fc600078e000c */
[C---:B------:R-:W-:Y:S08]  /*2e840*/  HMMA.1688.F32.TF32 R12, R172.reuse, R14, R184 ;  /* 0x0000000eac0c723c */ /* 0x040ff000000810b8 */
[C---:B--2---:R-:W-:Y:S11]  /*2e850*/  HMMA.1688.F32.TF32 R28, R172.reuse, R30, R196 ;  /* 0x0000001eac1c723c */ /* 0x044ff600000810c4 */
[----:B------:R-:W-:Y:S11]  /*2e860*/  @!UPT UIADD3 URZ, URZ, URZ, URZ ;  /* 0x0000003f3f3ff290 */ /* 0x000ff6000fffe03f */
[----:B------:R-:W-:Y:S01]  /*2e870*/  @!UPT UIADD3 URZ, URZ, URZ, URZ ;  /* 0x0000003f3f3ff290 */ /* 0x000fe2000fffe03f */
[----:B------:R-:W-:Y:S04]  /*2e880*/  STL [R1+0x1af4], R28 ;  /* 0x001af41c01007387 */ /* 0x000fe80000100800 */
[----:B------:R-:W-:Y:S04]  /*2e890*/  STL [R1+0x1af0], R29 ;  /* 0x001af01d01007387 */ /* 0x000fe80000100800 */
[----:B------:R-:W-:Y:S01]  /*2e8a0*/  STL [R1+0x1aec], R30 ;  /* 0x001aec1e01007387 */ /* 0x000fe20000100800 */
[C---:B---3--:R-:W-:Y:S03]  /*2e8b0*/  HMMA.1688.F32.TF32 R24, R172.reuse, R26, R192 ;  /* 0x0000001aac18723c */ /* 0x048fe600000810c0 */
[----:B------:R-:W-:Y:S04]  /*2e8c0*/  STL [R1+0x1ae8], R31 ;  /* 0x001ae81f01007387 */ /* 0x000fe80000100800 */
[----:B------:R-:W2:Y:S01]  /*2e8d0*/  LDL.LU R235, [R1+0x9b0] ;  /* 0x0009b00001eb7983 */ /* 0x000ea20000300800 */
[----:B----4-:R-:W-:Y:S01]  /*2e8e0*/  HMMA.1688.F32.TF32 R20, R172, R22, R240 ;  /* 0x00000016ac14723c */ /* 0x010fe200000810f0 */
[----:B------:R-:W-:-:S02]  /*2e8f0*/  IMAD.MOV.U32 R178, RZ, RZ, R5 ;  /* 0x000000ffffb27224 */ /* 0x000fc400078e0005 */
[----:B------:R-:W-:Y:S01]  /*2e900*/  LDS R241, [R252+0x44000] ;  /* 0x04400000fcf17984 */ /* 0x000fe20000000800 */
[----:B------:R-:W-:Y:S02]  /*2e910*/  IMAD.MOV.U32 R179, RZ, RZ, R4 ;  /* 0x000000ffffb37224 */ /* 0x000fe400078e0004 */
[----:B------:R-:W-:Y:S01]  /*2e920*/  IMAD.MOV.U32 R182, RZ, RZ, R9 ;  /* 0x000000ffffb67224 */ /* 0x000fe200078e0009 */
[----:B------:R-:W-:Y:S01]  /*2e930*/  LDS R243, [R252+0x44800] ;  /* 0x04480000fcf37984 */ /* 0x000fe20000000800 */
[C---:B-----5:R-:W-:Y:S07]  /*2e940*/  HMMA.1688.F32.TF32 R16, R172.reuse, R18, R188 ;  /* 0x00000012ac10723c */ /* 0x060fee00000810bc */
        /* <DEDUP_REMOVED lines=24> */
[----:B------:R-:W-:Y:S01]  /*2ead0*/  IMAD.MOV.U32 R183, RZ, RZ, R8 ;  /* 0x000000ffffb77224 */ /* 0x000fe200078e0008 */
[C---:B------:R-:W-:Y:S02]  /*2eae0*/  HMMA.1688.F32.TF32 R4, R172.reuse, R6, R176 ;  /* 0x00000006ac04723c */ /* 0x040fe400000810b0 */
[----:B------:R-:W-:Y:S04]  /*2eaf0*/  LDS R240, [R111+0x44000] ;  /* 0x044000006ff07984 */ /* 0x000fe80000000800 */
[----:B------:R-:W-:Y:S02]  /*2eb00*/  LDS R242, [R111+0x44800] ;  /* 0x044800006ff27984 */ /* 0x000fe40000000800 */
[----:B------:R-:W-:Y:S02]  /*2eb10*/  HMMA.1688.F32.TF32 R8, R172, R10, R180 ;  /* 0x0000000aac08723c */ /* 0x000fe400000810b4 */
[----:B------:R-:W5:Y:S04]  /*2eb20*/  LDL.LU R68, [R1+0x770] ;  /* 0x0007700001447983 */ /* 0x000f680000300800 */
[----:B------:R-:W5:Y:S04]  /*2eb30*/  LDL.LU R69, [R1+0x774] ;  /* 0x0007740001457983 */ /* 0x000f680000300800 */
[----:B------:R-:W5:Y:S04]  /*2eb40*/  LDL.LU R70, [R1+0x778] ;  /* 0x0007780001467983 */ /* 0x000f680000300800 */
[----:B------:R-:W5:Y:S04]  /*2eb50*/  LDL.LU R71, [R1+0x77c] ;  /* 0x00077c0001477983 */ /* 0x000f680000300800 */
[----:B------:R-:W-:Y:S04]  /*2eb60*/  LDS R236, [R111+0x44080] ;  /* 0x044080006fec7984 */ /* 0x000fe80000000800 */
[----:B------:R-:W-:Y:S04]  /*2eb70*/  LDS R238, [R111+0x44880] ;  /* 0x044880006fee7984 */ /* 0x000fe80000000800 */
[----:B--2---:R-:W3:Y:S04]  /*2eb80*/  LDSM.16.M88.4 R172, [R235+0x80] ;  /* 0x00008000ebac783b */ /* 0x004ee80000000200 */
[----:B------:R-:W4:Y:S04]  /*2eb90*/  LDSM.16.M88.4 R176, [R235+0x2080] ;  /* 0x00208000ebb0783b */ /* 0x000f280000000200 */
[----:B------:R-:W5:Y:S04]  /*2eba0*/  LDSM.16.M88.4 R180, [R235+0x4080] ;  /* 0x00408000ebb4783b */ /* 0x000f680000000200 */
[----:B------:R-:W1:Y:S04]  /*2ebb0*/  LDSM.16.M88.4 R184, [R235+0x6080] ;  /* 0x00608000ebb8783b */ /* 0x000e680000000200 */
[----:B------:R-:W2:Y:S04]  /*2ebc0*/  LDSM.16.M88.4 R188, [R235+0x8080] ;  /* 0x00808000ebbc783b */ /* 0x000ea80000000200 */
[----:B------:R-:W1:Y:S04]  /*2ebd0*/  LDSM.16.M88.4 R192, [R235+0xa080] ;  /* 0x00a08000ebc0783b */ /* 0x000e680000000200 */
        /* <DEDUP_REMOVED lines=8> */
[----:B------:R-:W-:Y:S04]  /*2ec60*/  LDSM.16.M88.4 R228, [R235+0x1c080] ;  /* 0x01c08000ebe4783b */ /* 0x000fe80000000200 */
[----:B------:R-:W1:Y:S01]  /*2ec70*/  LDSM.16.M88.4 R232, [R235+0x1e080] ;  /* 0x01e08000ebe8783b */ /* 0x000e620000000200 */
[C---:B---3--:R-:W-:Y:S03]  /*2ec80*/  HMMA.1688.F32.TF32 R12, R240.reuse, R172, R248 ;  /* 0x000000acf00c723c */ /* 0x048fe600000810f8 */
[----:B------:R-:W1:Y:S11]  /*2ec90*/  LDL.LU R248, [R1+0x760] ;  /* 0x0007600001f87983 */ /* 0x000e760000300800 */
[----:B------:R-:W-:Y:S09]  /*2eca0*/  @!UPT UIADD3 URZ, URZ, URZ, URZ ;  /* 0x0000003f3f3ff290 */ /* 0x000ff2000fffe03f */
[----:B------:R-:W-:Y:S04]  /*2ecb0*/  STL.64 [R1+0x70], R12 ;  /* 0x0000700c01007387 */ /* 0x000fe80000100a00 */
[----:B------:R4:W-:Y:S04]  /*2ecc0*/  STL.64 [R1+0x78], R14 ;  /* 0x0000780e01007387 */ /* 0x0009e80000100a00 */
[----:B------:R-:W1:Y:S04]  /*2ecd0*/  LDL.LU R249, [R1+0x764] ;  /* 0x0007640001f97983 */ /* 0x000e680000300800 */
[----:B------:R-:W1:Y:S04]  /*2ece0*/  LDL.LU R250, [R1+0x768] ;  /* 0x0007680001fa7983 */ /* 0x000e680000300800 */
[----:B------:R-:W1:Y:S04]  /*2ecf0*/  LDL.LU R251, [R1+0x76c] ;  /* 0x00076c0001fb7983 */ /* 0x000e680000300800 */
        /* <DEDUP_REMOVED lines=11> */
[----:B------:R-:W3:Y:S01]  /*2edb0*/  LDL.LU R75, [R1+0x74c] ;  /* 0x00074c00014b7983 */ /* 0x000ee20000300800 */
[----:B----4-:R-:W-:Y:S03]  /*2edc0*/  HMMA.1688.F32.TF32 R12, R240, R176, R244 ;  /* 0x000000b0f00c723c */ /* 0x010fe600000810f4 */
[----:B------:R-:W4:Y:S04]  /*2edd0*/  LDL.LU R244, [R1+0x730] ;  /* 0x0007300001f47983 */ /* 0x000f280000300800 */
[----:B------:R-:W4:Y:S04]  /*2ede0*/  LDL.LU R245, [R1+0x734] ;  /* 0x0007340001f57983 */ /* 0x000f280000300800 */
[----:B------:R-:W4:Y:S04]  /*2edf0*/  LDL.LU R246, [R1+0x738] ;  /* 0x0007380001f67983 */ /* 0x000f280000300800 */
[----:B------:R-:W4:Y:S09]  /*2ee00*/  LDL.LU R247, [R1+0x73c] ;  /* 0x00073c0001f77983 */ /* 0x000f320000300800 */
[----:B------:R-:W-:-:S02]  /*2ee10*/  IMAD.MOV.U32 R161, RZ, RZ, R12 ;  /* 0x000000ffffa17224 */ /* 0x000fc400078e000c */
[----:B------:R-:W-:Y:S02]  /*2ee20*/  IMAD.MOV.U32 R162, RZ, RZ, R13 ;  /* 0x000000ffffa27224 */ /* 0x000fe400078e000d */
[----:B------:R-:W-:Y:S02]  /*2ee30*/  IMAD.MOV.U32 R163, RZ, RZ, R14 ;  /* 0x000000ffffa37224 */ /* 0x000fe400078e000e */
[----:B------:R-:W-:Y:S02]  /*2ee40*/  IMAD.MOV.U32 R67, RZ, RZ, R15 ;  /* 0x000000ffff437224 */ /* 0x000fe400078e000f */
[----:B-----5:R-:W-:Y:S01]  /*2ee50*/  HMMA.1688.F32.TF32 R12, R240, R180, R68 ;  /* 0x000000b4f00c723c */ /* 0x020fe20000081044 */
[----:B------:R-:W4:Y:S04]  /*2ee60*/  LDL.LU R68, [R1+0x720] ;  /* 0x0007200001447983 */ /* 0x000f280000300800 */
[----:B------:R-:W4:Y:S04]  /*2ee70*/  LDL.LU R69, [R1+0x724] ;  /* 0x0007240001457983 */ /* 0x000f280000300800 */
[----:B------:R-:W4:Y:S04]  /*2ee80*/  LDL.LU R70, [R1+0x728] ;  /* 0x0007280001467983 */ /* 0x000f280000300800 */
[----:B------:R-:W4:Y:S11]  /*2ee90*/  LDL.LU R71, [R1+0x72c] ;  /* 0x00072c0001477983 */ /* 0x000f360000300800 */
[----:B------:R-:W-:-:S02]  /*2eea0*/  IMAD.MOV.U32 R64, RZ, RZ, R12 ;  /* 0x000000ffff407224 */ /* 0x000fc400078e000c */
[----:B------:R-:W-:Y:S02]  /*2eeb0*/  IMAD.MOV.U32 R65, RZ, RZ, R13 ;  /* 0x000000ffff417224 */ /* 0x000fe400078e000d */
[----:B------:R-:W-:Y:S02]  /*2eec0*/  IMAD.MOV.U32 R66, RZ, RZ, R14 ;  /* 0x000000ffff427224 */ /* 0x000fe400078e000e */
[----:B------:R-:W-:Y:S02]  /*2eed0*/  IMAD.MOV.U32 R160, RZ, RZ, R15 ;  /* 0x000000ffffa07224 */ /* 0x000fe400078e000f */
[----:B-1----:R-:W-:Y:S01]  /*2eee0*/  HMMA.1688.F32.TF32 R12, R240, R184, R248 ;  /* 0x000000b8f00c723c */ /* 0x002fe200000810f8 */
        /* <DEDUP_REMOVED lines=29> */
[----:B----4-:R-:W-:Y:S01]  /*2f0c0*/  HMMA.1688.F32.TF32 R12, R240, R200, R244 ;  /* 0x000000c8f00c723c */ /* 0x010fe200000810f4 */
        /* <DEDUP_REMOVED lines=12> */
[----:B------:R-:W-:-:S02]  /*2f190*/  IMAD.MOV.U32 R44, RZ, RZ, R12 ;  /* 0x000000ffff2c7224 */ /* 0x000fc400078e000c */
[----:B------:R-:W-:Y:S01]  /*2f1a0*/  IMAD.MOV.U32 R45, RZ, RZ, R13 ;  /* 0x000000ffff2d7224 */ /* 0x000fe200078e000d */
[----:B------:R-:W4:Y:S01]  /*2f1b0*/  LDL.LU R76, [R1+0x6d0] ;  /* 0x0006d000014c7983 */ /* 0x000f220000300800 */
[----:B------:R-:W-:Y:S02]  /*2f1c0*/  IMAD.MOV.U32 R46, RZ, RZ, R14 ;  /* 0x000000ffff2e7224 */ /* 0x000fe400078e000e */
[----:B------:R-:W-:Y:S01]  /*2f1d0*/  IMAD.MOV.U32 R47, RZ, RZ, R15 ;  /* 0x000000ffff2f7224 */ /* 0x000fe200078e000f */
[----:B------:R-:W4:Y:S01]  /*2f1e0*/  LDL.LU R77, [R1+0x6d4] ;  /* 0x0006d400014d7983 */ /* 0x000f220000300800 */
[----:B------:R-:W-:Y:S03]  /*2f1f0*/  HMMA.1688.F32.TF32 R12, R240, R204, R68 ;  /* 0x000000ccf00c723c */ /* 0x000fe60000081044 */
[----:B------:R-:W4:Y:S04]  /*2f200*/  LDL.LU R78, [R1+0x6d8] ;  /* 0x0006d800014e7983 */ /* 0x000f280000300800 */
[----:B------:R-:W4:Y:S04]  /*2f210*/  LDL.LU R79, [R1+0x6dc] ;  /* 0x0006dc00014f7983 */ /* 0x000f280000300800 */
        /* <DEDUP_REMOVED lines=9> */
[----:B------:R-:W4:Y:S04]  /*2f2b0*/  LDL.LU R69, [R1+0x684] ;  /* 0x0006840001457983 */ /* 0x000f280000300800 */
[----:B------:R-:W4:Y:S04]  /*2f2c0*/  LDL.LU R70, [R1+0x688] ;  /* 0x0006880001467983 */ /* 0x000f280000300800 */
[----:B------:R-:W4:Y:S01]  /*2f2d0*/  LDL.LU R71, [R1+0x68c] ;  /* 0x00068c0001477983 */ /* 0x000f220000300800 */
[----:B-----5:R-:W-:Y:S03]  /*2f2e0*/  HMMA.1688.F32.TF32 R12, R240, R208, R248 ;  /* 0x000000d0f00c723c */ /* 0x020fe600000810f8 */
[----:B------:R-:W5:Y:S04]  /*2f2f0*/  LDL.LU R248, [R1+0x6b0] ;  /* 0x0006b00001f87983 */ /* 0x000f680000300800 */
[----:B------:R-:W5:Y:S04]  /*2f300*/  LDL.LU R249, [R1+0x6b4] ;  /* 0x0006b40001f97983 */ /* 0x000f680000300800 */
[----:B------:R-:W5:Y:S04]  /*2f310*/  LDL.LU R250, [R1+0x6b8] ;  /* 0x0006b80001fa7983 */ /* 0x000f680000300800 */
[----:B------:R-:W5:Y:S09]  /*2f320*/  LDL.LU R251, [R1+0x6bc] ;  /* 0x0006bc0001fb7983 */ /* 0x000f720000300800 */
[----:B------:R-:W-:-:S02]  /*2f330*/  IMAD.MOV.U32 R36, RZ, RZ, R12 ;  /* 0x000000ffff247224 */ /* 0x000fc400078e000c */
[----:B------:R-:W-:Y:S02]  /*2f340*/  IMAD.MOV.U32 R37, RZ, RZ, R13 ;  /* 0x000000ffff257224 */ /* 0x000fe400078e000d */
[----:B------:R-:W-:Y:S02]  /*2f350*/  IMAD.MOV.U32 R38, RZ, RZ, R14 ;  /* 0x000000ffff267224 */ /* 0x000fe400078e000e */
[----:B------:R-:W-:Y:S02]  /*2f360*/  IMAD.MOV.U32 R39, RZ, RZ, R15 ;  /* 0x000000ffff277224 */ /* 0x000fe400078e000f */
[----:B--2---:R-:W-:Y:S01]  /*2f370*/  HMMA.1688.F32.TF32 R12, R240, R212, R244 ;  /* 0x000000d4f00c723c */ /* 0x004fe200000810f4 */
[----:B------:R-:W2:Y:S04]  /*2f380*/  LDL.LU R244, [R1+0x6a0] ;  /* 0x0006a00001f47983 */ /* 0x000ea80000300800 */
[----:B------:R-:W2:Y:S04]  /*2f390*/  LDL.LU R245, [R1+0x6a4] ;  /* 0x0006a40001f57983 */ /* 0x000ea80000300800 */
[----:B------:R-:W2:Y:S04]  /*2f3a0*/  LDL.LU R246, [R1+0x6a8] ;  /* 0x0006a80001f67983 */ /* 0x000ea80000300800 */
[----:B------:R-:W2:Y:S11]  /*2f3b0*/  LDL.LU R247, [R1+0x6ac] ;  /* 0x0006ac0001f77983 */ /* 0x000eb60000300800 */
[----:B------:R-:W-:-:S02]  /*2f3c0*/  IMAD.MOV.U32 R32, RZ, RZ, R12 ;  /* 0x000000ffff207224 */ /* 0x000fc400078e000c */
        /* <DEDUP_REMOVED lines=25> */
[----:B------:R-:W-:Y:S04]  /*2f560*/  LDS R240, [R111+0x44100] ;  /* 0x044100006ff07984 */ /* 0x000fe80000000800 */
[----:B------:R-:W-:Y:S04]  /*2f570*/  LDS R242, [R111+0x44900] ;  /* 0x044900006ff27984 */ /* 0x000fe80000000800 */
[----:B------:R-:W-:Y:S04]  /*2f580*/  LDS R241, [R252+0x44100] ;  /* 0x04410000fcf17984 */ /* 0x000fe80000000800 */
[----:B------:R-:W1:Y:S11]  /*2f590*/  LDS R243, [R252+0x44900] ;  /* 0x04490000fcf37984 */ /* 0x000e760000000800 */
[----:B------:R-:W-:-:S02]  /*2f5a0*/  IMAD.MOV.U32 R16, RZ, RZ, R12 ;  /* 0x000000ffff107224 */ /* 0x000fc400078e000c */
[----:B------:R-:W-:Y:S02]  /*2f5b0*/  IMAD.MOV.U32 R17, RZ, RZ, R13 ;  /* 0x000000ffff117224 */ /* 0x000fe400078e000d */
[----:B------:R-:W-:Y:S02]  /*2f5c0*/  IMAD.MOV.U32 R18, RZ, RZ, R14 ;  /* 0x000000ffff127224 */ /* 0x000fe400078e000e */
[----:B------:R-:W-:Y:S02]  /*2f5d0*/  IMAD.MOV.U32 R19, RZ, RZ, R15 ;  /* 0x000000ffff137224 */ /* 0x000fe400078e000f */
[----:B------:R-:W-:Y:S02]  /*2f5e0*/  IMAD.MOV.U32 R12, RZ, RZ, R68 ;  /* 0x000000ffff0c7224 */ /* 0x000fe400078e0044 */
[----:B------:R-:W-:Y:S02]  /*2f5f0*/  IMAD.MOV.U32 R13, RZ, RZ, R69 ;  /* 0x000000ffff0d7224 */ /* 0x000fe400078e0045 */
[----:B------:R-:W-:-:S02]  /*2f600*/  IMAD.MOV.U32 R14, RZ, RZ, R70 ;  /* 0x000000ffff0e7224 */ /* 0x000fc400078e0046 */
[----:B------:R-:W-:Y:S01]  /*2f610*/  IMAD.MOV.U32 R15, RZ, RZ, R71 ;  /* 0x000000ffff0f7224 */ /* 0x000fe200078e0047 */
[C---:B-----5:R-:W-:Y:S01]  /*2f620*/  HMMA.1688.F32.TF32 R72, R236.reuse, R172, R248 ;  /* 0x000000acec48723c */ /* 0x060fe200000810f8 */
[----:B------:R-:W3:Y:S11]  /*2f630*/  LDL.LU R248, [R1+0x3b0] ;  /* 0x0003b00001f87983 */ /* 0x000ef60000300800 */
[----:B------:R-:W-:Y:S11]  /*2f640*/  @!UPT UIADD3 URZ, URZ, URZ, URZ ;  /* 0x0000003f3f3ff290 */ /* 0x000ff6000fffe03f */
[----:B------:R-:W-:Y:S04]  /*2f650*/  STL.64 [R1+0x440], R72 ;  /* 0x0004404801007387 */ /* 0x000fe80000100a00 */
[----:B------:R-:W-:Y:S01]  /*2f660*/  STL.64 [R1+0x448], R74 ;  /* 0x0004484a01007387 */ /* 0x000fe20000100a00 */
[----:B--2---:R-:W-:Y:S11]  /*2f670*/  HMMA.1688.F32.TF32 R68, R236, R176, R244 ;  /* 0x000000b0ec44723c */ /* 0x004ff600000810f4 */
[----:B------:R-:W-:Y:S11]  /*2f680*/  @!UPT UIADD3 URZ, URZ, URZ, URZ ;  /* 0x0000003f3f3ff290 */ /* 0x000ff6000fffe03f */
[----:B------:R-:W-:Y:S01]  /*2f690*/  @!UPT UIADD3 URZ, URZ, URZ, URZ ;  /* 0x0000003f3f3ff290 */ /* 0x000fe2000fffe03f */
[----:B------:R2:W-:Y:S04]  /*2f6a0*/  STL.64 [R1+0x450], R68 ;  /* 0x0004504401007387 */ /* 0x0005e80000100a00 */
[----:B------:R4:W-:Y:S04]  /*2f6b0*/  STL.64 [R1+0x458], R70 ;  /* 0x0004584601007387 */ /* 0x0009e80000100a00 */
[----:B------:R-:W3:Y:S04]  /*2f6c0*/  LDL.LU R249, [R1+0x3b4] ;  /* 0x0003b40001f97983 */ /* 0x000ee80000300800 */
[----:B------:R-:W3:Y:S04]  /*2f6d0*/  LDL.LU R250, [R1+0x3b8] ;  /* 0x0003b80001fa7983 */ /* 0x000ee80000300800 */
[----:B------:R-:W3:Y:S04]  /*2f6e0*/  LDL.LU R251, [R1+0x3bc] ;  /* 0x0003bc0001fb7983 */ /* 0x000ee80000300800 */
[----:B--2---:R-:W2:Y:S04]  /*2f6f0*/  LDL.LU R68, [R1+0x3d0] ;  /* 0x0003d00001447983 */ /* 0x004ea80000300800 */
[----:B------:R-:W2:Y:S04]  /*2f700*/  LDL.LU R69, [R1+0x3d4] ;  /* 0x0003d40001457983 */ /* 0x000ea80000300800 */
[----:B----4-:R-:W2:Y:S04]  /*2f710*/  LDL.LU R70, [R1+0x3d8] ;  /* 0x0003d80001467983 */ /* 0x010ea80000300800 */
[----:B------:R-:W2:Y:S04]  /*2f720*/  LDL.LU R71, [R1+0x3dc] ;  /* 0x0003dc0001477983 */ /* 0x000ea80000300800 */
        /* <DEDUP_REMOVED lines=92> */
[C---:B-1----:R-:W-:Y:S08]  /*2fcf0*/  HMMA.1688.F32.TF32 R92, R240.reuse, R184, R92 ;  /* 0x000000b8f05c723c */ /* 0x042ff0000008105c */
[----:B--2---:R-:W-:Y:S08]  /*2fd00*/  HMMA.1688.F32.TF32 R100, R240, R176, R100 ;  /* 0x000000b0f064723c */ /* 0x004ff00000081064 */
[----:B---3--:R-:W-:Y:S08]  /*2fd10*/  HMMA.1688.F32.TF32 R112, R236, R232, R112 ;  /* 0x000000e8ec70723c */ /* 0x008ff00000081070 */
[C---:B------:R-:W-:Y:S08]  /*2fd20*/  HMMA.1688.F32.TF32 R88, R240.reuse, R188, R88 ;  /* 0x000000bcf058723c */ /* 0x040ff00000081058 */
[C---:B-----5:R-:W-:Y:S08]  /*2fd30*/  HMMA.1688.F32.TF32 R84, R240.reuse, R192, R84 ;  /* 0x000000c0f054723c */ /* 0x060ff00000081054 */
[----:B----4-:R-:W-:Y:S08]  /*2fd40*/  HMMA.1688.F32.TF32 R72, R240, R200, R72 ;  /* 0x000000c8f048723c */ /* 0x010ff00000081048 */
[C---:B------:R-:W-:Y:S08]  /*2fd50*/  HMMA.1688.F32.TF32 R132, R236.reuse, R204, R132 ;  /* 0x000000ccec84723c */ /* 0x040ff00000081084 */
[C---:B------:R-:W-:Y:S08]  /*2fd60*/  HMMA.1688.F32.TF32 R80, R236.reuse, R196, R80 ;  /* 0x000000c4ec50723c */ /* 0x040ff00000081050 */
[C---:B------:R-:W-:Y:S08]  /*2fd70*/  HMMA.1688.F32.TF32 R140, R236.reuse, R192, R140 ;  /* 0x000000c0ec8c723c */ /* 0x040ff0000008108c */
        /* <DEDUP_REMOVED lines=8> */
[----:B------:R-:W2:Y:S04]  /*2fe00*/  LDL.LU.64 R152, [R1+0x1cd8] ;  /* 0x001cd80001987983 */ /* 0x000ea80000300a00 */
[----:B------:R-:W-:Y:S04]  /*2fe10*/  STL.64 [R1+0x5b0], R148 ;  /* 0x0005b09401007387 */ /* 0x000fe80000100a00 */
[----:B------:R1:W-:Y:S04]  /*2fe20*/  STL.64 [R1+0x5b8], R150 ;  /* 0x0005b89601007387 */ /* 0x0003e80000100a00 */
[----:B-1----:R-:W3:Y:S04]  /*2fe30*/  LDL.LU.64 R150, [R1+0x1cd0] ;  /* 0x001cd00001967983 */ /* 0x002ee80000300a00 */
[----:B------:R-:W3:Y:S04]  /*2fe40*/  LDL.LU.64 R148, [R1+0x1cc8] ;  /* 0x001cc80001947983 */ /* 0x000ee80000300a00 */
[----:B------:R-:W-:Y:S04]  /*2fe50*/  STL.64 [R1+0x580], R144 ;  /* 0x0005809001007387 */ /* 0x000fe80000100a00 */
[----:B------:R1:W-:Y:S04]  /*2fe60*/  STL.64 [R1+0x588], R146 ;  /* 0x0005889201007387 */ /* 0x0003e80000100a00 */
[----:B-1----:R-:W4:Y:S04]  /*2fe70*/  LDL.LU.64 R146, [R1+0x1cc0] ;  /* 0x001cc00001927983 */ /* 0x002f280000300a00 */
[----:B------:R-:W4:Y:S04]  /*2fe80*/  LDL.LU.64 R144, [R1+0x1cb8] ;  /* 0x001cb80001907983 */ /* 0x000f280000300a00 */
[----:B------:R-:W-:Y:S04]  /*2fe90*/  STL.64 [R1+0x570], R140 ;  /* 0x0005708c01007387 */ /* 0x000fe80000100a00 */
[----:B------:R1:W-:Y:S04]  /*2fea0*/  STL.64 [R1+0x578], R142 ;  /* 0x0005788e01007387 */ /* 0x0003e80000100a00 */
[----:B-1----:R-:W5:Y:S04]  /*2feb0*/  LDL.LU.64 R142, [R1+0x1cb0] ;  /* 0x001cb000018e7983 */ /* 0x002f680000300a00 */
[----:B------:R-:W5:Y:S04]  /*2fec0*/  LDL.LU.64 R140, [R1+0x1ca8] ;  /* 0x001ca800018c7983 */ /* 0x000f680000300a00 */
[----:B------:R1:W-:Y:S04]  /*2fed0*/  STL.64 [R1+0x560], R80 ;  /* 0x0005605001007387 */ /* 0x0003e80000100a00 */
[----:B------:R1:W-:Y:S04]  /*2fee0*/  STL.64 [R1+0x568], R82 ;  /* 0x0005685201007387 */ /* 0x0003e80000100a00 */
[----:B-1----:R-:W2:Y:S04]  /*2fef0*/  LDL.LU.64 R80, [R1+0x1ca0] ;  /* 0x001ca00001507983 */ /* 0x002ea80000300a00 */
[----:B------:R-:W2:Y:S04]  /*2ff00*/  LDL R82, [R1+0x990] ;  /* 0x0009900001527983 */ /* 0x000ea80000100800 */
[----:B------:R-:W2:Y:S04]  /*2ff10*/  LDL R83, [R1+0x994] ;  /* 0x0009940001537983 */ /* 0x000ea80000100800 */
[----:B------:R-:W-:Y:S04]  /*2ff20*/  STL.64 [R1+0x550], R136 ;  /* 0x0005508801007387 */ /* 0x000fe80000100a00 */
[----:B------:R1:W-:Y:S04]  /*2ff30*/  STL.64 [R1+0x558], R138 ;  /* 0x0005588a01007387 */ /* 0x0003e80000100a00 */
[----:B------:R-:W-:Y:S04]  /*2ff40*/  STL.64 [R1+0x540], R132 ;  /* 0x0005408401007387 */ /* 0x000fe80000100a00 */
[----:B------:R1:W-:Y:S02]  /*2ff50*/  STL.64 [R1+0x548], R134 ;  /* 0x0005488601007387 */ /* 0x0003e40000100a00 */
[C---:B-1----:R-:W-:Y:S08]  /*2ff60*/  HMMA.1688.F32.TF32 R136, R236.reuse, R208, R128 ;  /* 0x000000d0ec88723c */ /* 0x042ff00000081080 */
[C---:B------:R-:W-:Y:S08]  /*2ff70*/  HMMA.1688.F32.TF32 R132, R236.reuse, R212, R124 ;  /* 0x000000d4ec84723c */ /* 0x040ff0000008107c */
[C---:B------:R-:W-:Y:S08]  /*2ff80*/  HMMA.1688.F32.TF32 R128, R236.reuse, R216, R120 ;  /* 0x000000d8ec80723c */ /* 0x040ff00000081078 */
[C---:B------:R-:W-:Y:S08]  /*2ff90*/  HMMA.1688.F32.TF32 R124, R236.reuse, R220, R116 ;  /* 0x000000dcec7c723c */ /* 0x040ff00000081074 */
[C---:B------:R-:W-:Y:S08]  /*2ffa0*/  HMMA.1688.F32.TF32 R120, R236.reuse, R224, R164 ;  /* 0x000000e0ec78723c */ /* 0x040ff000000810a4 */
[----:B------:R-:W-:Y:S08]  /*2ffb0*/  HMMA.1688.F32.TF32 R116, R236, R228, R168 ;  /* 0x000000e4ec74723c */ /* 0x000ff000000810a8 */
        /* <DEDUP_REMOVED lines=27> */
[----:B------:R-:W-:Y:S04]  /*30170*/  STL.64 [R1+0x5e8], R90 ;  /* 0x0005e85a01007387 */ /* 0x000fe80000100a00 */
[----:B------:R-:W-:Y:S04]  /*30180*/  STL.64 [R1+0x5d0], R84 ;  /* 0x0005d05401007387 */ /* 0x000fe80000100a00 */
[----:B------:R-:W-:Y:S04]  /*30190*/  STL.64 [R1+0x5d8], R86 ;  /* 0x0005d85601007387 */ /* 0x000fe80000100a00 */
        /* <DEDUP_REMOVED lines=8> */
[----:B------:R1:W-:Y:S04]  /*30220*/  STL.64 [R1+0x590], R68 ;  /* 0x0005904401007387 */ /* 0x0003e80000100a00 */
[----:B------:R3:W-:Y:S04]  /*30230*/  STL.64 [R1+0x598], R70 ;  /* 0x0005984601007387 */ /* 0x0007e80000100a00 */
[----:B------:R-:W-:Y:S04]  /*30240*/  LDS R237, [R252+0x44180] ;  /* 0x04418000fced7984 */ /* 0x000fe80000000800 */
[----:B-1----:R-:W2:Y:S04]  /*30250*/  LDL.LU R68, [R1+0x1e0] ;  /* 0x0001e00001447983 */ /* 0x002ea80000300800 */
[----:B------:R-:W-:Y:S04]  /*30260*/  STL.64 [R1+0x4d0], R76 ;  /* 0x0004d04c01007387 */ /* 0x000fe80000100a00 */
[----:B------:R-:W-:Y:S04]  /*30270*/  STL.64 [R1+0x4d8], R78 ;  /* 0x0004d84e01007387 */ /* 0x000fe80000100a00 */
[----:B------:R1:W-:Y:S04]  /*30280*/  STL.64 [R1+0x490], R72 ;  /* 0x0004904801007387 */ /* 0x0003e80000100a00 */
[----:B------:R1:W-:Y:S04]  /*30290*/  STL.64 [R1+0x498], R74 ;  /* 0x0004984a01007387 */ /* 0x0003e80000100a00 */
[----:B------:R-:W2:Y:S04]  /*302a0*/  LDL.LU R69, [R1+0x1e4] ;  /* 0x0001e40001457983 */ /* 0x000ea80000300800 */
[----:B---3--:R-:W3:Y:S04]  /*302b0*/  LDL.LU R70, [R1+0x1e8] ;  /* 0x0001e80001467983 */ /* 0x008ee80000300800 */
[----:B------:R-:W3:Y:S04]  /*302c0*/  LDL.LU R71, [R1+0x1ec] ;  /* 0x0001ec0001477983 */ /* 0x000ee80000300800 */
[----:B-1----:R-:W2:Y:S04]  /*302d0*/  LDL.LU R72, [R1+0x1f0] ;  /* 0x0001f00001487983 */ /* 0x002ea80000300800 */
        /* <DEDUP_REMOVED lines=76> */
[----:B------:R-:W1:Y:S01]  /*307a0*/  LDS R239, [R252+0x44980] ;  /* 0x04498000fcef7984 */ /* 0x000e620000000800 */
[C---:B--2---:R-:W-:Y:S08]  /*307b0*/  HMMA.1688.F32.TF32 R132, R240.reuse, R220, R132 ;  /* 0x000000dcf084723c */ /* 0x044ff00000081084 */
[C---:B---3--:R-:W-:Y:S08]  /*307c0*/  HMMA.1688.F32.TF32 R136, R240.reuse, R216, R136 ;  /* 0x000000d8f088723c */ /* 0x048ff00000081088 */
[C---:B----4-:R-:W-:Y:S11]  /*307d0*/  HMMA.1688.F32.TF32 R244, R240.reuse, R224, R244 ;  /* 0x000000e0f0f4723c */ /* 0x050ff600000810f4 */
[----:B------:R-:W-:Y:S04]  /*307e0*/  @!UPT UIADD3 URZ, URZ, URZ, URZ ;  /* 0x0000003f3f3ff290 */ /* 0x000fe8000fffe03f */
        /* <DEDUP_REMOVED lines=11> */
[----:B------:R-:W2:Y:S01]  /*308a0*/  LDL.LU.64 R244, [R1+0x1c70] ;  /* 0x001c700001f47983 */ /* 0x000ea20000300a00 */
[C---:B------:R-:W-:Y:S08]  /*308b0*/  HMMA.1688.F32.TF32 R128, R240.reuse, R228, R128 ;  /* 0x000000e4f080723c */ /* 0x040ff00000081080 */
[----:B------:R-:W-:Y:S01]  /*308c0*/  HMMA.1688.F32.TF32 R124, R240, R232, R124 ;  /* 0x000000e8f07c723c */ /* 0x000fe2000008107c */
[----:B------:R-:W-:Y:S01]  /*308d0*/  IMAD.MOV.U32 R249, RZ, RZ, R3 ;  /* 0x000000fffff97224 */ /* 0x000fe200078e0003 */
[----:B------:R-:W-:Y:S01]  /*308e0*/  LDS R240, [R82+0x44000] ;  /* 0x0440000052f07984 */ /* 0x000fe20000000800 */
[----:B------:R-:W-:-:S02]  /*308f0*/  IMAD.MOV.U32 R250, RZ, RZ, R2 ;  /* 0x000000fffffa7224 */ /* 0x000fc400078e0002 */
[----:B------:R-:W-:Y:S01]  /*30900*/  IMAD.MOV.U32 R251, RZ, RZ, R0 ;  /* 0x000000fffffb7224 */ /* 0x000fe200078e0000 */
[----:B------:R-:W-:Y:S02]  /*30910*/  LDS R242, [R82+0x44800] ;  /* 0x0448000052f27984 */ /* 0x000fe40000000800 */
[C---:B-1----:R-:W-:Y:S02]  /*30920*/  HMMA.1688.F32.TF32 R112, R236.reuse, R188, R112 ;  /* 0x000000bcec70723c */ /* 0x042fe40000081070 */
[----:B------:R-:W-:Y:S04]  /*30930*/  LDS R241, [R83+0x44000] ;  /* 0x0440000053f17984 */ /* 0x000fe80000000800 */
[----:B------:R-:W1:Y:S04]  /*30940*/  LDS R243, [R83+0x44800] ;  /* 0x0448000053f37984 */ /* 0x000e680000000800 */
[----:B------:R-:W-:Y:S04]  /*30950*/  STL.64 [R1+0x470], R128 ;  /* 0x0004708001007387 */ /* 0x000fe80000100a00 */
[----:B------:R5:W-:Y:S04]  /*30960*/  STL.64 [R1+0x478], R130 ;  /* 0x0004788201007387 */ /* 0x000be80000100a00 */
[----:B------:R-:W-:Y:S04]  /*30970*/  STL.64 [R1+0x460], R124 ;  /* 0x0004607c01007387 */ /* 0x000fe80000100a00 */
[----:B------:R5:W-:Y:S02]  /*30980*/  STL.64 [R1+0x468], R126 ;  /* 0x0004687e01007387 */ /* 0x000be40000100a00 */
[C---:B-----5:R-:W-:Y:S08]  /*30990*/  HMMA.1688.F32.TF32 R128, R236.reuse, R172, R120 ;  /* 0x000000acec80723c */ /* 0x060ff00000081078 */
[C---:B------:R-:W-:Y:S08]  /*309a0*/  HMMA.1688.F32.TF32 R124, R236.reuse, R176, R116 ;  /* 0x000000b0ec7c723c */ /* 0x040ff00000081074 */
[C---:B------:R-:W-:Y:S08]  /*309b0*/  HMMA.1688.F32.TF32 R120, R236.reuse, R180, R164 ;  /* 0x000000b4ec78723c */ /* 0x040ff000000810a4 */
[C---:B------:R-:W-:Y:S08]  /*309c0*/  HMMA.1688.F32.TF32 R116, R236.reuse, R184, R168 ;  /* 0x000000b8ec74723c */ /* 0x040ff000000810a8 */
[C---:B------:R-:W-:Y:S08]  /*309d0*/  HMMA.1688.F32.TF32 R108, R236.reuse, R192, R108 ;  /* 0x000000c0ec6c723c */ /* 0x040ff0000008106c */
        /* <DEDUP_REMOVED lines=10> */
[----:B------:R-:W-:-:S03]  /*30a80*/  IMAD.MOV.U32 R3, RZ, RZ, R105 ;  /* 0x000000ffff037224 */ /* 0x000fc600078e0069 */
[----:B------:R-:W-:Y:S01]  /*30a90*/  STL.64 [R1+0x6f8], R114 ;  /* 0x0006f87201007387 */ /* 0x000fe20000100a00 */
[----:B------:R-:W-:-:S03]  /*30aa0*/  IMAD.MOV.U32 R2, RZ, RZ, R106 ;  /* 0x000000ffff027224 */ /* 0x000fc600078e006a */
[----:B------:R-:W-:Y:S01]  /*30ab0*/  STL.64 [R1+0x710], R108 ;  /* 0x0007106c01007387 */ /* 0x000fe20000100a00 */
[----:B------:R-:W-:-:S03]  /*30ac0*/  IMAD.MOV.U32 R0, RZ, RZ, R107 ;  /* 0x000000ffff007224 */ /* 0x000fc600078e006b */
[----:B------:R-:W-:Y:S04]  /*30ad0*/  STL.64 [R1+0x718], R110 ;  /* 0x0007186e01007387 */ /* 0x000fe80000100a00 */
[----:B------:R5:W-:Y:S02]  /*30ae0*/  STL [R1+0x730], R104 ;  /* 0x0007306801007387 */ /* 0x000be40000100800 */
[C---:B-----5:R-:W-:Y:S08]  /*30af0*/  HMMA.1688.F32.TF32 R104, R236.reuse, R200, R100 ;  /* 0x000000c8ec68723c */ /* 0x060ff00000081064 */
[C---:B------:R-:W-:Y:S08]  /*30b00*/  HMMA.1688.F32.TF32 R100, R236.reuse, R204, R96 ;  /* 0x000000ccec64723c */ /* 0x040ff00000081060 */
[C---:B------:R-:W-:Y:S08]  /*30b10*/  HMMA.1688.F32.TF32 R96, R236.reuse, R208, R92 ;  /* 0x000000d0ec60723c */ /* 0x040ff0000008105c */
[C---:B------:R-:W-:Y:S08]  /*30b20*/  HMMA.1688.F32.TF32 R92, R236.reuse, R212, R88 ;  /* 0x000000d4ec5c723c */ /* 0x040ff00000081058 */
[C---:B------:R-:W-:Y:S08]  /*30b30*/  HMMA.1688.F32.TF32 R88, R236.reuse, R216, R84 ;  /* 0x000000d8ec58723c */ /* 0x040ff00000081054 */
[C---:B------:R-:W-:Y:S08]  /*30b40*/  HMMA.1688.F32.TF32 R84, R236.reuse, R220, R76 ;  /* 0x000000dcec54723c */ /* 0x040ff0000008104c */
[C---:B------:R-:W-:Y:S01]  /*30b50*/  HMMA.1688.F32.TF32 R76, R236.reuse, R224, R72 ;  /* 0x000000e0ec4c723c */ /* 0x040fe20000081048 */
[----:B------:R-:W-:Y:S07]  /*30b60*/  STL [R1+0x1960], R0 ;  /* 0x0019600001007387 */ /* 0x000fee0000100800 */
[C---:B------:R-:W-:Y:S01]  /*30b70*/  HMMA.1688.F32.TF32 R72, R236.reuse, R228, R68 ;  /* 0x000000e4ec48723c */ /* 0x040fe20000081044 */
[----:B------:R-:W-:Y:S07]  /*30b80*/  STL [R1+0x195c], R2 ;  /* 0x00195c0201007387 */ /* 0x000fee0000100800 */
[----:B------:R-:W-:Y:S01]  /*30b90*/  HMMA.1688.F32.TF32 R68, R236, R232, R248 ;  /* 0x000000e8ec44723c */ /* 0x000fe200000810f8 */
[----:B------:R-:W-:Y:S04]  /*30ba0*/  STL [R1+0x1958], R3 ;  /* 0x0019580301007387 */ /* 0x000fe80000100800 */
        /* <DEDUP_REMOVED lines=16> */
[----:B------:R1:W-:Y:S04]  /*30cb0*/  STL [R1+0x6a0], R68 ;  /* 0x0006a04401007387 */ /* 0x0003e80000100800 */
[----:B------:R-:W-:Y:S04]  /*30cc0*/  LDS R236, [R82+0x44080] ;  /* 0x0440800052ec7984 */ /* 0x000fe80000000800 */
[----:B------:R-:W-:Y:S04]  /*30cd0*/  LDS R238, [R82+0x44880] ;  /* 0x0448800052ee7984 */ /* 0x000fe80000000800 */
[----:B------:R-:W-:Y:S04]  /*30ce0*/  LDS R237, [R83+0x44080] ;  /* 0x0440800053ed7984 */ /* 0x000fe80000000800 */
[----:B------:R-:W3:Y:S01]  /*30cf0*/  LDS R239, [R83+0x44880] ;  /* 0x0448800053ef7984 */ /* 0x000ee20000000800 */
[----:B----4-:R-:W-:-:S02]  /*30d00*/  IMAD.MOV.U32 R249, RZ, RZ, R246 ;  /* 0x000000fffff97224 */ /* 0x010fc400078e00f6 */
[----:B--2---:R-:W-:Y:S02]  /*30d10*/  IMAD.MOV.U32 R251, RZ, RZ, R244 ;  /* 0x000000fffffb7224 */ /* 0x004fe400078e00f4 */
[----:B------:R-:W-:Y:S01]  /*30d20*/  IMAD.MOV.U32 R250, RZ, RZ, R245 ;  /* 0x000000fffffa7224 */ /* 0x000fe200078e00f5 */
[----:B------:R-:W2:Y:S01]  /*30d30*/  LDL.LU R244, [R1+0x20] ;  /* 0x0000200001f47983 */ /* 0x000ea20000300800 */
[----:B------:R-:W-:-:S03]  /*30d40*/  IMAD.MOV.U32 R248, RZ, RZ, R247 ;  /* 0x000000fffff87224 */ /* 0x000fc600078e00f7 */
[----:B------:R-:W2:Y:S04]  /*30d50*/  LDL.LU R245, [R1+0x24] ;  /* 0x0000240001f57983 */ /* 0x000ea80000300800 */
[----:B------:R-:W2:Y:S04]  /*30d60*/  LDL.LU R246, [R1+0x28] ;  /* 0x0000280001f67983 */ /* 0x000ea80000300800 */
[----:B------:R-:W2:Y:S04]  /*30d70*/  LDL.LU R247, [R1+0x2c] ;  /* 0x00002c0001f77983 */ /* 0x000ea80000300800 */
[----:B-----5:R-:W4:Y:S04]  /*30d80*/  LDL.LU R84, [R1+0x60] ;  /* 0x0000600001547983 */ /* 0x020f280000300800 */
[----:B------:R-:W4:Y:S04]  /*30d90*/  LDL.LU R85, [R1+0x64] ;  /* 0x0000640001557983 */ /* 0x000f280000300800 */
[----:B-1----:R-:W4:Y:S04]  /*30da0*/  LDL.LU R86, [R1+0x68] ;  /* 0x0000680001567983 */ /* 0x002f280000300800 */
        /* <DEDUP_REMOVED lines=53> */
[----:B------:R-:W-:-:S02]  /*31100*/  IMAD.MOV.U32 R0, RZ, RZ, R69 ;  /* 0x000000ffff007224 */ /* 0x000fc400078e0045 */
[----:B------:R-:W-:Y:S01]  /*31110*/  IMAD.MOV.U32 R2, RZ, RZ, R70 ;  /* 0x000000ffff027224 */ /* 0x000fe200078e0046 */
[----:B------:R-:W3:Y:S01]  /*31120*/  LDL.LU R68, [R1+0x30] ;  /* 0x0000300001447983 */ /* 0x000ee20000300800 */
[----:B------:R-:W-:-:S03]  /*31130*/  IMAD.MOV.U32 R3, RZ, RZ, R71 ;  /* 0x000000ffff037224 */ /* 0x000fc600078e0047 */
        /* <DEDUP_REMOVED lines=11> */
[----:B------:R-:W-:Y:S04]  /*311f0*/  STL [R1+0x19a0], R3 ;  /* 0x0019a00301007387 */ /* 0x000fe80000100800 */
[----:B------:R-:W-:Y:S04]  /*31200*/  STL [R1+0x199c], R2 ;  /* 0x00199c0201007387 */ /* 0x000fe80000100800 */
[----:B------:R-:W-:Y:S01]  /*31210*/  STL [R1+0x1998], R0 ;  /* 0x0019980001007387 */ /* 0x000fe20000100800 */
[C---:B--2---:R-:W-:Y:S08]  /*31220*/  HMMA.1688.F32.TF32 R244, R240.reuse, R228, R244 ;  /* 0x000000e4f0f4723c */ /* 0x044ff000000810f4 */
[C---:B----4-:R-:W-:Y:S08]  /*31230*/  HMMA.1688.F32.TF32 R84, R240.reuse, R224, R84 ;  /* 0x000000e0f054723c */ /* 0x050ff00000081054 */
[C---:B-----5:R-:W-:Y:S08]  /*31240*/  HMMA.1688.F32.TF32 R88, R240.reuse, R220, R88 ;  /* 0x000000dcf058723c */ /* 0x060ff00000081058 */
[C---:B---3--:R-:W-:Y:S08]  /*31250*/  HMMA.1688.F32.TF32 R96, R240.reuse, R212, R96 ;  /* 0x000000d4f060723c */ /* 0x048ff00000081060 */
        /* <DEDUP_REMOVED lines=87> */
[C---:B------:R-:W-:Y:S08]  /*317d0*/  HMMA.1688.F32.TF32 R248, R236.reuse, R188, R248 ;  /* 0x000000bcecf8723c */ /* 0x040ff000000810f8 */
[C---:B--2---:R-:W-:Y:S11]  /*317e0*/  HMMA.1688.F32.TF32 R244, R236.reuse, R172, R244 ;  /* 0x000000acecf4723c */ /* 0x044ff600000810f4 */
[----:B------:R-:W-:Y:S11]  /*317f0*/  @!UPT UIADD3 URZ, URZ, URZ, URZ ;  /* 0x0000003f3f3ff290 */ /* 0x000ff6000fffe03f */
[----:B------:R-:W-:Y:S01]  /*31800*/  @!UPT UIADD3 URZ, URZ, URZ, URZ ;  /* 0x0000003f3f3ff290 */ /* 0x000fe2000fffe03f */
[----:B------:R-:W-:Y:S04]  /*31810*/  STL.64 [R1+0x330], R244 ;  /* 0x000330f401007387 */ /* 0x000fe80000100a00 */
[----:B------:R-:W-:Y:S04]  /*31820*/  STL.64 [R1+0x338], R246 ;  /* 0x000338f601007387 */ /* 0x000fe80000100a00 */
[----:B------:R-:W-:Y:S04]  /*31830*/  LDS R244, [R82+0x44180] ;  /* 0x0441800052f47984 */ /* 0x000fe80000000800 */
[----:B------:R2:W-:Y:S04]  /*31840*/  LDS R246, [R82+0x44980] ;  /* 0x0449800052f67984 */ /* 0x0005e80000000800 */
[----:B------:R-:W-:Y:S04]  /*31850*/  LDS R245, [R83+0x44180] ;  /* 0x0441800053f57984 */ /* 0x000fe80000000800 */
[----:B--2---:R-:W2:Y:S04]  /*31860*/  LDL.LU R82, [R1+0x1b7c] ;  /* 0x001b7c0001527983 */ /* 0x004ea80000300800 */
[----:B------:R1:W2:Y:S04]  /*31870*/  LDS R247, [R83+0x44980] ;  /* 0x0449800053f77984 */ /* 0x0002a80000000800 */
[----:B-1----:R-:W2:Y:S04]  /*31880*/  LDL.LU R83, [R1+0x1b78] ;  /* 0x001b780001537983 */ /* 0x002ea80000300800 */
        /* <DEDUP_REMOVED lines=14> */
[----:B-1----:R-:W3:Y:S04]  /*31970*/  LDL.LU.64 R250, [R1+0x1b40] ;  /* 0x001b400001fa7983 */ /* 0x002ee80000300a00 */
[----:B------:R-:W3:Y:S01]  /*31980*/  LDL.LU.64 R248, [R1+0x1b38] ;  /* 0x001b380001f87983 */ /* 0x000ee20000300a00 */
[C---:B--2---:R-:W-:Y:S08]  /*31990*/  HMMA.1688.F32.TF32 R68, R236.reuse, R196, R68 ;  /* 0x000000c4ec44723c */ /* 0x044ff00000081044 */
[C---:B---3--:R-:W-:Y:S11]  /*319a0*/  HMMA.1688.F32.TF32 R248, R236.reuse, R192, R248 ;  /* 0x000000c0ecf8723c */ /* 0x048ff600000810f8 */
[----:B------:R-:W-:Y:S11]  /*319b0*/  @!UPT UIADD3 URZ, URZ, URZ, URZ ;  /* 0x0000003f3f3ff290 */ /* 0x000ff6000fffe03f */
[----:B------:R-:W-:Y:S01]  /*319c0*/  @!UPT UIADD3 URZ, URZ, URZ, URZ ;  /* 0x0000003f3f3ff290 */ /* 0x000fe2000fffe03f */
[----:B------:R-:W-:Y:S04]  /*319d0*/  STL.64 [R1+0x300], R248 ;  /* 0x000300f801007387 */ /* 0x000fe80000100a00 */
[----:B------:R1:W-:Y:S04]  /*319e0*/  STL.64 [R1+0x308], R250 ;  /* 0x000308fa01007387 */ /* 0x0003e80000100a00 */
[----:B------:R-:W-:Y:S04]  /*319f0*/  STL.64 [R1+0x2f0], R68 ;  /* 0x0002f04401007387 */ /* 0x000fe80000100a00 */
[----:B------:R2:W-:Y:S01]  /*31a00*/  STL.64 [R1+0x2f8], R70 ;  /* 0x0002f84601007387 */ /* 0x0005e20000100a00 */
[C---:B-1----:R-:W-:Y:S08]  /*31a10*/  HMMA.1688.F32.TF32 R248, R236.reuse, R200, R72 ;  /* 0x000000c8ecf8723c */ /* 0x042ff00000081048 */
[C---:B------:R-:W-:Y:S08]  /*31a20*/  HMMA.1688.F32.TF32 R72, R236.reuse, R204, R76 ;  /* 0x000000ccec48723c */ /* 0x040ff0000008104c */
[C---:B--2---:R-:W-:Y:S07]  /*31a30*/  HMMA.1688.F32.TF32 R68, R236.reuse, R208, R80 ;  /* 0x000000d0ec44723c */ /* 0x044fee0000081050 */
[----:B------:R-:W-:Y:S01]  /*31a40*/  STL.64 [R1+0x2e0], R248 ;  /* 0x0002e0f801007387 */ /* 0x000fe20000100a00 */
[C---:B------:R-:W-:Y:S03]  /*31a50*/  HMMA.1688.F32.TF32 R76, R236.reuse, R212, R84 ;  /* 0x000000d4ec4c723c */ /* 0x040fe60000081054 */
[----:B------:R-:W-:Y:S04]  /*31a60*/  STL.64 [R1+0x2e8], R250 ;  /* 0x0002e8fa01007387 */ /* 0x000fe80000100a00 */
[----:B------:R-:W-:Y:S04]  /*31a70*/  STL.64 [R1+0x2d0], R72 ;  /* 0x0002d04801007387 */ /* 0x000fe80000100a00 */
[----:B------:R1:W-:Y:S04]  /*31a80*/  STL.64 [R1+0x2d8], R74 ;  /* 0x0002d84a01007387 */ /* 0x0003e80000100a00 */
[----:B------:R-:W-:Y:S04]  /*31a90*/  STL.64 [R1+0x2c0], R68 ;  /* 0x0002c04401007387 */ /* 0x000fe80000100a00 */
[----:B------:R2:W-:Y:S01]  /*31aa0*/  STL.64 [R1+0x2c8], R70 ;  /* 0x0002c84601007387 */ /* 0x0005e20000100a00 */
[C---:B-1----:R-:W-:Y:S08]  /*31ab0*/  HMMA.1688.F32.TF32 R72, R236.reuse, R216, R88 ;  /* 0x000000d8ec48723c */ /* 0x042ff00000081058 */
[C---:B--2---:R-:W-:Y:S01]  /*31ac0*/  HMMA.1688.F32.TF32 R68, R236.reuse, R220, R92 ;  /* 0x000000dcec44723c */ /* 0x044fe2000008105c */
        /* <DEDUP_REMOVED lines=8> */
[----:B--2---:R-:W-:Y:S03]  /*31b50*/  HMMA.1688.F32.TF32 R68, R236, R232, R104 ;  /* 0x000000e8ec44723c */ /* 0x004fe60000081068 */
[----:B------:R-:W-:Y:S04]  /*31b60*/  STL.64 [R1+0x280], R76 ;  /* 0x0002804c01007387 */ /* 0x000fe80000100a00 */
[----:B------:R1:W-:Y:S08]  /*31b70*/  STL.64 [R1+0x288], R78 ;  /* 0x0002884e01007387 */ /* 0x0003f00000100a00 */
[----:B------:R-:W-:Y:S01]  /*31b80*/  STL.64 [R1+0x270], R72 ;  /* 0x0002704801007387 */ /* 0x000fe20000100a00 */
[C---:B-1----:R-:W-:Y:S03]  /*31b90*/  HMMA.1688.F32.TF32 R76, R240.reuse, R172, R108 ;  /* 0x000000acf04c723c */ /* 0x042fe6000008106c */
[----:B------:R1:W-:Y:S04]  /*31ba0*/  STL.64 [R1+0x278], R74 ;  /* 0x0002784a01007387 */ /* 0x0003e80000100a00 */
[----:B------:R-:W-:Y:S04]  /*31bb0*/  STL.64 [R1+0x260], R68 ;  /* 0x0002604401007387 */ /* 0x000fe80000100a00 */
[----:B------:R2:W-:Y:S01]  /*31bc0*/  STL.64 [R1+0x268], R70 ;  /* 0x0002684601007387 */ /* 0x0005e20000100a00 */
[C---:B-1----:R-:W-:Y:S08]  /*31bd0*/  HMMA.1688.F32.TF32 R72, R240.reuse, R176, R112 ;  /* 0x000000b0f048723c */ /* 0x042ff00000081070 */
[C---:B--2---:R-:W-:Y:S03]  /*31be0*/  HMMA.1688.F32.TF32 R68, R240.reuse, R180, R168 ;  /* 0x000000b4f044723c */ /* 0x044fe600000810a8 */
[----:B------:R-:W-:Y:S04]  /*31bf0*/  STL.64 [R1+0x390], R76 ;  /* 0x0003904c01007387 */ /* 0x000fe80000100a00 */
[----:B------:R1:W-:Y:S08]  /*31c00*/  STL.64 [R1+0x398], R78 ;  /* 0x0003984e01007387 */ /* 0x0003f00000100a00 */
[----:B------:R-:W-:Y:S01]  /*31c10*/  STL.64 [R1+0x380], R72 ;  /* 0x0003804801007387 */ /* 0x000fe20000100a00 */
[C---:B-1----:R-:W-:Y:S03]  /*31c20*/  HMMA.1688.F32.TF32 R76, R240.reuse, R184, R164 ;  /* 0x000000b8f04c723c */ /* 0x042fe600000810a4 */
[----:B------:R5:W-:Y:S04]  /*31c30*/  STL.64 [R1+0x388], R74 ;  /* 0x0003884a01007387 */ /* 0x000be80000100a00 */
[----:B------:R-:W-:Y:S04]  /*31c40*/  STL.64 [R1+0x370], R68 ;  /* 0x0003704401007387 */ /* 0x000fe80000100a00 */
[----:B------:R4:W-:Y:S01]  /*31c50*/  STL.64 [R1+0x378], R70 ;  /* 0x0003784601007387 */ /* 0x0009e20000100a00 */
[C---:B-----5:R-:W-:Y:S08]  /*31c60*/  HMMA.1688.F32.TF32 R72, R240.reuse, R188, R116 ;  /* 0x000000bcf048723c */ /* 0x060ff00000081074 */
[C---:B----4-:R-:W-:Y:S03]  /*31c70*/  HMMA.1688.F32.TF32 R68, R240.reuse, R192, R120 ;  /* 0x000000c0f044723c */ /* 0x050fe60000081078 */
        /* <DEDUP_REMOVED lines=16> */
[----:B-1----:R-:W-:Y:S01]  /*31d80*/  HMMA.1688.F32.TF32 R72, R240, R212, R140 ;  /* 0x000000d4f048723c */ /* 0x002fe2000008108c */
[----:B------:R-:W-:-:S02]  /*31d90*/  IMAD.MOV.U32 R168, RZ, RZ, R20 ;  /* 0x000000ffffa87224 */ /* 0x000fc400078e0014 */
[----:B------:R-:W-:Y:S01]  /*31da0*/  LDS R137, [R252+0x45000] ;  /* 0x04500000fc897984 */ /* 0x000fe20000000800 */
[----:B------:R-:W-:Y:S02]  /*31db0*/  IMAD.MOV.U32 R169, RZ, RZ, R21 ;  /* 0x000000ffffa97224 */ /* 0x000fe400078e0015 */
[----:B------:R-:W-:Y:S01]  /*31dc0*/  IMAD.MOV.U32 R170, RZ, RZ, R22 ;  /* 0x000000ffffaa7224 */ /* 0x000fe200078e0016 */
[----:B------:R-:W-:Y:S01]  /*31dd0*/  LDS R139, [R252+0x45800] ;  /* 0x04580000fc8b7984 */ /* 0x000fe20000000800 */
        /* <DEDUP_REMOVED lines=11> */
[----:B------:R-:W-:Y:S08]  /*31e90*/  STL.64 [R1+0x48], R78 ;  /* 0x0000484e01007387 */ /* 0x000ff00000100a00 */
[----:B------:R-:W-:Y:S04]  /*31ea0*/  STL.64 [R1+0x30], R72 ;  /* 0x0000304801007387 */ /* 0x000fe80000100a00 */
[----:B------:R-:W-:Y:S04]  /*31eb0*/  STL.64 [R1+0x38], R74 ;  /* 0x0000384a01007387 */ /* 0x000fe80000100a00 */
[----:B------:R1:W-:Y:S01]  /*31ec0*/  STL [R1+0x20], R68 ;  /* 0x0000204401007387 */ /* 0x0003e20000100800 */
[----:B------:R-:W-:-:S02]  /*31ed0*/  IMAD.MOV.U32 R3, RZ, RZ, R69 ;  /* 0x000000ffff037224 */ /* 0x000fc400078e0045 */
[----:B------:R-:W-:Y:S02]  /*31ee0*/  IMAD.MOV.U32 R2, RZ, RZ, R70 ;  /* 0x000000ffff027224 */ /* 0x000fe400078e0046 */
[----:B------:R-:W-:Y:S02]  /*31ef0*/  IMAD.MOV.U32 R69, RZ, RZ, R13 ;  /* 0x000000ffff457224 */ /* 0x000fe400078e000d */
[----:B------:R-:W-:Y:S02]  /*31f00*/  IMAD.MOV.U32 R0, RZ, RZ, R71 ;  /* 0x000000ffff007224 */ /* 0x000fe400078e0047 */
[----:B-1----:R-:W-:Y:S02]  /*31f10*/  IMAD.MOV.U32 R68, RZ, RZ, R12 ;  /* 0x000000ffff447224 */ /* 0x002fe400078e000c */
[----:B------:R-:W2:Y:S01]  /*31f20*/  LDL.LU R12, [R1+0x1b34] ;  /* 0x001b3400010c7983 */ /* 0x000ea20000300800 */
[----:B------:R-:W-:Y:S02]  /*31f30*/  IMAD.MOV.U32 R70, RZ, RZ, R14 ;  /* 0x000000ffff467224 */ /* 0x000fe400078e000e */
[----:B------:R-:W-:Y:S01]  /*31f40*/  IMAD.MOV.U32 R71, RZ, RZ, R15 ;  /* 0x000000ffff477224 */ /* 0x000fe200078e000f */
[----:B------:R-:W2:Y:S01]  /*31f50*/  LDL.LU R13, [R1+0x1b30] ;  /* 0x001b3000010d7983 */ /* 0x000ea20000300800 */
[----:B------:R-:W-:-:S03]  /*31f60*/  IMAD.MOV.U32 R72, RZ, RZ, R16 ;  /* 0x000000ffff487224 */ /* 0x000fc600078e0010 */
[----:B------:R-:W2:Y:S01]  /*31f70*/  LDL.LU R14, [R1+0x1b2c] ;  /* 0x001b2c00010e7983 */ /* 0x000ea20000300800 */
[----:B------:R-:W-:-:S03]  /*31f80*/  IMAD.MOV.U32 R73, RZ, RZ, R17 ;  /* 0x000000ffff497224 */ /* 0x000fc600078e0011 */
[----:B------:R-:W2:Y:S01]  /*31f90*/  LDL.LU R15, [R1+0x1b28] ;  /* 0x001b2800010f7983 */ /* 0x000ea20000300800 */
[----:B------:R-:W-:-:S03]  /*31fa0*/  IMAD.MOV.U32 R74, RZ, RZ, R18 ;  /* 0x000000ffff4a7224 */ /* 0x000fc600078e0012 */
[----:B------:R-:W3:Y:S01]  /*31fb0*/  LDL.LU R16, [R1+0x1b24] ;  /* 0x001b240001107983 */ /* 0x000ee20000300800 */
[----:B------:R-:W-:-:S03]  /*31fc0*/  IMAD.MOV.U32 R75, RZ, RZ, R19 ;  /* 0x000000ffff4b7224 */ /* 0x000fc600078e0013 */
[----:B------:R-:W3:Y:S04]  /*31fd0*/  LDL.LU R17, [R1+0x1b20] ;  /* 0x001b200001117983 */ /* 0x000ee80000300800 */
[----:B------:R-:W3:Y:S01]  /*31fe0*/  LDL.LU R18, [R1+0x1b1c] ;  /* 0x001b1c0001127983 */ /* 0x000ee20000300800 */
[----:B------:R-:W-:-:S03]  /*31ff0*/  IMAD.MOV.U32 R171, RZ, RZ, R23 ;  /* 0x000000ffffab7224 */ /* 0x000fc600078e0017 */
[----:B------:R-:W3:Y:S01]  /*32000*/  LDL.LU R19, [R1+0x1b18] ;  /* 0x001b180001137983 */ /* 0x000ee20000300800 */
[----:B------:R-:W-:-:S03]  /*32010*/  IMAD.MOV.U32 R164, RZ, RZ, R24 ;  /* 0x000000ffffa47224 */ /* 0x000fc600078e0018 */
        /* <DEDUP_REMOVED lines=90> */
[----:B------:R-:W3:Y:S01]  /*325c0*/  LDL.LU R65, [R1+0x1a60] ;  /* 0x001a600001417983 */ /* 0x000ee20000300800 */
[----:B------:R-:W-:-:S03]  /*325d0*/  IMAD.MOV.U32 R82, RZ, RZ, R163 ;  /* 0x000000ffff527224 */ /* 0x000fc600078e00a3 */
[----:B------:R-:W3:Y:S04]  /*325e0*/  LDL.LU R66, [R1+0x1a5c] ;  /* 0x001a5c0001427983 */ /* 0x000ee80000300800 */
[----:B------:R-:W3:Y:S04]  /*325f0*/  LDL.LU R160, [R1+0x1a58] ;  /* 0x001a580001a07983 */ /* 0x000ee80000300800 */
[----:B------:R-:W3:Y:S01]  /*32600*/  LDL.LU R161, [R1+0x1a54] ;  /* 0x001a540001a17983 */ /* 0x000ee20000300800 */
[----:B------:R-:W-:-:S03]  /*32610*/  IMAD.MOV.U32 R83, RZ, RZ, R67 ;  /* 0x000000ffff537224 */ /* 0x000fc600078e0043 */
[----:B------:R-:W3:Y:S04]  /*32620*/  LDL.LU R162, [R1+0x1a50] ;  /* 0x001a500001a27983 */ /* 0x000ee80000300800 */
[----:B------:R-:W3:Y:S04]  /*32630*/  LDL.LU R163, [R1+0x1a4c] ;  /* 0x001a4c0001a37983 */ /* 0x000ee80000300800 */
[----:B------:R-:W4:Y:S04]  /*32640*/  LDL.LU R67, [R1+0x1a48] ;  /* 0x001a480001437983 */ /* 0x000f280000300800 */
[----:B------:R-:W4:Y:S04]  /*32650*/  LDL.LU R76, [R1+0x70] ;  /* 0x00007000014c7983 */ /* 0x000f280000300800 */
[----:B------:R-:W5:Y:S04]  /*32660*/  LDL.LU R77, [R1+0x74] ;  /* 0x00007400014d7983 */ /* 0x000f680000300800 */
[----:B------:R-:W5:Y:S04]  /*32670*/  LDL.LU R78, [R1+0x78] ;  /* 0x00007800014e7983 */ /* 0x000f680000300800 */
[----:B------:R-:W5:Y:S01]  /*32680*/  LDL.LU R79, [R1+0x7c] ;  /* 0x00007c00014f7983 */ /* 0x000f620000300800 */
[----:B--2---:R-:W-:Y:S08]  /*32690*/  HMMA.1688.F32.TF32 R60, R244, R176, R60 ;  /* 0x000000b0f43c723c */ /* 0x004ff0000008103c */
[----:B---3--:R-:W-:Y:S01]  /*326a0*/  HMMA.1688.F32.TF32 R248, R240, R232, R160 ;  /* 0x000000e8f0f8723c */ /* 0x008fe200000810a0 */
[----:B------:R-:W-:Y:S04]  /*326b0*/  LDS R241, [R252+0x45080] ;  /* 0x04508000fcf17984 */ /* 0x000fe80000000800 */
[----:B------:R-:W-:Y:S03]  /*326c0*/  LDS R243, [R252+0x45880] ;  /* 0x04588000fcf37984 */ /* 0x000fe60000000800 */
[C---:B----4-:R-:W-:Y:S11]  /*326d0*/  HMMA.1688.F32.TF32 R64, R244.reuse, R172, R64 ;  /* 0x000000acf440723c */ /* 0x050ff60000081040 */
[----:B------:R-:W-:Y:S04]  /*326e0*/  @!UPT UIADD3 URZ, URZ, URZ, URZ ;  /* 0x0000003f3f3ff290 */ /* 0x000fe8000fffe03f */
[----:B------:R-:W-:Y:S04]  /*326f0*/  STL.64 [R1+0x1970], R250 ;  /* 0x001970fa01007387 */ /* 0x000fe80000100a00 */
[----:B------:R-:W-:Y:S04]  /*32700*/  STL.64 [R1+0x1968], R248 ;  /* 0x001968f801007387 */ /* 0x000fe80000100a00 */
[----:B------:R-:W2:Y:S04]  /*32710*/  LDL R172, [R1+0x990] ;  /* 0x0009900001ac7983 */ /* 0x000ea80000100800 */
[----:B------:R-:W3:Y:S04]  /*32720*/  LDL R173, [R1+0x994] ;  /* 0x0009940001ad7983 */ /* 0x000ee80000100800 */
[----:B------:R-:W-:Y:S04]  /*32730*/  STL.64 [R1+0x18c8], R66 ;  /* 0x0018c84201007387 */ /* 0x000fe80000100a00 */
[----:B------:R-:W-:Y:S04]  /*32740*/  STL.64 [R1+0x18c0], R64 ;  /* 0x0018c04001007387 */ /* 0x000fe80000100a00 */
[----:B------:R-:W4:Y:S01]  /*32750*/  LDL R177, [R1+0x998] ;  /* 0x0009980001b17983 */ /* 0x000f220000100800 */
        /* <DEDUP_REMOVED lines=9> */
[----:B------:R-:W-:Y:S07]  /*327f0*/  STL.64 [R1+0x18d0], R60 ;  /* 0x0018d03c01007387 */ /* 0x000fee0000100a00 */
[C---:B-----5:R-:W-:Y:S01]  /*32800*/  HMMA.1688.F32.TF32 R24, R244.reuse, R212, R24 ;  /* 0x000000d4f418723c */ /* 0x060fe20000081018 */
[----:B------:R-:W-:Y:S07]  /*32810*/  STL.64 [R1+0x18e8], R58 ;  /* 0x0018e83a01007387 */ /* 0x000fee0000100a00 */
[C---:B------:R-:W-:Y:S01]  /*32820*/  HMMA.1688.F32.TF32 R20, R244.reuse, R216, R20 ;  /* 0x000000d8f414723c */ /* 0x040fe20000081014 */
[----:B------:R-:W-:Y:S07]  /*32830*/  STL.64 [R1+0x18e0], R56 ;  /* 0x0018e03801007387 */ /* 0x000fee0000100a00 */
[C---:B------:R-:W-:Y:S01]  /*32840*/  HMMA.1688.F32.TF32 R16, R244.reuse, R220, R16 ;  /* 0x000000dcf410723c */ /* 0x040fe20000081010 */
[----:B------:R-:W-:Y:S07]  /*32850*/  STL.64 [R1+0x18f8], R54 ;  /* 0x0018f83601007387 */ /* 0x000fee0000100a00 */
[C---:B------:R-:W-:Y:S01]  /*32860*/  HMMA.1688.F32.TF32 R12, R244.reuse, R224, R12 ;  /* 0x000000e0f40c723c */ /* 0x040fe2000008100c */
[----:B------:R-:W-:Y:S04]  /*32870*/  STL.64 [R1+0x18f0], R52 ;  /* 0x0018f03401007387 */ /* 0x000fe80000100a00 */
[----:B------:R-:W-:Y:S03]  /*32880*/  STL.64 [R1+0x1908], R50 ;  /* 0x0019083201007387 */ /* 0x000fe60000100a00 */
[C---:B------:R-:W-:Y:S01]  /*32890*/  HMMA.1688.F32.TF32 R8, R244.reuse, R228, R8 ;  /* 0x000000e4f408723c */ /* 0x040fe20000081008 */
[----:B------:R-:W-:Y:S04]  /*328a0*/  STL.64 [R1+0x1900], R48 ;  /* 0x0019003001007387 */ /* 0x000fe80000100a00 */
[----:B------:R-:W-:Y:S03]  /*328b0*/  STL.64 [R1+0x1918], R46 ;  /* 0x0019182e01007387 */ /* 0x000fe60000100a00 */
        /* <DEDUP_REMOVED lines=22> */
[----:B--2---:R-:W-:Y:S04]  /*32a20*/  LDS R236, [R172+0x45000] ;  /* 0x04500000acec7984 */ /* 0x004fe80000000800 */
[----:B------:R-:W-:Y:S04]  /*32a30*/  LDS R238, [R172+0x45800] ;  /* 0x04580000acee7984 */ /* 0x000fe80000000800 */
[----:B---3--:R-:W-:Y:S04]  /*32a40*/  LDS R237, [R173+0x45000] ;  /* 0x04500000aded7984 */ /* 0x008fe80000000800 */
[----:B------:R-:W-:Y:S04]  /*32a50*/  LDS R239, [R173+0x45800] ;  /* 0x04580000adef7984 */ /* 0x000fe80000000800 */
[----:B----4-:R-:W-:Y:S04]  /*32a60*/  LDS R136, [R177+0x45000] ;  /* 0x04500000b1887984 */ /* 0x010fe80000000800 */
[----:B------:R-:W1:Y:S04]  /*32a70*/  LDS R138, [R177+0x45800] ;  /* 0x04580000b18a7984 */ /* 0x000e680000000800 */
[----:B------:R-:W-:Y:S04]  /*32a80*/  LDS R240, [R177+0x45080] ;  /* 0x04508000b1f07984 */ /* 0x000fe80000000800 */
[----:B------:R-:W2:Y:S01]  /*32a90*/  LDS R242, [R177+0x45880] ;  /* 0x04588000b1f27984 */ /* 0x000ea20000000800 */
[C---:B-1----:R-:W-:Y:S08]  /*32aa0*/  HMMA.1688.F32.TF32 R76, R136.reuse, R174, R76 ;  /* 0x000000ae884c723c */ /* 0x042ff0000008104c */
        /* <DEDUP_REMOVED lines=14> */
[----:B------:R-:W3:Y:S04]  /*32b90*/  LDL.LU R56, [R1+0x90] ;  /* 0x0000900001387983 */ /* 0x000ee80000300800 */
[----:B------:R-:W3:Y:S04]  /*32ba0*/  LDL.LU R57, [R1+0x94] ;  /* 0x0000940001397983 */ /* 0x000ee80000300800 */
[----:B------:R-:W3:Y:S01]  /*32bb0*/  LDL.LU R58, [R1+0x98] ;  /* 0x00009800013a7983 */ /* 0x000ee20000300800 */
[C---:B------:R-:W-:Y:S03]  /*32bc0*/  HMMA.1688.F32.TF32 R96, R136.reuse, R194, R96 ;  /* 0x000000c28860723c */ /* 0x040fe60000081060 */
[----:B------:R-:W3:Y:S04]  /*32bd0*/  LDL.LU R59, [R1+0x9c] ;  /* 0x00009c00013b7983 */ /* 0x000ee80000300800 */
[----:B------:R-:W4:Y:S01]  /*32be0*/  LDL.LU R52, [R1+0x80] ;  /* 0x0000800001347983 */ /* 0x000f220000300800 */
[C---:B------:R-:W-:Y:S03]  /*32bf0*/  HMMA.1688.F32.TF32 R100, R136.reuse, R198, R100 ;  /* 0x000000c68864723c */ /* 0x040fe60000081064 */
[----:B------:R-:W4:Y:S04]  /*32c00*/  LDL.LU R53, [R1+0x84] ;  /* 0x0000840001357983 */ /* 0x000f280000300800 */
[----:B------:R-:W4:Y:S01]  /*32c10*/  LDL.LU R54, [R1+0x88] ;  /* 0x0000880001367983 */ /* 0x000f220000300800 */
[C---:B------:R-:W-:Y:S03]  /*32c20*/  HMMA.1688.F32.TF32 R104, R136.reuse, R202, R104 ;  /* 0x000000ca8868723c */ /* 0x040fe60000081068 */
[----:B------:R-:W4:Y:S05]  /*32c30*/  LDL.LU R55, [R1+0x8c] ;  /* 0x00008c0001377983 */ /* 0x000f2a0000300800 */
[C---:B------:R-:W-:Y:S08]  /*32c40*/  HMMA.1688.F32.TF32 R108, R136.reuse, R206, R108 ;  /* 0x000000ce886c723c */ /* 0x040ff0000008106c */
[C---:B------:R-:W-:Y:S08]  /*32c50*/  HMMA.1688.F32.TF32 R112, R136.reuse, R210, R112 ;  /* 0x000000d28870723c */ /* 0x040ff00000081070 */
[C---:B------:R-:W-:Y:S08]  /*32c60*/  HMMA.1688.F32.TF32 R116, R136.reuse, R214, R116 ;  /* 0x000000d68874723c */ /* 0x040ff00000081074 */
[C---:B------:R-:W-:Y:S08]  /*32c70*/  HMMA.1688.F32.TF32 R120, R136.reuse, R218, R120 ;  /* 0x000000da8878723c */ /* 0x040ff00000081078 */
[C---:B------:R-:W-:Y:S08]  /*32c80*/  HMMA.1688.F32.TF32 R124, R136.reuse, R222, R164 ;  /* 0x000000de887c723c */ /* 0x040ff000000810a4 */
[C---:B------:R-:W-:Y:S08]  /*32c90*/  HMMA.1688.F32.TF32 R128, R136.reuse, R226, R168 ;  /* 0x000000e28880723c */ /* 0x040ff000000810a8 */
[C---:B------:R-:W-:Y:S08]  /*32ca0*/  HMMA.1688.F32.TF32 R132, R136.reuse, R230, R72 ;  /* 0x000000e68884723c */ /* 0x040ff00000081048 */
[----:B------:R-:W-:Y:S01]  /*32cb0*/  HMMA.1688.F32.TF32 R136, R136, R234, R68 ;  /* 0x000000ea8888723c */ /* 0x000fe20000081044 */
        /* <DEDUP_REMOVED lines=60> */
[C---:B----4-:R-:W-:Y:S08]  /*33080*/  HMMA.1688.F32.TF32 R8, R236.reuse, R222, R52 ;  /* 0x000000deec08723c */ /* 0x050ff00000081034 */
[C---:B-----5:R-:W-:Y:S11]  /*33090*/  HMMA.1688.F32.TF32 R68, R236.reuse, R210, R68 ;  /* 0x000000d2ec44723c */ /* 0x060ff60000081044 */
[----:B------:R-:W-:Y:S11]  /*330a0*/  @!UPT UIADD3 URZ, URZ, URZ, URZ ;  /* 0x0000003f3f3ff290 */ /* 0x000ff6000fffe03f */
[----:B------:R-:W-:Y:S01]  /*330b0*/  @!UPT UIADD3 URZ, URZ, URZ, URZ ;  /* 0x0000003f3f3ff290 */ /* 0x000fe2000fffe03f */
[----:B------:R-:W-:Y:S04]  /*330c0*/  STL [R1+0x18bc], R68 ;  /* 0x0018bc4401007387 */ /* 0x000fe80000100800 */
[----:B------:R-:W-:Y:S04]  /*330d0*/  STL [R1+0x18b8], R69 ;  /* 0x0018b84501007387 */ /* 0x000fe80000100800 */
[----:B------:R-:W-:Y:S04]  /*330e0*/  STL [R1+0x18b4], R70 ;  /* 0x0018b44601007387 */ /* 0x000fe80000100800 */
[----:B------:R-:W-:Y:S01]  /*330f0*/  STL [R1+0x18b0], R71 ;  /* 0x0018b04701007387 */ /* 0x000fe20000100800 */
[C---:B--2---:R-:W-:Y:S08]  /*33100*/  HMMA.1688.F32.TF32 R4, R236.reuse, R214, R44 ;  /* 0x000000d6ec04723c */ /* 0x044ff0000008102c */
[C---:B------:R-:W-:Y:S11]  /*33110*/  HMMA.1688.F32.TF32 R12, R236.reuse, R218, R48 ;  /* 0x000000daec0c723c */ /* 0x040ff60000081030 */
[----:B------:R-:W-:Y:S04]  /*33120*/  @!UPT UIADD3 URZ, URZ, URZ, URZ ;  /* 0x0000003f3f3ff290 */ /* 0x000fe8000fffe03f */
[----:B------:R-:W-:Y:S04]  /*33130*/  STL.64 [R1], R4 ;  /* 0x0000000401007387 */ /* 0x000fe80000100a00 */
[----:B------:R3:W-:Y:S02]  /*33140*/  STL.64 [R1+0x8], R6 ;  /* 0x0000080601007387 */ /* 0x0007e40000100a00 */
[----:B---3--:R-:W-:Y:S02]  /*33150*/  HMMA.1688.F32.TF32 R4, R236, R226, R56 ;  /* 0x000000e2ec04723c */ /* 0x008fe40000081038 */
[----:B------:R-:W-:Y:S04]  /*33160*/  STL.64 [R1+0x10], R12 ;  /* 0x0000100c01007387 */ /* 0x000fe80000100a00 */
[----:B------:R-:W-:Y:S04]  /*33170*/  STL.64 [R1+0x18], R14 ;  /* 0x0000180e01007387 */ /* 0x000fe80000100a00 */
[----:B------:R-:W-:Y:S04]  /*33180*/  STL.64 [R1+0x80], R8 ;  /* 0x0000800801007387 */ /* 0x000fe80000100a00 */
[----:B------:R-:W-:Y:S09]  /*33190*/  STL.64 [R1+0x88], R10 ;  /* 0x0000880a01007387 */ /* 0x000ff20000100a00 */
[----:B------:R1:W-:Y:S01]  /*331a0*/  STL [R1+0x90], R4 ;  /* 0x0000900401007387 */ /* 0x0003e20000100800 */
[----:B------:R-:W-:-:S02]  /*331b0*/  IMAD.MOV.U32 R68, RZ, RZ, R5 ;  /* 0x000000ffff447224 */ /* 0x000fc400078e0005 */
[----:B------:R-:W-:Y:S02]  /*331c0*/  IMAD.MOV.U32 R69, RZ, RZ, R6 ;  /* 0x000000ffff457224 */ /* 0x000fe400078e0006 */
[----:B------:R-:W-:Y:S02]  /*331d0*/  IMAD.MOV.U32 R70, RZ, RZ, R7 ;  /* 0x000000ffff467224 */ /* 0x000fe400078e0007 */
[----:B-1----:R-:W-:Y:S11]  /*331e0*/  HMMA.1688.F32.TF32 R4, R236, R230, R60 ;  /* 0x000000e6ec04723c */ /* 0x002ff6000008103c */
[----:B------:R-:W-:Y:S11]  /*331f0*/  @!UPT UIADD3 URZ, URZ, URZ, URZ ;  /* 0x0000003f3f3ff290 */ /* 0x000ff6000fffe03f */
[----:B------:R-:W-:Y:S01]  /*33200*/  @!UPT UIADD3 URZ, URZ, URZ, URZ ;  /* 0x0000003f3f3ff290 */ /* 0x000fe2000fffe03f */
[----:B------:R-:W-:Y:S01]  /*33210*/  STL [R1+0xb4], R5 ;  /* 0x0000b40501007387 */ /* 0x000fe20000100800 */
[----:B------:R-:W-:-:S03]  /*33220*/  IMAD.MOV.U32 R71, RZ, RZ, R4 ;  /* 0x000000ffff477224 */ /* 0x000fc600078e0004 */
[----:B------:R1:W-:Y:S02]  /*33230*/  STL.64 [R1+0xb8], R6 ;  /* 0x0000b80601007387 */ /* 0x0003e40000100a00 */
[----:B-1----:R-:W-:Y:S11]  /*33240*/  HMMA.1688.F32.TF32 R4, R236, R234, R64 ;  /* 0x000000eaec04723c */ /* 0x002ff60000081040 */
[----:B------:R-:W-:Y:S11]  /*33250*/  @!UPT UIADD3 URZ, URZ, URZ, URZ ;  /* 0x0000003f3f3ff290 */ /* 0x000ff6000fffe03f */
[----:B------:R-:W-:Y:S01]  /*33260*/  @!UPT UIADD3 URZ, URZ, URZ, URZ ;  /* 0x0000003f3f3ff290 */ /* 0x000fe2000fffe03f */
[----:B------:R-:W-:Y:S04]  /*33270*/  STL.64 [R1+0xa0], R4 ;  /* 0x0000a00401007387 */ /* 0x000fe80000100a00 */
[----:B------:R1:W-:Y:S04]  /*33280*/  STL.64 [R1+0xa8], R6 ;  /* 0x0000a80601007387 */ /* 0x0003e80000100a00 */
[----:B------:R-:W2:Y:S01]  /*33290*/  LDL.LU R64, [R1+0x2f0] ;  /* 0x0002f00001407983 */ /* 0x000ea20000300800 */
[-C--:B-1----:R-:W-:Y:S11]  /*332a0*/  HMMA.1688.F32.TF32 R4, R240, R174.reuse, R248 ;  /* 0x000000aef004723c */ /* 0x082ff600000810f8 */
[----:B------:R-:W-:Y:S11]  /*332b0*/  @!UPT UIADD3 URZ, URZ, URZ, URZ ;  /* 0x0000003f3f3ff290 */ /* 0x000ff6000fffe03f */
[----:B------:R-:W-:Y:S01]  /*332c0*/  @!UPT UIADD3 URZ, URZ, URZ, URZ ;  /* 0x0000003f3f3ff290 */ /* 0x000fe2000fffe03f */
[----:B------:R1:W-:Y:S04]  /*332d0*/  STL.64 [R1+0xc0], R4 ;  /* 0x0000c00401007387 */ /* 0x0003e80000100a00 */
[----:B------:R3:W-:Y:S04]  /*332e0*/  STL.64 [R1+0xc8], R6 ;  /* 0x0000c80601007387 */ /* 0x0007e80000100a00 */
[----:B------:R-:W2:Y:S04]  /*332f0*/  LDL.LU R65, [R1+0x2f4] ;  /* 0x0002f40001417983 */ /* 0x000ea80000300800 */
[----:B------:R-:W2:Y:S04]  /*33300*/  LDL.LU R66, [R1+0x2f8] ;  /* 0x0002f80001427983 */ /* 0x000ea80000300800 */
        /* <DEDUP_REMOVED lines=37> */
[----:B------:R-:W4:Y:S04]  /*33560*/  LDL.LU R244, [R1+0x550] ;  /* 0x0005500001f47983 */ /* 0x000f280000300800 */
[----:B------:R-:W4:Y:S04]  /*33570*/  LDL.LU R245, [R1+0x554] ;  /* 0x0005540001f57983 */ /* 0x000f280000300800 */
[----:B------:R-:W4:Y:S04]  /*33580*/  LDL.LU R246, [R1+0x558] ;  /* 0x0005580001f67983 */ /* 0x000f280000300800 */
[----:B------:R-:W4:Y:S04]  /*33590*/  LDL.LU R247, [R1+0x55c] ;  /* 0x00055c0001f77983 */ /* 0x000f280000300800 */
[----:B-1----:R-:W4:Y:S04]  /*335a0*/  LDL.LU R4, [R1+0x560] ;  /* 0x0005600001047983 */ /* 0x002f280000300800 */
[----:B------:R-:W4:Y:S04]  /*335b0*/  LDL.LU R5, [R1+0x564] ;  /* 0x0005640001057983 */ /* 0x000f280000300800 */
[----:B---3--:R-:W4:Y:S04]  /*335c0*/  LDL.LU R6, [R1+0x568] ;  /* 0x0005680001067983 */ /* 0x008f280000300800 */
[----:B------:R-:W4:Y:S04]  /*335d0*/  LDL.LU R7, [R1+0x56c] ;  /* 0x00056c0001077983 */ /* 0x000f280000300800 */
        /* <DEDUP_REMOVED lines=44> */
[C---:B------:R-:W-:Y:S08]  /*338a0*/  HMMA.1688.F32.TF32 R140, R236.reuse, R174, R140 ;  /* 0x000000aeec8c723c */ /* 0x040ff0000008108c */
[C---:B------:R-:W-:Y:S08]  /*338b0*/  HMMA.1688.F32.TF32 R144, R236.reuse, R178, R144 ;  /* 0x000000b2ec90723c */ /* 0x040ff00000081090 */
[C---:B------:R-:W-:Y:S08]  /*338c0*/  HMMA.1688.F32.TF32 R148, R236.reuse, R182, R148 ;  /* 0x000000b6ec94723c */ /* 0x040ff00000081094 */
[C---:B------:R-:W-:Y:S08]  /*338d0*/  HMMA.1688.F32.TF32 R152, R236.reuse, R186, R152 ;  /* 0x000000baec98723c */ /* 0x040ff00000081098 */
[C---:B------:R-:W-:Y:S08]  /*338e0*/  HMMA.1688.F32.TF32 R156, R236.reuse, R190, R156 ;  /* 0x000000beec9c723c */ /* 0x040ff0000008109c */
[C---:B------:R-:W-:Y:S08]  /*338f0*/  HMMA.1688.F32.TF32 R160, R236.reuse, R194, R160 ;  /* 0x000000c2eca0723c */ /* 0x040ff000000810a0 */
[----:B------:R-:W-:Y:S08]  /*33900*/  HMMA.1688.F32.TF32 R164, R236, R198, R164 ;  /* 0x000000c6eca4723c */ /* 0x000ff000000810a4 */
[C---:B--2---:R-:W-:Y:S08]  /*33910*/  HMMA.1688.F32.TF32 R8, R240.reuse, R206, R8 ;  /* 0x000000cef008723c */ /* 0x044ff00000081008 */
[C---:B----4-:R-:W-:Y:S08]  /*33920*/  HMMA.1688.F32.TF32 R4, R240.reuse, R198, R4 ;  /* 0x000000c6f004723c */ /* 0x050ff00000081004 */
[C---:B---3--:R-:W-:Y:S08]  /*33930*/  HMMA.1688.F32.TF32 R84, R240.reuse, R186, R84 ;  /* 0x000000baf054723c */ /* 0x048ff00000081054 */
[C---:B-----5:R-:W-:Y:S08]  /*33940*/  HMMA.1688.F32.TF32 R92, R240.reuse, R178, R92 ;  /* 0x000000b2f05c723c */ /* 0x060ff0000008105c */
[C---:B------:R-:W-:Y:S11]  /*33950*/  HMMA.1688.F32.TF32 R88, R240.reuse, R182, R88 ;  /* 0x000000b6f058723c */ /* 0x040ff60000081058 */
[----:B------:R-:W-:Y:S04]  /*33960*/  @!UPT UIADD3 URZ, URZ, URZ, URZ ;  /* 0x0000003f3f3ff290 */ /* 0x000fe8000fffe03f */
[----:B------:R1:W-:Y:S01]  /*33970*/  STL.64 [R1+0xd8], R94 ;  /* 0x0000d85e01007387 */ /* 0x0003e20000100a00 */
[----:B------:R-:W-:Y:S02]  /*33980*/  IMAD.MOV.U32 R180, RZ, RZ, R92 ;  /* 0x000000ffffb47224 */ /* 0x000fe400078e005c */
[----:B------:R-:W-:Y:S01]  /*33990*/  IMAD.MOV.U32 R181, RZ, RZ, R93 ;  /* 0x000000ffffb57224 */ /* 0x000fe200078e005d */
[----:B-1----:R-:W2:Y:S04]  /*339a0*/  LDL.LU.64 R94, [R1+0x1a40] ;  /* 0x001a4000015e7983 */ /* 0x002ea80000300a00 */
[----:B------:R-:W2:Y:S04]  /*339b0*/  LDL.LU.64 R92, [R1+0x1a38] ;  /* 0x001a3800015c7983 */ /* 0x000ea80000300a00 */
[----:B------:R-:W-:Y:S04]  /*339c0*/  STL.64 [R1+0xe0], R88 ;  /* 0x0000e05801007387 */ /* 0x000fe80000100a00 */
[----:B------:R1:W-:Y:S04]  /*339d0*/  STL.64 [R1+0xe8], R90 ;  /* 0x0000e85a01007387 */ /* 0x0003e80000100a00 */
[----:B-1----:R-:W3:Y:S04]  /*339e0*/  LDL.LU.64 R90, [R1+0x1a30] ;  /* 0x001a3000015a7983 */ /* 0x002ee80000300a00 */
[----:B------:R-:W3:Y:S04]  /*339f0*/  LDL.LU.64 R88, [R1+0x1a28] ;  /* 0x001a280001587983 */ /* 0x000ee80000300a00 */
        /* <DEDUP_REMOVED lines=8> */
[----:B------:R-:W-:Y:S04]  /*33a80*/  STL.64 [R1+0x148], R82 ;  /* 0x0001485201007387 */ /* 0x000fe80000100a00 */
[----:B------:R-:W-:Y:S04]  /*33a90*/  STL.64 [R1+0x150], R4 ;  /* 0x0001500401007387 */ /* 0x000fe80000100a00 */
[----:B------:R1:W-:Y:S02]  /*33aa0*/  STL.64 [R1+0x158], R6 ;  /* 0x0001580601007387 */ /* 0x0003e40000100a00 */
[C---:B-1----:R-:W-:Y:S02]  /*33ab0*/  HMMA.1688.F32.TF32 R4, R240.reuse, R210, R12 ;  /* 0x000000d2f004723c */ /* 0x042fe4000008100c */
[----:B------:R-:W-:Y:S04]  /*33ac0*/  STL.64 [R1+0x160], R76 ;  /* 0x0001604c01007387 */ /* 0x000fe80000100a00 */
[----:B------:R-:W-:Y:S02]  /*33ad0*/  STL.64 [R1+0x168], R78 ;  /* 0x0001684e01007387 */ /* 0x000fe40000100a00 */
[C---:B------:R-:W-:Y:S02]  /*33ae0*/  HMMA.1688.F32.TF32 R12, R240.reuse, R214, R16 ;  /* 0x000000d6f00c723c */ /* 0x040fe40000081010 */
[----:B------:R-:W-:Y:S04]  /*33af0*/  STL.64 [R1+0x170], R8 ;  /* 0x0001700801007387 */ /* 0x000fe80000100a00 */
[----:B------:R1:W-:Y:S09]  /*33b00*/  STL.64 [R1+0x178], R10 ;  /* 0x0001780a01007387 */ /* 0x0003f20000100a00 */
[----:B------:R-:W-:Y:S01]  /*33b10*/  STL.64 [R1+0x180], R4 ;  /* 0x0001800401007387 */ /* 0x000fe20000100a00 */
[C---:B-1----:R-:W-:Y:S03]  /*33b20*/  HMMA.1688.F32.TF32 R8, R240.reuse, R218, R20 ;  /* 0x000000daf008723c */ /* 0x042fe60000081014 */
[----:B------:R1:W-:Y:S05]  /*33b30*/  STL.64 [R1+0x188], R6 ;  /* 0x0001880601007387 */ /* 0x0003ea0000100a00 */
[----:B-1----:R-:W-:Y:S08]  /*33b40*/  HMMA.1688.F32.TF32 R4, R240, R222, R24 ;  /* 0x000000def004723c */ /* 0x002ff00000081018 */
[C---:B------:R-:W-:Y:S08]  /*33b50*/  HMMA.1688.F32.TF32 R168, R236.reuse, R202, R168 ;  /* 0x000000caeca8723c */ /* 0x040ff000000810a8 */
[----:B------:R-:W-:Y:S01]  /*33b60*/  HMMA.1688.F32.TF32 R72, R236, R206, R72 ;  /* 0x000000ceec48723c */ /* 0x000fe20000081048 */
[----:B------:R-:W-:Y:S04]  /*33b70*/  LDS R236, [R172+0x45080] ;  /* 0x04508000acec7984 */ /* 0x000fe80000000800 */
[----:B------:R-:W-:Y:S04]  /*33b80*/  LDS R238, [R172+0x45880] ;  /* 0x04588000acee7984 */ /* 0x000fe80000000800 */
[----:B------:R-:W-:Y:S04]  /*33b90*/  LDS R237, [R173+0x45080] ;  /* 0x04508000aded7984 */ /* 0x000fe80000000800 */
[----:B------:R-:W1:Y:S04]  /*33ba0*/  LDS R239, [R173+0x45880] ;  /* 0x04588000adef7984 */ /* 0x000e680000000800 */
[----:B------:R-:W-:Y:S04]  /*33bb0*/  STL.64 [R1+0x190], R12 ;  /* 0x0001900c01007387 */ /* 0x000fe80000100a00 */
[----:B------:R4:W-:Y:S04]  /*33bc0*/  STL.64 [R1+0x198], R14 ;  /* 0x0001980e01007387 */ /* 0x0009e80000100a00 */
[----:B------:R-:W-:Y:S04]  /*33bd0*/  STL.64 [R1+0x1a0], R8 ;  /* 0x0001a00801007387 */ /* 0x000fe80000100a00 */
[----:B------:R5:W-:Y:S01]  /*33be0*/  STL.64 [R1+0x1a8], R10 ;  /* 0x0001a80a01007387 */ /* 0x000be20000100a00 */
[C---:B----4-:R-:W-:Y:S03]  /*33bf0*/  HMMA.1688.F32.TF32 R12, R240.reuse, R226, R28 ;  /* 0x000000e2f00c723c */ /* 0x050fe6000008101c */
[----:B------:R-:W-:Y:S04]  /*33c00*/  STL.64 [R1+0x1b0], R4 ;  /* 0x0001b00401007387 */ /* 0x000fe80000100a00 */
[----:B------:R4:W-:Y:S01]  /*33c10*/  STL.64 [R1+0x1b8], R6 ;  /* 0x0001b80601007387 */ /* 0x0009e20000100a00 */
[C---:B-----5:R-:W-:Y:S08]  /*33c20*/  HMMA.1688.F32.TF32 R8, R240.reuse, R230, R32 ;  /* 0x000000e6f008723c */ /* 0x060ff00000081020 */
[----:B----4-:R-:W-:Y:S01]  /*33c30*/  HMMA.1688.F32.TF32 R4, R240, R234, R36 ;  /* 0x000000eaf004723c */ /* 0x010fe20000081024 */
[----:B------:R-:W-:Y:S04]  /*33c40*/  LDS R240, [R177+0x45100] ;  /* 0x04510000b1f07984 */ /* 0x000fe80000000800 */
[----:B------:R-:W-:Y:S04]  /*33c50*/  LDS R242, [R177+0x45900] ;  /* 0x04590000b1f27984 */ /* 0x000fe80000000800 */
[----:B------:R-:W-:Y:S04]  /*33c60*/  STL.64 [R1+0x1c0], R12 ;  /* 0x0001c00c01007387 */ /* 0x000fe80000100a00 */
[----:B------:R-:W-:Y:S04]  /*33c70*/  STL.64 [R1+0x1c8], R14 ;  /* 0x0001c80e01007387 */ /* 0x000fe80000100a00 */
[----:B------:R-:W-:Y:S04]  /*33c80*/  STL.64 [R1+0x1e0], R8 ;  /* 0x0001e00801007387 */ /* 0x000fe80000100a00 */
[----:B------:R-:W-:Y:S04]  /*33c90*/  STL.64 [R1+0x1e8], R10 ;  /* 0x0001e80a01007387 */ /* 0x000fe80000100a00 */
[----:B------:R-:W-:Y:S04]  /*33ca0*/  STL.64 [R1+0x1d0], R4 ;  /* 0x0001d00401007387 */ /* 0x000fe80000100a00 */
[----:B------:R1:W-:Y:S04]  /*33cb0*/  STL.64 [R1+0x1d8], R6 ;  /* 0x0001d80601007387 */ /* 0x0003e80000100a00 */
[----:B------:R-:W-:Y:S04]  /*33cc0*/  LDS R241, [R252+0x45100] ;  /* 0x04510000fcf17984 */ /* 0x000fe80000000800 */
[----:B------:R-:W4:Y:S01]  /*33cd0*/  LDS R243, [R252+0x45900] ;  /* 0x04590000fcf37984 */ /* 0x000f220000000800 */
[C---:B-1----:R-:W-:Y:S08]  /*33ce0*/  HMMA.1688.F32.TF32 R4, R236.reuse, R174, R40 ;  /* 0x000000aeec04723c */ /* 0x042ff00000081028 */
[C---:B------:R-:W-:Y:S08]  /*33cf0*/  HMMA.1688.F32.TF32 R12, R236.reuse, R178, R44 ;  /* 0x000000b2ec0c723c */ /* 0x040ff0000008102c */
[C---:B------:R-:W-:Y:S07]  /*33d00*/  HMMA.1688.F32.TF32 R8, R236.reuse, R182, R48 ;  /* 0x000000b6ec08723c */ /* 0x040fee0000081030 */
[----:B------:R-:W-:Y:S04]  /*33d10*/  STL.64 [R1+0x1f0], R4 ;  /* 0x0001f00401007387 */ /* 0x000fe80000100a00 */
[----:B------:R1:W-:Y:S02]  /*33d20*/  STL.64 [R1+0x1f8], R6 ;  /* 0x0001f80601007387 */ /* 0x0003e40000100a00 */
[----:B-1----:R-:W-:Y:S02]  /*33d30*/  HMMA.1688.F32.TF32 R4, R236, R186, R52 ;  /* 0x000000baec04723c */ /* 0x002fe40000081034 */
[----:B------:R-:W-:Y:S04]  /*33d40*/  STL.64 [R1+0x210], R12 ;  /* 0x0002100c01007387 */ /* 0x000fe80000100a00 */
[----:B------:R-:W-:Y:S11]  /*33d50*/  STL.64 [R1+0x218], R14 ;  /* 0x0002180e01007387 */ /* 0x000ff60000100a00 */
[----:B------:R-:W-:Y:S06]  /*33d60*/  @!UPT UIADD3 URZ, URZ, URZ, URZ ;  /* 0x0000003f3f3ff290 */ /* 0x000fec000fffe03f */
[----:B------:R-:W-:Y:S01]  /*33d70*/  STL.64 [R1+0x230], R4 ;  /* 0x0002300401007387 */ /* 0x000fe20000100a00 */
[----:B------:R-:W-:-:S03]  /*33d80*/  IMAD.MOV.U32 R196, RZ, RZ, R7 ;  /* 0x000000ffffc47224 */ /* 0x000fc600078e0007 */
[----:B------:R-:W-:Y:S04]  /*33d90*/  STL.64 [R1+0x220], R8 ;  /* 0x0002200801007387 */ /* 0x000fe80000100a00 */
[----:B------:R-:W-:Y:S04]  /*33da0*/  STL.64 [R1+0x228], R10 ;  /* 0x0002280a01007387 */ /* 0x000fe80000100a00 */
[----:B------:R1:W-:Y:S02]  /*33db0*/  STL [R1+0x238], R6 ;  /* 0x0002380601007387 */ /* 0x0003e40000100800 */
[C---:B-1----:R-:W-:Y:S08]  /*33dc0*/  HMMA.1688.F32.TF32 R4, R236.reuse, R190, R56 ;  /* 0x000000beec04723c */ /* 0x042ff00000081038 */
[C---:B------:R-:W-:Y:S08]  /*33dd0*/  HMMA.1688.F32.TF32 R12, R236.reuse, R194, R60 ;  /* 0x000000c2ec0c723c */ /* 0x040ff0000008103c */
[----:B------:R-:W-:Y:S07]  /*33de0*/  HMMA.1688.F32.TF32 R8, R236, R198, R64 ;  /* 0x000000c6ec08723c */ /* 0x000fee0000081040 */
[----:B------:R-:W-:Y:S01]  /*33df0*/  STL.64 [R1+0x340], R4 ;  /* 0x0003400401007387 */ /* 0x000fe20000100a00 */
[----:B------:R-:W-:-:S03]  /*33e00*/  IMAD.MOV.U32 R197, RZ, RZ, R7 ;  /* 0x000000ffffc57224 */ /* 0x000fc600078e0007 */
[----:B------:R1:W-:Y:S02]  /*33e10*/  STL [R1+0x348], R6 ;  /* 0x0003480601007387 */ /* 0x0003e40000100800 */
[C---:B-1----:R-:W-:Y:S02]  /*33e20*/  HMMA.1688.F32.TF32 R4, R236.reuse, R202, R248 ;  /* 0x000000caec04723c */ /* 0x042fe400000810f8 */
[----:B------:R1:W-:Y:S04]  /*33e30*/  STL.64 [R1+0x310], R12 ;  /* 0x0003100c01007387 */ /* 0x0003e80000100a00 */
[----:B------:R5:W-:Y:S04]  /*33e40*/  STL.64 [R1+0x318], R14 ;  /* 0x0003180e01007387 */ /* 0x000be80000100a00 */
[----:B------:R-:W2:Y:S04]  /*33e50*/  LDL.LU R64, [R1+0x4b0] ;  /* 0x0004b00001407983 */ /* 0x000ea80000300800 */
[----:B------:R1:W-:Y:S04]  /*33e60*/  STL.64 [R1+0x2f0], R8 ;  /* 0x0002f00801007387 */ /* 0x0003e80000100a00 */
[----:B------:R1:W-:Y:S05]  /*33e70*/  STL.64 [R1+0x2f8], R10 ;  /* 0x0002f80a01007387 */ /* 0x0003ea0000100a00 */
[----:B------:R1:W-:Y:S04]  /*33e80*/  STL.64 [R1+0x2e0], R4 ;  /* 0x0002e00401007387 */ /* 0x0003e80000100a00 */
[----:B------:R1:W-:Y:S04]  /*33e90*/  STL.64 [R1+0x2e8], R6 ;  /* 0x0002e80601007387 */ /* 0x0003e80000100a00 */
        /* <DEDUP_REMOVED lines=31> */
[----:B-1----:R-:W2:Y:S04]  /*34090*/  LDL.LU R12, [R1+0x280] ;  /* 0x00028000010c7983 */ /* 0x002ea80000300800 */
[----:B------:R-:W2:Y:S04]  /*340a0*/  LDL.LU R13, [R1+0x284] ;  /* 0x00028400010d7983 */ /* 0x000ea80000300800 */
[----:B-----5:R-:W2:Y:S04]  /*340b0*/  LDL.LU R14, [R1+0x288] ;  /* 0x00028800010e7983 */ /* 0x020ea80000300800 */
[----:B------:R-:W2:Y:S04]  /*340c0*/  LDL.LU R15, [R1+0x28c] ;  /* 0x00028c00010f7983 */ /* 0x000ea80000300800 */
        /* <DEDUP_REMOVED lines=48> */
[C---:B--2---:R-:W-:Y:S08]  /*343d0*/  HMMA.1688.F32.TF32 R12, R236.reuse, R226, R12 ;  /* 0x000000e2ec0c723c */ /* 0x044ff0000008100c */
[C---:B-----5:R-:W-:Y:S08]  /*343e0*/  HMMA.1688.F32.TF32 R8, R236.reuse, R222, R8 ;  /* 0x000000deec08723c */ /* 0x060ff00000081008 */
[C---:B---3--:R-:W-:Y:S08]  /*343f0*/  HMMA.1688.F32.TF32 R4, R236.reuse, R218, R4 ;  /* 0x000000daec04723c */ /* 0x048ff00000081004 */
[C---:B----4-:R-:W-:Y:S08]  /*34400*/  HMMA.1688.F32.TF32 R80, R236.reuse, R210, R80 ;  /* 0x000000d2ec50723c */ /* 0x050ff00000081050 */
[C---:B------:R-:W-:Y:S08]  /*34410*/  HMMA.1688.F32.TF32 R84, R236.reuse, R206, R84 ;  /* 0x000000ceec54723c */ /* 0x040ff00000081054 */
[C---:B------:R-:W-:Y:S11]  /*34420*/  HMMA.1688.F32.TF32 R76, R236.reuse, R214, R76 ;  /* 0x000000d6ec4c723c */ /* 0x040ff6000008104c */
[----:B------:R-:W-:Y:S04]  /*34430*/  @!UPT UIADD3 URZ, URZ, URZ, URZ ;  /* 0x0000003f3f3ff290 */ /* 0x000fe8000fffe03f */
[----:B------:R-:W-:Y:S04]  /*34440*/  STL.64 [R1+0x2d0], R84 ;  /* 0x0002d05401007387 */ /* 0x000fe80000100a00 */
[----:B------:R1:W-:Y:S01]  /*34450*/  STL.64 [R1+0x2d8], R86 ;  /* 0x0002d85601007387 */ /* 0x0003e20000100a00 */
[C---:B------:R-:W-:Y:S03]  /*34460*/  HMMA.1688.F32.TF32 R16, R236.reuse, R230, R16 ;  /* 0x000000e6ec10723c */ /* 0x040fe60000081010 */
[----:B-1----:R-:W2:Y:S05]  /*34470*/  LDL.LU.64 R86, [R1+0x1a20] ;  /* 0x001a200001567983 */ /* 0x002eaa0000300a00 */
[----:B------:R-:W-:Y:S01]  /*34480*/  HMMA.1688.F32.TF32 R236, R236, R234, R20 ;  /* 0x000000eaecec723c */ /* 0x000fe20000081014 */
[----:B------:R-:W2:Y:S04]  /*34490*/  LDL.LU.64 R84, [R1+0x1a18] ;  /* 0x001a180001547983 */ /* 0x000ea80000300a00 */
[----:B------:R-:W-:Y:S04]  /*344a0*/  STL.64 [R1+0x2c0], R80 ;  /* 0x0002c05001007387 */ /* 0x000fe80000100a00 */
[----:B------:R1:W-:Y:S04]  /*344b0*/  STL.64 [R1+0x2c8], R82 ;  /* 0x0002c85201007387 */ /* 0x0003e80000100a00 */
[----:B-1----:R-:W3:Y:S01]  /*344c0*/  LDL.LU.64 R82, [R1+0x1a10] ;  /* 0x001a100001527983 */ /* 0x002ee20000300a00 */
[----:B------:R-:W-:Y:S03]  /*344d0*/  HMMA.1688.F32.TF32 R244, R240, R174, R244 ;  /* 0x000000aef0f4723c */ /* 0x000fe600000810f4 */
        /* <DEDUP_REMOVED lines=9> */
[----:B------:R-:W-:Y:S04]  /*34570*/  STL.64 [R1+0x290], R8 ;  /* 0x0002900801007387 */ /* 0x000fe80000100a00 */
[----:B------:R1:W-:Y:S01]  /*34580*/  STL.64 [R1+0x298], R10 ;  /* 0x0002980a01007387 */ /* 0x0003e20000100a00 */
[----:B------:R-:W-:-:S02]  /*34590*/  IMAD.MOV.U32 R228, RZ, RZ, R236 ;  /* 0x000000ffffe47224 */ /* 0x000fc400078e00ec */
[----:B------:R-:W-:Y:S01]  /*345a0*/  IMAD.MOV.U32 R229, RZ, RZ, R237 ;  /* 0x000000ffffe57224 */ /* 0x000fe200078e00ed */
[----:B------:R-:W-:Y:S04]  /*345b0*/  LDS R236, [R172+0x45100] ;  /* 0x04510000acec7984 */ /* 0x000fe80000000800 */
[----:B------:R-:W-:Y:S04]  /*345c0*/  LDS R237, [R173+0x45100] ;  /* 0x04510000aded7984 */ /* 0x000fe80000000800 */
        /* <DEDUP_REMOVED lines=10> */
[----:B------:R-:W2:Y:S04]  /*34670*/  LDL.LU.64 R22, [R1+0x19b0] ;  /* 0x0019b00001167983 */ /* 0x000ea80000300a00 */
[----:B------:R-:W2:Y:S04]  /*34680*/  LDL.LU.64 R20, [R1+0x19a8] ;  /* 0x0019a80001147983 */ /* 0x000ea80000300a00 */
[----:B------:R-:W-:Y:S04]  /*34690*/  STL.64 [R1+0x268], R238 ;  /* 0x000268ee01007387 */ /* 0x000fe80000100a00 */
[----:B------:R1:W-:Y:S04]  /*346a0*/  STL [R1+0x18ac], R228 ;  /* 0x0018ace401007387 */ /* 0x0003e80000100800 */
[----:B------:R-:W-:Y:S04]  /*346b0*/  LDS R238, [R172+0x45900] ;  /* 0x04590000acee7984 */ /* 0x000fe80000000800 */
[----:B------:R-:W2:Y:S04]  /*346c0*/  LDS R239, [R173+0x45900] ;  /* 0x04590000adef7984 */ /* 0x000ea80000000800 */
[----:B-1----:R-:W2:Y:S04]  /*346d0*/  LDL R228, [R1+0x998] ;  /* 0x0009980001e47983 */ /* 0x002ea80000100800 */
[----:B------:R-:W-:Y:S04]  /*346e0*/  STL.64 [R1+0x360], R244 ;  /* 0x000360f401007387 */ /* 0x000fe80000100a00 */
[----:B------:R1:W-:Y:S02]  /*346f0*/  STL.64 [R1+0x368], R246 ;  /* 0x000368f601007387 */ /* 0x0003e40000100a00 */
[C---:B-1----:R-:W-:Y:S08]  /*34700*/  HMMA.1688.F32.TF32 R244, R240.reuse, R178, R24 ;  /* 0x000000b2f0f4723c */ /* 0x042ff00000081018 */
[C---:B------:R-:W-:Y:S11]  /*34710*/  HMMA.1688.F32.TF32 R24, R240.reuse, R182, R28 ;  /* 0x000000b6f018723c */ /* 0x040ff6000008101c */
[----:B------:R-:W-:Y:S04]  /*34720*/  @!UPT UIADD3 URZ, URZ, URZ, URZ ;  /* 0x0000003f3f3ff290 */ /* 0x000fe8000fffe03f */
[----:B------:R-:W-:Y:S04]  /*34730*/  STL.64 [R1+0x3a0], R244 ;  /* 0x0003a0f401007387 */ /* 0x000fe80000100a00 */
[----:B------:R-:W-:Y:S04]  /*34740*/  STL.64 [R1+0x3a8], R246 ;  /* 0x0003a8f601007387 */ /* 0x000fe80000100a00 */
[----:B------:R1:W-:Y:S01]  /*34750*/  STL.64 [R1+0x3b8], R26 ;  /* 0x0003b81a01007387 */ /* 0x0003e20000100a00 */
[----:B------:R-:W-:Y:S02]  /*34760*/  IMAD.MOV.U32 R176, RZ, RZ, R24 ;  /* 0x000000ffffb07224 */ /* 0x000fe400078e0018 */
[----:B------:R-:W-:Y:S01]  /*34770*/  IMAD.MOV.U32 R177, RZ, RZ, R25 ;  /* 0x000000ffffb17224 */ /* 0x000fe200078e0019 */
[C---:B------:R-:W-:Y:S01]  /*34780*/  HMMA.1688.F32.TF32 R28, R240.reuse, R194, R40 ;  /* 0x000000c2f01c723c */ /* 0x040fe20000081028 */
[----:B------:R-:W-:Y:S04]  /*34790*/  LDS R244, [R172+0x45180] ;  /* 0x04518000acf47984 */ /* 0x000fe80000000800 */
[----:B------:R-:W-:Y:S03]  /*347a0*/  LDS R246, [R172+0x45980] ;  /* 0x04598000acf67984 */ /* 0x000fe60000000800 */
[C---:B-1----:R-:W-:Y:S01]  /*347b0*/  HMMA.1688.F32.TF32 R24, R240.reuse, R186, R32 ;  /* 0x000000baf018723c */ /* 0x042fe20000081020 */
[----:B------:R-:W-:Y:S04]  /*347c0*/  LDS R245, [R173+0x45180] ;  /* 0x04518000adf57984 */ /* 0x000fe80000000800 */
[----:B------:R-:W-:Y:S03]  /*347d0*/  LDS R247, [R173+0x45980] ;  /* 0x04598000adf77984 */ /* 0x000fe60000000800 */
[C---:B------:R-:W-:Y:S01]  /*347e0*/  HMMA.1688.F32.TF32 R32, R240.reuse, R190, R36 ;  /* 0x000000bef020723c */ /* 0x040fe20000081024 */
[----:B------:R-:W-:Y:S11]  /*347f0*/  LDS R173, [R252+0x46000] ;  /* 0x04600000fcad7984 */ /* 0x000ff60000000800 */
[----:B------:R-:W-:Y:S03]  /*34800*/  @!UPT UIADD3 URZ, URZ, URZ, URZ ;  /* 0x0000003f3f3ff290 */ /* 0x000fe6000fffe03f */
[----:B------:R-:W-:Y:S04]  /*34810*/  STL.64 [R1+0x3c0], R24 ;  /* 0x0003c01801007387 */ /* 0x000fe80000100a00 */
[----:B------:R1:W-:Y:S02]  /*34820*/  STL.64 [R1+0x3c8], R26 ;  /* 0x0003c81a01007387 */ /* 0x0003e40000100a00 */
[C---:B-1----:R-:W-:Y:S02]  /*34830*/  HMMA.1688.F32.TF32 R24, R240.reuse, R198, R44 ;  /* 0x000000c6f018723c */ /* 0x042fe4000008102c */
[----:B------:R-:W-:Y:S04]  /*34840*/  STL.64 [R1+0x3d0], R32 ;  /* 0x0003d02001007387 */ /* 0x000fe80000100a00 */
[----:B------:R1:W-:Y:S04]  /*34850*/  STL.64 [R1+0x3d8], R34 ;  /* 0x0003d82201007387 */ /* 0x0003e80000100a00 */
[----:B------:R-:W-:Y:S04]  /*34860*/  STL.64 [R1+0x3e0], R28 ;  /* 0x0003e01c01007387 */ /* 0x000fe80000100a00 */
[----:B------:R1:W-:Y:S02]  /*34870*/  STL.64 [R1+0x3e8], R30 ;  /* 0x0003e81e01007387 */ /* 0x0003e40000100a00 */
[C---:B-1----:R-:W-:Y:S07]  /*34880*/  HMMA.1688.F32.TF32 R32, R240.reuse, R202, R48 ;  /* 0x000000caf020723c */ /* 0x042fee0000081030 */
[----:B------:R-:W-:Y:S01]  /*34890*/  STL.64 [R1+0x3f0], R24 ;  /* 0x0003f01801007387 */ /* 0x000fe20000100a00 */
[C---:B------:R-:W-:Y:S03]  /*348a0*/  HMMA.1688.F32.TF32 R28, R240.reuse, R206, R52 ;  /* 0x000000cef01c723c */ /* 0x040fe60000081034 */
[----:B------:R1:W-:Y:S05]  /*348b0*/  STL.64 [R1+0x3f8], R26 ;  /* 0x0003f81a01007387 */ /* 0x0003ea0000100a00 */
[C---:B-1----:R-:W-:Y:S07]  /*348c0*/  HMMA.1688.F32.TF32 R24, R240.reuse, R210, R56 ;  /* 0x000000d2f018723c */ /* 0x042fee0000081038 */
[----:B------:R-:W-:Y:S04]  /*348d0*/  STL.64 [R1+0x400], R32 ;  /* 0x0004002001007387 */ /* 0x000fe80000100a00 */
[----:B------:R1:W-:Y:S04]  /*348e0*/  STL.64 [R1+0x408], R34 ;  /* 0x0004082201007387 */ /* 0x0003e80000100a00 */
[----:B------:R-:W-:Y:S04]  /*348f0*/  STL.64 [R1+0x420], R28 ;  /* 0x0004201c01007387 */ /* 0x000fe80000100a00 */
[----:B------:R3:W-:Y:S01]  /*34900*/  STL.64 [R1+0x428], R30 ;  /* 0x0004281e01007387 */ /* 0x0007e20000100a00 */
[C---:B-1----:R-:W-:Y:S03]  /*34910*/  HMMA.1688.F32.TF32 R32, R240.reuse, R214, R60 ;  /* 0x000000d6f020723c */ /* 0x042fe6000008103c */
[----:B------:R-:W-:Y:S05]  /*34920*/  STL.64 [R1+0x440], R24 ;  /* 0x0004401801007387 */ /* 0x000fea0000100a00 */
[C---:B---3--:R-:W-:Y:S01]  /*34930*/  HMMA.1688.F32.TF32 R28, R240.reuse, R218, R64 ;  /* 0x000000daf01c723c */ /* 0x048fe20000081040 */
[----:B------:R1:W-:Y:S07]  /*34940*/  STL.64 [R1+0x448], R26 ;  /* 0x0004481a01007387 */ /* 0x0003ee0000100a00 */
[----:B-1----:R-:W-:Y:S07]  /*34950*/  HMMA.1688.F32.TF32 R24, R240, R222, R248 ;  /* 0x000000def018723c */ /* 0x002fee00000810f8 */
[----:B------:R-:W-:Y:S04]  /*34960*/  STL.64 [R1+0x490], R32 ;  /* 0x0004902001007387 */ /* 0x000fe80000100a00 */
[----:B------:R-:W-:Y:S04]  /*34970*/  STL.64 [R1+0x498], R34 ;  /* 0x0004982201007387 */ /* 0x000fe80000100a00 */
[----:B------:R-:W-:Y:S04]  /*34980*/  STL.64 [R1+0x540], R28 ;  /* 0x0005401c01007387 */ /* 0x000fe80000100a00 */
[----:B------:R-:W-:Y:S04]  /*34990*/  STL.64 [R1+0x548], R30 ;  /* 0x0005481e01007387 */ /* 0x000fe80000100a00 */
[----:B------:R1:W-:Y:S04]  /*349a0*/  STL.64 [R1+0x558], R26 ;  /* 0x0005581a01007387 */ /* 0x0003e80000100a00 */
        /* <DEDUP_REMOVED lines=35> */
[----:B------:R-:W5:Y:S01]  /*34be0*/  LDL.LU R67, [R1+0x25c] ;  /* 0x00025c0001437983 */ /* 0x000f620000300800 */
[----:B------:R-:W-:-:S02]  /*34bf0*/  IMAD.MOV.U32 R184, RZ, RZ, R24 ;  /* 0x000000ffffb87224 */ /* 0x000fc400078e0018 */
[----:B------:R-:W-:Y:S01]  /*34c00*/  IMAD.MOV.U32 R185, RZ, RZ, R25 ;  /* 0x000000ffffb97224 */ /* 0x000fe200078e0019 */
[----:B--2---:R-:W-:Y:S01]  /*34c10*/  LDS R172, [R228+0x46000] ;  /* 0x04600000e4ac7984 */ /* 0x004fe20000000800 */
[C---:B-1----:R-:W-:Y:S11]  /*34c20*/  HMMA.1688.F32.TF32 R24, R240.reuse, R226, R36 ;  /* 0x000000e2f018723c */ /* 0x042ff60000081024 */
[----:B------:R-:W-:Y:S11]  /*34c30*/  @!UPT UIADD3 URZ, URZ, URZ, URZ ;  /* 0x0000003f3f3ff290 */ /* 0x000ff6000fffe03f */
[----:B------:R-:W-:Y:S01]  /*34c40*/  @!UPT UIADD3 URZ, URZ, URZ, URZ ;  /* 0x0000003f3f3ff290 */ /* 0x000fe2000fffe03f */
[----:B------:R3:W-:Y:S01]  /*34c50*/  STL.64 [R1+0x568], R26 ;  /* 0x0005681a01007387 */ /* 0x0007e20000100a00 */
[----:B------:R-:W-:Y:S02]  /*34c60*/  IMAD.MOV.U32 R188, RZ, RZ, R24 ;  /* 0x000000ffffbc7224 */ /* 0x000fe400078e0018 */
[----:B------:R-:W-:Y:S02]  /*34c70*/  IMAD.MOV.U32 R189, RZ, RZ, R25 ;  /* 0x000000ffffbd7224 */ /* 0x000fe400078e0019 */
[C---:B---3--:R-:W-:Y:S11]  /*34c80*/  HMMA.1688.F32.TF32 R24, R240.reuse, R230, R40 ;  /* 0x000000e6f018723c */ /* 0x048ff60000081028 */
[----:B------:R-:W-:Y:S11]  /*34c90*/  @!UPT UIADD3 URZ, URZ, URZ, URZ ;  /* 0x0000003f3f3ff290 */ /* 0x000ff6000fffe03f */
[----:B------:R-:W-:Y:S01]  /*34ca0*/  @!UPT UIADD3 URZ, URZ, URZ, URZ ;  /* 0x0000003f3f3ff290 */ /* 0x000fe2000fffe03f */
[----:B------:R1:W-:Y:S01]  /*34cb0*/  STL.64 [R1+0x598], R26 ;  /* 0x0005981a01007387 */ /* 0x0003e20000100a00 */
[----:B------:R-:W-:Y:S02]  /*34cc0*/  IMAD.MOV.U32 R192, RZ, RZ, R24 ;  /* 0x000000ffffc07224 */ /* 0x000fe400078e0018 */
[----:B------:R-:W-:Y:S02]  /*34cd0*/  IMAD.MOV.U32 R193, RZ, RZ, R25 ;  /* 0x000000ffffc17224 */ /* 0x000fe400078e0019 */
[----:B-1----:R-:W-:Y:S01]  /*34ce0*/  HMMA.1688.F32.TF32 R24, R240, R234, R44 ;  /* 0x000000eaf018723c */ /* 0x002fe2000008102c */
[----:B------:R-:W-:Y:S04]  /*34cf0*/  LDS R240, [R228+0x45180] ;  /* 0x04518000e4f07984 */ /* 0x000fe80000000800 */
[----:B------:R-:W-:Y:S04]  /*34d00*/  LDS R242, [R228+0x45980] ;  /* 0x04598000e4f27984 */ /* 0x000fe80000000800 */
[----:B------:R-:W-:Y:S04]  /*34d10*/  LDS R241, [R252+0x45180] ;  /* 0x04518000fcf17984 */ /* 0x000fe80000000800 */
[----:B------:R-:W1:Y:S10]  /*34d20*/  LDS R243, [R252+0x45980] ;  /* 0x04598000fcf37984 */ /* 0x000e740000000800 */
[----:B------:R-:W-:Y:S04]  /*34d30*/  STL.64 [R1+0x580], R24 ;  /* 0x0005801801007387 */ /* 0x000fe80000100a00 */
[----:B------:R4:W-:Y:S02]  /*34d40*/  STL.64 [R1+0x588], R26 ;  /* 0x0005881a01007387 */ /* 0x0009e40000100a00 */
[C---:B----4-:R-:W-:Y:S11]  /*34d50*/  HMMA.1688.F32.TF32 R24, R236.reuse, R174, R48 ;  /* 0x000000aeec18723c */ /* 0x050ff60000081030 */
[----:B------:R-:W-:Y:S11]  /*34d60*/  @!UPT UIADD3 URZ, URZ, URZ, URZ ;  /* 0x0000003f3f3ff290 */ /* 0x000ff6000fffe03f */
[----:B------:R-:W-:Y:S01]  /*34d70*/  @!UPT UIADD3 URZ, URZ, URZ, URZ ;  /* 0x0000003f3f3ff290 */ /* 0x000fe2000fffe03f */
[----:B------:R2:W-:Y:S01]  /*34d80*/  STL.64 [R1+0x5a8], R26 ;  /* 0x0005a81a01007387 */ /* 0x0005e20000100a00 */
[----:B------:R-:W-:Y:S02]  /*34d90*/  IMAD.MOV.U32 R200, RZ, RZ, R24 ;  /* 0x000000ffffc87224 */ /* 0x000fe400078e0018 */
[----:B------:R-:W-:Y:S02]  /*34da0*/  IMAD.MOV.U32 R201, RZ, RZ, R25 ;  /* 0x000000ffffc97224 */ /* 0x000fe400078e0019 */
[C---:B--2---:R-:W-:Y:S11]  /*34db0*/  HMMA.1688.F32.TF32 R24, R236.reuse, R178, R52 ;  /* 0x000000b2ec18723c */ /* 0x044ff60000081034 */
[----:B------:R-:W-:Y:S11]  /*34dc0*/  @!UPT UIADD3 URZ, URZ, URZ, URZ ;  /* 0x0000003f3f3ff290 */ /* 0x000ff6000fffe03f */
[----:B------:R-:W-:Y:S01]  /*34dd0*/  @!UPT UIADD3 URZ, URZ, URZ, URZ ;  /* 0x0000003f3f3ff290 */ /* 0x000fe2000fffe03f */
[----:B------:R2:W-:Y:S01]  /*34de0*/  STL.64 [R1+0x688], R26 ;  /* 0x0006881a01007387 */ /* 0x0005e20000100a00 */
[----:B------:R-:W-:Y:S02]  /*34df0*/  IMAD.MOV.U32 R204, RZ, RZ, R24 ;  /* 0x000000ffffcc7224 */ /* 0x000fe400078e0018 */
[----:B------:R-:W-:Y:S02]  /*34e00*/  IMAD.MOV.U32 R205, RZ, RZ, R25 ;  /* 0x000000ffffcd7224 */ /* 0x000fe400078e0019 */
[C---:B--2---:R-:W-:Y:S08]  /*34e10*/  HMMA.1688.F32.TF32 R24, R236.reuse, R182, R56 ;  /* 0x000000b6ec18723c */ /* 0x044ff00000081038 */
[C---:B-----5:R-:W-:Y:S11]  /*34e20*/  HMMA.1688.F32.TF32 R28, R236.reuse, R190, R64 ;  /* 0x000000beec1c723c */ /* 0x060ff60000081040 */
[----:B------:R-:W-:Y:S04]  /*34e30*/  @!UPT UIADD3 URZ, URZ, URZ, URZ ;  /* 0x0000003f3f3ff290 */ /* 0x000fe8000fffe03f */
[----:B------:R2:W-:Y:S01]  /*34e40*/  STL.64 [R1+0x678], R26 ;  /* 0x0006781a01007387 */ /* 0x0005e20000100a00 */
[----:B------:R-:W-:Y:S02]  /*34e50*/  IMAD.MOV.U32 R208, RZ, RZ, R24 ;  /* 0x000000ffffd07224 */ /* 0x000fe400078e0018 */
[----:B------:R-:W-:Y:S02]  /*34e60*/  IMAD.MOV.U32 R209, RZ, RZ, R25 ;  /* 0x000000ffffd17224 */ /* 0x000fe400078e0019 */
[----:B--2---:R-:W-:Y:S03]  /*34e70*/  HMMA.1688.F32.TF32 R24, R236, R186, R60 ;  /* 0x000000baec18723c */ /* 0x004fe6000008103c */
[----:B------:R-:W-:Y:S04]  /*34e80*/  STL [R1+0x18a8], R209 ;  /* 0x0018a8d101007387 */ /* 0x000fe80000100800 */
[----:B------:R-:W-:Y:S11]  /*34e90*/  STL [R1+0x18a4], R208 ;  /* 0x0018a4d001007387 */ /* 0x000ff60000100800 */
[----:B------:R-:W-:Y:S05]  /*34ea0*/  @!UPT UIADD3 URZ, URZ, URZ, URZ ;  /* 0x0000003f3f3ff290 */ /* 0x000fea000fffe03f */
[----:B------:R2:W-:Y:S01]  /*34eb0*/  STL.64 [R1+0x668], R26 ;  /* 0x0006681a01007387 */ /* 0x0005e20000100a00 */
[----:B------:R-:W-:Y:S02]  /*34ec0*/  IMAD.MOV.U32 R212, RZ, RZ, R24 ;  /* 0x000000ffffd47224 */ /* 0x000fe400078e0018 */
[----:B------:R-:W-:-:S05]  /*34ed0*/  IMAD.MOV.U32 R213, RZ, RZ, R25 ;  /* 0x000000ffffd57224 */ /* 0x000fca00078e0019 */
[----:B------:R3:W-:Y:S01]  /*34ee0*/  STL [R1+0x18a0], R213 ;  /* 0x0018a0d501007387 */ /* 0x0007e20000100800 */
[----:B--2---:R-:W-:Y:S03]  /*34ef0*/  HMMA.1688.F32.TF32 R24, R236, R194, R248 ;  /* 0x000000c2ec18723c */ /* 0x004fe600000810f8 */
[----:B------:R2:W-:Y:S04]  /*34f00*/  STL [R1+0x189c], R212 ;  /* 0x00189cd401007387 */ /* 0x0005e80000100800 */
        /* <DEDUP_REMOVED lines=18> */
[----:B---3--:R-:W-:-:S03]  /*35030*/  IMAD.MOV.U32 R213, RZ, RZ, R26 ;  /* 0x000000ffffd57224 */ /* 0x008fc600078e001a */
[----:B------:R-:W3:Y:S01]  /*35040*/  LDL.LU R250, [R1+0xf8] ;  /* 0x0000f80001fa7983 */ /* 0x000ee20000300800 */
[----:B--2---:R-:W-:-:S03]  /*35050*/  IMAD.MOV.U32 R212, RZ, RZ, R27 ;  /* 0x000000ffffd47224 */ /* 0x004fc600078e001b */
[----:B------:R-:W3:Y:S04]  /*35060*/  LDL.LU R251, [R1+0xfc] ;  /* 0x0000fc0001fb7983 */ /* 0x000ee80000300800 */
[----:B------:R-:W2:Y:S04]  /*35070*/  LDL.LU R24, [R1+0x120] ;  /* 0x0001200001187983 */ /* 0x000ea80000300800 */
[----:B------:R-:W2:Y:S04]  /*35080*/  LDL.LU R25, [R1+0x124] ;  /* 0x0001240001197983 */ /* 0x000ea80000300800 */
[----:B------:R-:W2:Y:S04]  /*35090*/  LDL.LU R26, [R1+0x128] ;  /* 0x00012800011a7983 */ /* 0x000ea80000300800 */
[----:B------:R-:W2:Y:S04]  /*350a0*/  LDL.LU R27, [R1+0x12c] ;  /* 0x00012c00011b7983 */ /* 0x000ea80000300800 */
[----:B----4-:R-:W2:Y:S04]  /*350b0*/  LDL.LU R28, [R1+0x100] ;  /* 0x00010000011c7983 */ /* 0x010ea80000300800 */
        /* <DEDUP_REMOVED lines=12> */
[----:B------:R-:W-:Y:S01]  /*35180*/  IMAD.MOV.U32 R50, RZ, RZ, R2 ;  /* 0x000000ffff327224 */ /* 0x000fe200078e0002 */
[----:B------:R-:W2:Y:S01]  /*35190*/  LDL.LU R48, [R1+0x20] ;  /* 0x0000200001307983 */ /* 0x000ea20000300800 */
[----:B------:R-:W-:-:S03]  /*351a0*/  IMAD.MOV.U32 R51, RZ, RZ, R0 ;  /* 0x000000ffff337224 */ /* 0x000fc600078e0000 */
[----:B------:R-:W2:Y:S04]  /*351b0*/  LDL.LU R3, [R1+0x19a0] ;  /* 0x0019a00001037983 */ /* 0x000ea80000300800 */
[----:B------:R-:W2:Y:S04]  /*351c0*/  LDL.LU R2, [R1+0x199c] ;  /* 0x00199c0001027983 */ /* 0x000ea80000300800 */
[----:B------:R-:W2:Y:S04]  /*351d0*/  LDL.LU R0, [R1+0x1998] ;  /* 0x0019980001007983 */ /* 0x000ea80000300800 */
[----:B------:R-:W2:Y:S01]  /*351e0*/  LDL.LU R60, [R1+0x6b0] ;  /* 0x0006b000013c7983 */ /* 0x000ea20000300800 */
[C---:B-----5:R-:W-:Y:S11]  /*351f0*/  HMMA.1688.F32.TF32 R52, R236.reuse, R198, R64 ;  /* 0x000000c6ec34723c */ /* 0x060ff60000081040 */
[----:B------:R-:W-:Y:S11]  /*35200*/  @!UPT UIADD3 URZ, URZ, URZ, URZ ;  /* 0x0000003f3f3ff290 */ /* 0x000ff6000fffe03f */
[----:B------:R-:W-:Y:S01]  /*35210*/  @!UPT UIADD3 URZ, URZ, URZ, URZ ;  /* 0x0000003f3f3ff290 */ /* 0x000fe2000fffe03f */
[----:B------:R5:W-:Y:S04]  /*35220*/  STL.64 [R1+0x630], R52 ;  /* 0x0006303401007387 */ /* 0x000be80000100a00 */
[----:B------:R1:W-:Y:S04]  /*35230*/  STL.64 [R1+0x638], R54 ;  /* 0x0006383601007387 */ /* 0x0003e80000100a00 */
[----:B------:R-:W4:Y:S04]  /*35240*/  LDL.LU R61, [R1+0x6b4] ;  /* 0x0006b400013d7983 */ /* 0x000f280000300800 */
[----:B------:R-:W4:Y:S04]  /*35250*/  LDL.LU R62, [R1+0x6b8] ;  /* 0x0006b800013e7983 */ /* 0x000f280000300800 */
[----:B------:R-:W4:Y:S04]  /*35260*/  LDL.LU R63, [R1+0x6bc] ;  /* 0x0006bc00013f7983 */ /* 0x000f280000300800 */
[----:B-----5:R-:W5:Y:S04]  /*35270*/  LDL.LU R52, [R1+0x780] ;  /* 0x0007800001347983 */ /* 0x020f680000300800 */
[----:B------:R-:W5:Y:S01]  /*35280*/  LDL.LU R53, [R1+0x784] ;  /* 0x0007840001357983 */ /* 0x000f620000300800 */
[C---:B---3--:R-:W-:Y:S03]  /*35290*/  HMMA.1688.F32.TF32 R248, R236.reuse, R210, R248 ;  /* 0x000000d2ecf8723c */ /* 0x048fe600000810f8 */
[----:B-1----:R-:W5:Y:S04]  /*352a0*/  LDL.LU R54, [R1+0x788] ;  /* 0x0007880001367983 */ /* 0x002f680000300800 */
[----:B------:R-:W5:Y:S04]  /*352b0*/  LDL.LU R55, [R1+0x78c] ;  /* 0x00078c0001377983 */ /* 0x000f680000300800 */
[----:B------:R-:W3:Y:S04]  /*352c0*/  LDL.LU R56, [R1+0x690] ;  /* 0x0006900001387983 */ /* 0x000ee80000300800 */
[----:B------:R-:W3:Y:S01]  /*352d0*/  LDL.LU R57, [R1+0x694] ;  /* 0x0006940001397983 */ /* 0x000ee20000300800 */
[C---:B--2---:R-:W-:Y:S03]  /*352e0*/  HMMA.1688.F32.TF32 R24, R236.reuse, R202, R24 ;  /* 0x000000caec18723c */ /* 0x044fe60000081018 */
[----:B------:R-:W3:Y:S04]  /*352f0*/  LDL.LU R58, [R1+0x698] ;  /* 0x00069800013a7983 */ /* 0x000ee80000300800 */
[----:B------:R-:W3:Y:S04]  /*35300*/  LDL.LU R59, [R1+0x69c] ;  /* 0x00069c00013b7983 */ /* 0x000ee80000300800 */
[----:B------:R-:W2:Y:S04]  /*35310*/  LDL.LU R64, [R1+0x6d0] ;  /* 0x0006d00001407983 */ /* 0x000ea80000300800 */
[----:B------:R-:W2:Y:S01]  /*35320*/  LDL.LU R65, [R1+0x6d4] ;  /* 0x0006d40001417983 */ /* 0x000ea20000300800 */
[C---:B------:R-:W-:Y:S03]  /*35330*/  HMMA.1688.F32.TF32 R28, R236.reuse, R206, R28 ;  /* 0x000000ceec1c723c */ /* 0x040fe6000008101c */
[----:B------:R-:W2:Y:S04]  /*35340*/  LDL.LU R66, [R1+0x6d8] ;  /* 0x0006d80001427983 */ /* 0x000ea80000300800 */
[----:B------:R-:W2:Y:S04]  /*35350*/  LDL.LU R67, [R1+0x6dc] ;  /* 0x0006dc0001437983 */ /* 0x000ea80000300800 */
        /* <DEDUP_REMOVED lines=11> */
[----:B------:R-:W2:Y:S01]  /*35410*/  LDL.LU.64 R248, [R1+0x1968] ;  /* 0x0019680001f87983 */ /* 0x000ea20000300a00 */
[C---:B------:R-:W-:Y:S08]  /*35420*/  HMMA.1688.F32.TF32 R32, R236.reuse, R214, R32 ;  /* 0x000000d6ec20723c */ /* 0x040ff00000081020 */
[C---:B------:R-:W-:Y:S11]  /*35430*/  HMMA.1688.F32.TF32 R36, R236.reuse, R218, R36 ;  /* 0x000000daec24723c */ /* 0x040ff60000081024 */
[----:B------:R-:W-:Y:S04]  /*35440*/  @!UPT UIADD3 URZ, URZ, URZ, URZ ;  /* 0x0000003f3f3ff290 */ /* 0x000fe8000fffe03f */
[----:B------:R-:W-:Y:S04]  /*35450*/  STL.64 [R1+0x5f0], R32 ;  /* 0x0005f02001007387 */ /* 0x000fe80000100a00 */
[----:B------:R1:W-:Y:S02]  /*35460*/  STL.64 [R1+0x5f8], R34 ;  /* 0x0005f82201007387 */ /* 0x0003e40000100a00 */
[C---:B-1----:R-:W-:Y:S02]  /*35470*/  HMMA.1688.F32.TF32 R32, R236.reuse, R222, R40 ;  /* 0x000000deec20723c */ /* 0x042fe40000081028 */
[----:B------:R-:W-:Y:S04]  /*35480*/  STL.64 [R1+0x5e0], R36 ;  /* 0x0005e02401007387 */ /* 0x000fe80000100a00 */
[----:B------:R-:W-:Y:S11]  /*35490*/  STL.64 [R1+0x5e8], R38 ;  /* 0x0005e82601007387 */ /* 0x000ff60000100a00 */
        /* <DEDUP_REMOVED lines=11> */
[----:B-1----:R-:W-:Y:S11]  /*35550*/  HMMA.1688.F32.TF32 R32, R236, R230, R48 ;  /* 0x000000e6ec20723c */ /* 0x002ff60000081030 */
[----:B------:R-:W-:Y:S11]  /*35560*/  @!UPT UIADD3 URZ, URZ, URZ, URZ ;  /* 0x0000003f3f3ff290 */ /* 0x000ff6000fffe03f */
[----:B------:R-:W-:Y:S02]  /*35570*/  @!UPT UIADD3 URZ, URZ, URZ, URZ ;  /* 0x0000003f3f3ff290 */ /* 0x000fe4000fffe03f */
[----:B------:R-:W-:Y:S02]  /*35580*/  IMAD.MOV.U32 R224, RZ, RZ, R32 ;  /* 0x000000ffffe07224 */ /* 0x000fe400078e0020 */
[----:B------:R-:W-:Y:S02]  /*35590*/  IMAD.MOV.U32 R225, RZ, RZ, R33 ;  /* 0x000000ffffe17224 */ /* 0x000fe400078e0021 */
[----:B------:R-:W-:Y:S02]  /*355a0*/  IMAD.MOV.U32 R217, RZ, RZ, R34 ;  /* 0x000000ffffd97224 */ /* 0x000fe400078e0022 */
[----:B------:R-:W-:Y:S02]  /*355b0*/  IMAD.MOV.U32 R216, RZ, RZ, R35 ;  /* 0x000000ffffd87224 */ /* 0x000fe400078e0023 */
[C---:B-----5:R-:W-:Y:S08]  /*355c0*/  HMMA.1688.F32.TF32 R32, R240.reuse, R174, R52 ;  /* 0x000000aef020723c */ /* 0x060ff00000081034 */
[C---:B----4-:R-:W-:Y:S08]  /*355d0*/  HMMA.1688.F32.TF32 R36, R240.reuse, R182, R60 ;  /* 0x000000b6f024723c */ /* 0x050ff0000008103c */
[----:B---3--:R-:W-:Y:S08]  /*355e0*/  HMMA.1688.F32.TF32 R40, R240, R178, R56 ;  /* 0x000000b2f028723c */ /* 0x008ff00000081038 */
[----:B------:R-:W-:-:S02]  /*355f0*/  IMAD.MOV.U32 R232, RZ, RZ, R32 ;  /* 0x000000ffffe87224 */ /* 0x000fc400078e0020 */
[----:B------:R-:W-:Y:S01]  /*35600*/  IMAD.MOV.U32 R233, RZ, RZ, R33 ;  /* 0x000000ffffe97224 */ /* 0x000fe200078e0021 */
[----:B--2---:R-:W-:Y:S11]  /*35610*/  HMMA.1688.F32.TF32 R236, R236, R234, R248 ;  /* 0x000000eaecec723c */ /* 0x004ff600000810f8 */
[----:B------:R-:W-:Y:S11]  /*35620*/  @!UPT UIADD3 URZ, URZ, URZ, URZ ;  /* 0x0000003f3f3ff290 */ /* 0x000ff6000fffe03f */
[----:B------:R-:W-:Y:S01]  /*35630*/  @!UPT UIADD3 URZ, URZ, URZ, URZ ;  /* 0x0000003f3f3ff290 */ /* 0x000fe2000fffe03f */
[----:B------:R-:W-:Y:S04]  /*35640*/  STL [R1+0x186c], R236 ;  /* 0x00186cec01007387 */ /* 0x000fe80000100800 */
[----:B------:R-:W-:Y:S04]  /*35650*/  STL [R1+0x1868], R237 ;  /* 0x001868ed01007387 */ /* 0x000fe80000100800 */
[----:B------:R-:W-:Y:S04]  /*35660*/  STL [R1+0x1864], R238 ;  /* 0x001864ee01007387 */ /* 0x000fe80000100800 */
[----:B------:R-:W-:Y:S04]  /*35670*/  STL [R1+0x1860], R239 ;  /* 0x001860ef01007387 */ /* 0x000fe80000100800 */
[----:B------:R1:W-:Y:S02]  /*35680*/  STL.64 [R1+0x248], R34 ;  /* 0x0002482201007387 */ /* 0x0003e40000100a00 */
[----:B-1----:R-:W-:Y:S02]  /*35690*/  HMMA.1688.F32.TF32 R32, R240, R186, R64 ;  /* 0x000000baf020723c */ /* 0x002fe40000081040 */
[----:B------:R-:W-:Y:S04]  /*356a0*/  STL [R1+0x188c], R233 ;  /* 0x00188ce901007387 */ /* 0x000fe80000100800 */
[----:B------:R-:W-:Y:S04]  /*356b0*/  STL [R1+0x1888], R232 ;  /* 0x001888e801007387 */ /* 0x000fe80000100800 */
[----:B------:R-:W-:Y:S04]  /*356c0*/  STL.64 [R1+0x690], R40 ;  /* 0x0006902801007387 */ /* 0x000fe80000100a00 */
[----:B------:R-:W-:Y:S09]  /*356d0*/  STL.64 [R1+0x698], R42 ;  /* 0x0006982a01007387 */ /* 0x000ff20000100a00 */
[----:B------:R1:W-:Y:S04]  /*356e0*/  STL.64 [R1+0x6d0], R32 ;  /* 0x0006d02001007387 */ /* 0x0003e80000100a00 */
[----:B------:R-:W-:Y:S04]  /*356f0*/  STL.64 [R1+0x6b0], R36 ;  /* 0x0006b02401007387 */ /* 0x000fe80000100a00 */
[----:B------:R-:W-:Y:S04]  /*35700*/  STL.64 [R1+0x6b8], R38 ;  /* 0x0006b82601007387 */ /* 0x000fe80000100a00 */
[----:B------:R2:W-:Y:S04]  /*35710*/  STL [R1+0x6d8], R34 ;  /* 0x0006d82201007387 */ /* 0x0005e80000100800 */
[----:B------:R-:W3:Y:S04]  /*35720*/  LDL.LU R64, [R1+0x6c0] ;  /* 0x0006c00001407983 */ /* 0x000ee80000300800 */
[----:B------:R-:W3:Y:S04]  /*35730*/  LDL.LU R65, [R1+0x6c4] ;  /* 0x0006c40001417983 */ /* 0x000ee80000300800 */
[----:B------:R-:W3:Y:S04]  /*35740*/  LDL.LU R66, [R1+0x6c8] ;  /* 0x0006c80001427983 */ /* 0x000ee80000300800 */
[----:B------:R-:W3:Y:S04]  /*35750*/  LDL.LU R67, [R1+0x6cc] ;  /* 0x0006cc0001437983 */ /* 0x000ee80000300800 */
[----:B------:R-:W4:Y:S04]  /*35760*/  LDL.LU R60, [R1+0x6e0] ;  /* 0x0006e000013c7983 */ /* 0x000f280000300800 */
[----:B------:R-:W4:Y:S04]  /*35770*/  LDL.LU R61, [R1+0x6e4] ;  /* 0x0006e400013d7983 */ /* 0x000f280000300800 */
[----:B------:R-:W4:Y:S01]  /*35780*/  LDL.LU R62, [R1+0x6e8] ;  /* 0x0006e800013e7983 */ /* 0x000f220000300800 */
[----:B------:R-:W-:-:S03]  /*35790*/  IMAD.MOV.U32 R236, RZ, RZ, R35 ;  /* 0x000000ffffec7224 */ /* 0x000fc600078e0023 */
[----:B------:R-:W4:Y:S04]  /*357a0*/  LDL.LU R63, [R1+0x6ec] ;  /* 0x0006ec00013f7983 */ /* 0x000f280000300800 */
[----:B-1----:R-:W5:Y:S04]  /*357b0*/  LDL.LU R32, [R1+0x710] ;  /* 0x0007100001207983 */ /* 0x002f680000300800 */
[----:B------:R-:W5:Y:S04]  /*357c0*/  LDL.LU R33, [R1+0x714] ;  /* 0x0007140001217983 */ /* 0x000f680000300800 */
[----:B--2---:R-:W5:Y:S04]  /*357d0*/  LDL.LU R34, [R1+0x718] ;  /* 0x0007180001227983 */ /* 0x004f680000300800 */
        /* <DEDUP_REMOVED lines=32> */
[----:B------:R1:W-:Y:S04]  /*359e0*/  STL [R1+0x1870], R236 ;  /* 0x001870ec01007387 */ /* 0x0003e80000100800 */
[----:B-1----:R-:W2:Y:S04]  /*359f0*/  LDL.LU R236, [R1+0x6f0] ;  /* 0x0006f00001ec7983 */ /* 0x002ea80000300800 */
[----:B------:R-:W2:Y:S04]  /*35a00*/  LDL.LU R237, [R1+0x6f4] ;  /* 0x0006f40001ed7983 */ /* 0x000ea80000300800 */
[----:B------:R-:W2:Y:S04]  /*35a10*/  LDL.LU R238, [R1+0x6f8] ;  /* 0x0006f80001ee7983 */ /* 0x000ea80000300800 */
[----:B------:R-:W2:Y:S01]  /*35a20*/  LDL.LU R239, [R1+0x6fc] ;  /* 0x0006fc0001ef7983 */ /* 0x000ea20000300800 */
[C---:B-----5:R-:W-:Y:S08]  /*35a30*/  HMMA.1688.F32.TF32 R32, R240.reuse, R194, R32 ;  /* 0x000000c2f020723c */ /* 0x060ff00000081020 */
[----:B--2---:R-:W-:Y:S11]  /*35a40*/  HMMA.1688.F32.TF32 R236, R240, R190, R236 ;  /* 0x000000bef0ec723c */ /* 0x004ff600000810ec */
[----:B------:R-:W-:Y:S11]  /*35a50*/  @!UPT UIADD3 URZ, URZ, URZ, URZ ;  /* 0x0000003f3f3ff290 */ /* 0x000ff6000fffe03f */
[----:B------:R-:W-:Y:S01]  /*35a60*/  @!UPT UIADD3 URZ, URZ, URZ, URZ ;  /* 0x0000003f3f3ff290 */ /* 0x000fe2000fffe03f */
[----:B------:R1:W-:Y:S04]  /*35a70*/  STL.64 [R1+0x6f0], R236 ;  /* 0x0006f0ec01007387 */ /* 0x0003e80000100a00 */
[----:B------:R2:W-:Y:S04]  /*35a80*/  STL.64 [R1+0x6f8], R238 ;  /* 0x0006f8ee01007387 */ /* 0x0005e80000100a00 */
[----:B------:R5:W-:Y:S01]  /*35a90*/  STL [R1+0x71c], R35 ;  /* 0x00071c2301007387 */ /* 0x000be20000100800 */
[----:B-1----:R-:W-:Y:S02]  /*35aa0*/  IMAD.MOV.U32 R237, RZ, RZ, R32 ;  /* 0x000000ffffed7224 */ /* 0x002fe400078e0020 */
[----:B--2---:R-:W-:-:S02]  /*35ab0*/  IMAD.MOV.U32 R239, RZ, RZ, R34 ;  /* 0x000000ffffef7224 */ /* 0x004fc400078e0022 */
[----:B------:R-:W-:Y:S01]  /*35ac0*/  IMAD.MOV.U32 R238, RZ, RZ, R33 ;  /* 0x000000ffffee7224 */ /* 0x000fe200078e0021 */
[----:B-----5:R-:W2:Y:S04]  /*35ad0*/  LDL.LU.64 R34, [R1+0x1950] ;  /* 0x0019500001227983 */ /* 0x020ea80000300a00 */
[----:B------:R-:W2:Y:S04]  /*35ae0*/  LDL.LU.64 R32, [R1+0x1948] ;  /* 0x0019480001207983 */ /* 0x000ea80000300a00 */
[----:B------:R1:W-:Y:S04]  /*35af0*/  STL [R1+0x187c], R239 ;  /* 0x00187cef01007387 */ /* 0x0003e80000100800 */
[----:B------:R5:W-:Y:S04]  /*35b00*/  STL [R1+0x1878], R238 ;  /* 0x001878ee01007387 */ /* 0x000be80000100800 */
[----:B------:R3:W-:Y:S04]  /*35b10*/  STL [R1+0x1874], R237 ;  /* 0x001874ed01007387 */ /* 0x0007e80000100800 */
[----:B------:R-:W2:Y:S01]  /*35b20*/  LDL.LU R236, [R1+0x730] ;  /* 0x0007300001ec7983 */ /* 0x000ea20000300800 */
[----:B-1----:R-:W-:-:S02]  /*35b30*/  IMAD.MOV.U32 R239, RZ, RZ, R0 ;  /* 0x000000ffffef7224 */ /* 0x002fc400078e0000 */
[----:B-----5:R-:W-:Y:S02]  /*35b40*/  IMAD.MOV.U32 R238, RZ, RZ, R2 ;  /* 0x000000ffffee7224 */ /* 0x020fe400078e0002 */
[----:B---3--:R-:W-:Y:S01]  /*35b50*/  IMAD.MOV.U32 R237, RZ, RZ, R3 ;  /* 0x000000ffffed7224 */ /* 0x008fe200078e0003 */
[C---:B------:R-:W-:Y:S01]  /*35b60*/  HMMA.1688.F32.TF32 R36, R240.reuse, R202, R36 ;  /* 0x000000caf024723c */ /* 0x040fe20000081024 */
[----:B------:R-:W3:Y:S07]  /*35b70*/  LDL.LU R3, [R1+0x1940] ;  /* 0x0019400001037983 */ /* 0x000eee0000300800 */
[C---:B------:R-:W-:Y:S08]  /*35b80*/  HMMA.1688.F32.TF32 R40, R240.reuse, R206, R40 ;  /* 0x000000cef028723c */ /* 0x040ff00000081028 */
[C---:B------:R-:W-:Y:S08]  /*35b90*/  HMMA.1688.F32.TF32 R44, R240.reuse, R210, R44 ;  /* 0x000000d2f02c723c */ /* 0x040ff0000008102c */
[C---:B------:R-:W-:Y:S08]  /*35ba0*/  HMMA.1688.F32.TF32 R48, R240.reuse, R214, R48 ;  /* 0x000000d6f030723c */ /* 0x040ff00000081030 */
[C---:B------:R-:W-:Y:S08]  /*35bb0*/  HMMA.1688.F32.TF32 R52, R240.reuse, R218, R52 ;  /* 0x000000daf034723c */ /* 0x040ff00000081034 */
[C---:B------:R-:W-:Y:S08]  /*35bc0*/  HMMA.1688.F32.TF32 R56, R240.reuse, R222, R56 ;  /* 0x000000def038723c */ /* 0x040ff00000081038 */
[C---:B----4-:R-:W-:Y:S08]  /*35bd0*/  HMMA.1688.F32.TF32 R60, R240.reuse, R226, R60 ;  /* 0x000000e2f03c723c */ /* 0x050ff0000008103c */
[----:B------:R-:W-:Y:S01]  /*35be0*/  HMMA.1688.F32.TF32 R64, R240, R230, R64 ;  /* 0x000000e6f040723c */ /* 0x000fe20000081040 */
[----:B------:R-:W-:-:S02]  /*35bf0*/  IMAD.MOV.U32 R232, RZ, RZ, R50 ;  /* 0x000000ffffe87224 */ /* 0x000fc400078e0032 */
[----:B------:R-:W-:-:S05]  /*35c00*/  IMAD.MOV.U32 R233, RZ, RZ, R49 ;  /* 0x000000ffffe97224 */ /* 0x000fca00078e0031 */
[----:B--2---:R-:W-:Y:S11]  /*35c10*/  HMMA.1688.F32.TF32 R236, R240, R198, R236 ;  /* 0x000000c6f0ec723c */ /* 0x004ff600000810ec */
[----:B------:R-:W-:Y:S11]  /*35c20*/  @!UPT UIADD3 URZ, URZ, URZ, URZ ;  /* 0x0000003f3f3ff290 */ /* 0x000ff6000fffe03f */
[----:B------:R-:W-:Y:S01]  /*35c30*/  @!UPT UIADD3 URZ, URZ, URZ, URZ ;  /* 0x0000003f3f3ff290 */ /* 0x000fe2000fffe03f */
[----:B------:R1:W-:Y:S04]  /*35c40*/  STL.64 [R1+0x730], R236 ;  /* 0x000730ec01007387 */ /* 0x0003e80000100a00 */
[----:B------:R2:W-:Y:S01]  /*35c50*/  STL [R1+0x738], R238 ;  /* 0x000738ee01007387 */ /* 0x0005e20000100800 */
[----:B-1----:R-:W-:Y:S02]  /*35c60*/  IMAD.MOV.U32 R236, RZ, RZ, R239 ;  /* 0x000000ffffec7224 */ /* 0x002fe400078e00ef */
[----:B--2---:R-:W-:Y:S02]  /*35c70*/  IMAD.MOV.U32 R238, RZ, RZ, R38 ;  /* 0x000000ffffee7224 */ /* 0x004fe400078e0026 */
[----:B------:R-:W-:Y:S01]  /*35c80*/  IMAD.MOV.U32 R239, RZ, RZ, R37 ;  /* 0x000000ffffef7224 */ /* 0x000fe200078e0025 */
[----:B------:R1:W-:Y:S01]  /*35c90*/  STL [R1+0x1880], R236 ;  /* 0x001880ec01007387 */ /* 0x0003e20000100800 */
[----:B------:R-:W-:-:S03]  /*35ca0*/  IMAD.MOV.U32 R237, RZ, RZ, R39 ;  /* 0x000000ffffed7224 */ /* 0x000fc600078e0027 */
[----:B------:R2:W-:Y:S04]  /*35cb0*/  STL [R1+0x750], R36 ;  /* 0x0007502401007387 */ /* 0x0005e80000100800 */
[----:B------:R-:W4:Y:S01]  /*35cc0*/  LDL.LU.64 R38, [R1+0x1938] ;  /* 0x0019380001267983 */ /* 0x000f220000300a00 */
[----:B-1----:R-:W-:-:S03]  /*35cd0*/  IMAD.MOV.U32 R236, RZ, RZ, R43 ;  /* 0x000000ffffec7224 */ /* 0x002fc600078e002b */
[----:B--2---:R-:W4:Y:S04]  /*35ce0*/  LDL.LU.64 R36, [R1+0x1930] ;  /* 0x0019300001247983 */ /* 0x004f280000300a00 */
[----:B------:R1:W-:Y:S04]  /*35cf0*/  STL [R1+0x1890], R238 ;  /* 0x001890ee01007387 */ /* 0x0003e80000100800 */
[----:B------:R2:W-:Y:S04]  /*35d00*/  STL [R1+0x1884], R239 ;  /* 0x001884ef01007387 */ /* 0x0005e80000100800 */
[----:B------:R-:W-:Y:S04]  /*35d10*/  STL.64 [R1+0x770], R40 ;  /* 0x0007702801007387 */ /* 0x000fe80000100a00 */
[----:B------:R5:W-:Y:S01]  /*35d20*/  STL [R1+0x778], R42 ;  /* 0x0007782a01007387 */ /* 0x000be20000100800 */
[----:B-1----:R-:W-:-:S02]  /*35d30*/  IMAD.MOV.U32 R238, RZ, RZ, R48 ;  /* 0x000000ffffee7224 */ /* 0x002fc400078e0030 */
[----:B--2---:R-:W-:Y:S01]  /*35d40*/  IMAD.MOV.U32 R239, RZ, RZ, R51 ;  /* 0x000000ffffef7224 */ /* 0x004fe200078e0033 */
[----:B-----5:R-:W2:Y:S04]  /*35d50*/  LDL.LU.64 R42, [R1+0x1928] ;  /* 0x00192800012a7983 */ /* 0x020ea80000300a00 */
[----:B------:R-:W2:Y:S04]  /*35d60*/  LDL.LU.64 R40, [R1+0x1920] ;  /* 0x0019200001287983 */ /* 0x000ea80000300a00 */
[----:B------:R-:W-:Y:S04]  /*35d70*/  STL.64 [R1+0x7a0], R44 ;  /* 0x0007a02c01007387 */ /* 0x000fe80000100a00 */
[----:B------:R1:W-:Y:S04]  /*35d80*/  STL.64 [R1+0x7a8], R46 ;  /* 0x0007a82e01007387 */ /* 0x0003e80000100a00 */
[----:B-1----:R-:W5:Y:S04]  /*35d90*/  LDL.LU.64 R46, [R1+0x1918] ;  /* 0x00191800012e7983 */ /* 0x002f680000300a00 */
[----:B------:R-:W5:Y:S04]  /*35da0*/  LDL.LU.64 R44, [R1+0x1910] ;  /* 0x00191000012c7983 */ /* 0x000f680000300a00 */
        /* <DEDUP_REMOVED lines=18> */
[----:B------:R-:W-:Y:S08]  /*35ed0*/  HMMA.1688.F32.TF32 R240, R240, R234, R248 ;  /* 0x000000eaf0f0723c */ /* 0x000ff000000810f8 */
[C---:B------:R-:W-:Y:S08]  /*35ee0*/  HMMA.1688.F32.TF32 R32, R244.reuse, R206, R32 ;  /* 0x000000cef420723c */ /* 0x040ff00000081020 */
[C---:B------:R-:W-:Y:S07]  /*35ef0*/  HMMA.1688.F32.TF32 R28, R244.reuse, R210, R28 ;  /* 0x000000d2f41c723c */ /* 0x040fee000008101c */
[----:B------:R-:W-:Y:S01]  /*35f00*/  STL.64 [R1+0x830], R240 ;  /* 0x000830f001007387 */ /* 0x000fe20000100a00 */
[C---:B------:R-:W-:Y:S03]  /*35f10*/  HMMA.1688.F32.TF32 R24, R244.reuse, R214, R24 ;  /* 0x000000d6f418723c */ /* 0x040fe60000081018 */
[----:B------:R-:W-:Y:S05]  /*35f20*/  STL.64 [R1+0x838], R242 ;  /* 0x000838f201007387 */ /* 0x000fea0000100a00 */
[C---:B------:R-:W-:Y:S08]  /*35f30*/  HMMA.1688.F32.TF32 R20, R244.reuse, R218, R20 ;  /* 0x000000daf414723c */ /* 0x040ff00000081014 */
[C---:B------:R-:W-:Y:S08]  /*35f40*/  HMMA.1688.F32.TF32 R16, R244.reuse, R222, R16 ;  /* 0x000000def410723c */ /* 0x040ff00000081010 */
[C---:B------:R-:W-:Y:S08]  /*35f50*/  HMMA.1688.F32.TF32 R12, R244.reuse, R226, R12 ;  /* 0x000000e2f40c723c */ /* 0x040ff0000008100c */
[C---:B------:R-:W-:Y:S08]  /*35f60*/  HMMA.1688.F32.TF32 R8, R244.reuse, R230, R8 ;  /* 0x000000e6f408723c */ /* 0x040ff00000081008 */
[C---:B----4-:R-:W-:Y:S08]  /*35f70*/  HMMA.1688.F32.TF32 R36, R244.reuse, R202, R36 ;  /* 0x000000caf424723c */ /* 0x050ff00000081024 */
[C---:B--2---:R-:W-:Y:S01]  /*35f80*/  HMMA.1688.F32.TF32 R40, R244.reuse, R198, R40 ;  /* 0x000000c6f428723c */ /* 0x044fe20000081028 */
[----:B------:R-:W-:Y:S04]  /*35f90*/  LDS R198, [R228+0x46900] ;  /* 0x04690000e4c67984 */ /* 0x000fe80000000800 */
[----:B------:R-:W-:Y:S03]  /*35fa0*/  LDS R199, [R252+0x46900] ;  /* 0x04690000fcc77984 */ /* 0x000fe60000000800 */
[C---:B-----5:R-:W-:Y:S08]  /*35fb0*/  HMMA.1688.F32.TF32 R44, R244.reuse, R194, R44 ;  /* 0x000000c2f42c723c */ /* 0x060ff0000008102c */
[C---:B---3--:R-:W-:Y:S08]  /*35fc0*/  HMMA.1688.F32.TF32 R48, R244.reuse, R190, R48 ;  /* 0x000000bef430723c */ /* 0x048ff00000081030 */
[C---:B------:R-:W-:Y:S08]  /*35fd0*/  HMMA.1688.F32.TF32 R52, R244.reuse, R186, R52 ;  /* 0x000000baf434723c */ /* 0x040ff00000081034 */
[C---:B------:R-:W-:Y:S08]  /*35fe0*/  HMMA.1688.F32.TF32 R56, R244.reuse, R182, R56 ;  /* 0x000000b6f438723c */ /* 0x040ff00000081038 */
[C---:B------:R-:W-:Y:S08]  /*35ff0*/  HMMA.1688.F32.TF32 R60, R244.reuse, R178, R60 ;  /* 0x000000b2f43c723c */ /* 0x040ff0000008103c */
[C---:B------:R-:W-:Y:S01]  /*36000*/  HMMA.1688.F32.TF32 R64, R244.reuse, R174, R64 ;  /* 0x000000aef440723c */ /* 0x040fe20000081040 */
[----:B------:R-:W-:Y:S01]  /*36010*/  IMAD.MOV.U32 R2, RZ, RZ, R55 ;  /* 0x000000ffff027224 */ /* 0x000fe200078e0037 */
[----:B------:R-:W-:Y:S04]  /*36020*/  LDS R174, [R228+0x46800] ;  /* 0x04680000e4ae7984 */ /* 0x000fe80000000800 */
[----:B------:R-:W-:Y:S11]  /*36030*/  LDS R175, [R252+0x46800] ;  /* 0x04680000fcaf7984 */ /* 0x000ff60000000800 */
[----:B------:R-:W-:Y:S06]  /*36040*/  @!UPT UIADD3 URZ, URZ, URZ, URZ ;  /* 0x0000003f3f3ff290 */ /* 0x000fec000fffe03f */
[----:B------:R-:W-:Y:S04]  /*36050*/  STL.64 [R1+0x810], R64 ;  /* 0x0008104001007387 */ /* 0x000fe80000100a00 */
[----:B------:R-:W-:Y:S04]  /*36060*/  STL.64 [R1+0x818], R66 ;  /* 0x0008184201007387 */ /* 0x000fe80000100a00 */
[----:B------:R-:W-:Y:S04]  /*36070*/  STL.64 [R1+0x7f0], R60 ;  /* 0x0007f03c01007387 */ /* 0x000fe80000100a00 */
[----:B------:R-:W-:Y:S04]  /*36080*/  STL.64 [R1+0x7f8], R62 ;  /* 0x0007f83e01007387 */ /* 0x000fe80000100a00 */
[----:B------:R-:W-:Y:S04]  /*36090*/  STL.64 [R1+0x7b0], R52 ;  /* 0x0007b03401007387 */ /* 0x000fe80000100a00 */
[----:B------:R-:W-:Y:S04]  /*360a0*/  STL.64 [R1+0x7d0], R56 ;  /* 0x0007d03801007387 */ /* 0x000fe80000100a00 */
[----:B------:R-:W-:Y:S04]  /*360b0*/  STL.64 [R1+0x7d8], R58 ;  /* 0x0007d83a01007387 */ /* 0x000fe80000100a00 */
        /* <DEDUP_REMOVED lines=21> */
[----:B------:R-:W2:Y:S04]  /*36210*/  LDL R218, [R1+0x990] ;  /* 0x0009900001da7983 */ /* 0x000ea80000100800 */
[----:B------:R-:W-:Y:S04]  /*36220*/  STL.64 [R1+0x570], R8 ;  /* 0x0005700801007387 */ /* 0x000fe80000100a00 */
[----:B------:R-:W-:Y:S04]  /*36230*/  STL.64 [R1+0x578], R10 ;  /* 0x0005780a01007387 */ /* 0x000fe80000100a00 */
[----:B------:R-:W3:Y:S04]  /*36240*/  LDL R219, [R1+0x994] ;  /* 0x0009940001db7983 */ /* 0x000ee80000100800 */
[----:B------:R-:W1:Y:S01]  /*36250*/  LDSM.16.M88.4 R64, [R3+0x80] ;  /* 0x000080000340783b */ /* 0x000e620000000200 */
[----:B------:R-:W-:Y:S03]  /*36260*/  HMMA.1688.F32.TF32 R4, R244, R234, R4 ;  /* 0x000000eaf404723c */ /* 0x000fe60000081004 */
[----:B------:R-:W4:Y:S04]  /*36270*/  LDSM.16.M88.4 R60, [R3+0x2080] ;  /* 0x00208000033c783b */ /* 0x000f280000000200 */
[----:B------:R-:W5:Y:S04]  /*36280*/  LDSM.16.M88.4 R56, [R3+0x4080] ;  /* 0x004080000338783b */ /* 0x000f680000000200 */
[----:B------:R-:W1:Y:S04]  /*36290*/  LDSM.16.M88.4 R52, [R3+0x6080] ;  /* 0x006080000334783b */ /* 0x000e680000000200 */
[----:B------:R-:W1:Y:S04]  /*362a0*/  LDSM.16.M88.4 R48, [R3+0x8080] ;  /* 0x008080000330783b */ /* 0x000e680000000200 */
[----:B------:R-:W1:Y:S04]  /*362b0*/  LDSM.16.M88.4 R44, [R3+0xa080] ;  /* 0x00a08000032c783b */ /* 0x000e680000000200 */
[----:B------:R-:W1:Y:S04]  /*362c0*/  LDSM.16.M88.4 R40, [R3+0xc080] ;  /* 0x00c080000328783b */ /* 0x000e680000000200 */
[----:B------:R-:W1:Y:S04]  /*362d0*/  LDSM.16.M88.4 R36, [R3+0xe080] ;  /* 0x00e080000324783b */ /* 0x000e680000000200 */
[----:B------:R-:W1:Y:S04]  /*362e0*/  LDSM.16.M88.4 R32, [R3+0x10080] ;  /* 0x010080000320783b */ /* 0x000e680000000200 */
[----:B------:R-:W4:Y:S04]  /*362f0*/  LDSM.16.M88.4 R28, [R3+0x12080] ;  /* 0x01208000031c783b */ /* 0x000f280000000200 */
[----:B------:R-:W4:Y:S04]  /*36300*/  LDSM.16.M88.4 R24, [R3+0x14080] ;  /* 0x014080000318783b */ /* 0x000f280000000200 */
[----:B------:R-:W5:Y:S04]  /*36310*/  LDSM.16.M88.4 R20, [R3+0x16080] ;  /* 0x016080000314783b */ /* 0x000f680000000200 */
[----:B------:R-:W5:Y:S04]  /*36320*/  LDSM.16.M88.4 R16, [R3+0x18080] ;  /* 0x018080000310783b */ /* 0x000f680000000200 */
[----:B------:R-:W5:Y:S04]  /*36330*/  LDSM.16.M88.4 R12, [R3+0x1a080] ;  /* 0x01a08000030c783b */ /* 0x000f680000000200 */
[----:B------:R-:W-:Y:S04]  /*36340*/  STL.64 [R1+0x530], R4 ;  /* 0x0005300401007387 */ /* 0x000fe80000100a00 */
[----:B------:R-:W5:Y:S04]  /*36350*/  LDSM.16.M88.4 R8, [R3+0x1c080] ;  /* 0x01c080000308783b */ /* 0x000f680000000200 */
[----:B------:R-:W-:Y:S04]  /*36360*/  STL.64 [R1+0x538], R6 ;  /* 0x0005380601007387 */ /* 0x000fe80000100a00 */
[----:B------:R-:W5:Y:S04]  /*36370*/  LDSM.16.M88.4 R4, [R3+0x1e080] ;  /* 0x01e080000304783b */ /* 0x000f680000000200 */
[----:B-1----:R-:W-:Y:S04]  /*36380*/  STL [R1+0x1844], R66 ;  /* 0x0018444201007387 */ /* 0x002fe80000100800 */
[----:B------:R-:W-:Y:S04]  /*36390*/  STL [R1+0x1840], R67 ;  /* 0x0018404301007387 */ /* 0x000fe80000100800 */
[----:B----4-:R-:W-:Y:S04]  /*363a0*/  STL [R1+0x184c], R62 ;  /* 0x00184c3e01007387 */ /* 0x010fe80000100800 */
[----:B------:R-:W-:Y:S04]  /*363b0*/  STL [R1+0x1848], R63 ;  /* 0x0018483f01007387 */ /* 0x000fe80000100800 */
[----:B-----5:R-:W-:Y:S04]  /*363c0*/  STL [R1+0x1854], R58 ;  /* 0x0018543a01007387 */ /* 0x020fe80000100800 */
[----:B------:R-:W-:Y:S01]  /*363d0*/  STL [R1+0x1850], R59 ;  /* 0x0018503b01007387 */ /* 0x000fe20000100800 */
[C---:B------:R-:W-:Y:S03]  /*363e0*/  HMMA.1688.F32.TF32 R76, R172.reuse, R64, R76 ;  /* 0x00000040ac4c723c */ /* 0x040fe6000008104c */
        /* <DEDUP_REMOVED lines=27> */
[----:B------:R1:W-:Y:S02]  /*365a0*/  STL.64 [R1+0x528], R78 ;  /* 0x0005284e01007387 */ /* 0x0003e40000100a00 */
[C---:B-1----:R-:W-:Y:S08]  /*365b0*/  HMMA.1688.F32.TF32 R76, R172.reuse, R56, R84 ;  /* 0x00000038ac4c723c */ /* 0x042ff00000081054 */
[----:B------:R-:W-:Y:S11]  /*365c0*/  HMMA.1688.F32.TF32 R80, R172, R60, R80 ;  /* 0x0000003cac50723c */ /* 0x000ff60000081050 */
[----:B------:R-:W-:Y:S04]  /*365d0*/  @!UPT UIADD3 URZ, URZ, URZ, URZ ;  /* 0x0000003f3f3ff290 */ /* 0x000fe8000fffe03f */
[----:B------:R-:W-:Y:S01]  /*365e0*/  STL.64 [R1+0x500], R76 ;  /* 0x0005004c01007387 */ /* 0x000fe20000100a00 */
[----:B------:R-:W-:-:S03]  /*365f0*/  IMAD.MOV.U32 R54, RZ, RZ, R79 ;  /* 0x000000ffff367224 */ /* 0x000fc600078e004f */
[----:B------:R1:W-:Y:S02]  /*36600*/  STL [R1+0x508], R78 ;  /* 0x0005084e01007387 */ /* 0x0003e40000100800 */
[----:B-1----:R-:W-:Y:S03]  /*36610*/  HMMA.1688.F32.TF32 R76, R172, R52, R88 ;  /* 0x00000034ac4c723c */ /* 0x002fe60000081058 */
[----:B------:R-:W-:Y:S02]  /*36620*/  IMAD.MOV.U32 R55, RZ, RZ, R80 ;  /* 0x000000ffff377224 */ /* 0x000fe400078e0050 */
[----:B------:R-:W-:Y:S02]  /*36630*/  IMAD.MOV.U32 R58, RZ, RZ, R81 ;  /* 0x000000ffff3a7224 */ /* 0x000fe400078e0051 */
[----:B------:R-:W-:Y:S02]  /*36640*/  IMAD.MOV.U32 R59, RZ, RZ, R82 ;  /* 0x000000ffff3b7224 */ /* 0x000fe400078e0052 */
[----:B------:R-:W-:-:S02]  /*36650*/  IMAD.MOV.U32 R62, RZ, RZ, R83 ;  /* 0x000000ffff3e7224 */ /* 0x000fc400078e0053 */
[C---:B------:R-:W-:Y:S11]  /*36660*/  HMMA.1688.F32.TF32 R80, R172.reuse, R48, R92 ;  /* 0x00000030ac50723c */ /* 0x040ff6000008105c */
[----:B------:R-:W-:Y:S02]  /*36670*/  @!UPT UIADD3 URZ, URZ, URZ, URZ ;  /* 0x0000003f3f3ff290 */ /* 0x000fe4000fffe03f */
[----:B------:R-:W-:Y:S02]  /*36680*/  IMAD.MOV.U32 R63, RZ, RZ, R76 ;  /* 0x000000ffff3f7224 */ /* 0x000fe400078e004c */
[----:B------:R-:W-:Y:S02]  /*36690*/  IMAD.MOV.U32 R66, RZ, RZ, R77 ;  /* 0x000000ffff427224 */ /* 0x000fe400078e004d */
[----:B------:R-:W-:Y:S02]  /*366a0*/  IMAD.MOV.U32 R67, RZ, RZ, R78 ;  /* 0x000000ffff437224 */ /* 0x000fe400078e004e */
[----:B------:R-:W-:Y:S01]  /*366b0*/  IMAD.MOV.U32 R0, RZ, RZ, R79 ;  /* 0x000000ffff007224 */ /* 0x000fe200078e004f */
[----:B--2---:R-:W-:Y:S01]  /*366c0*/  LDS R248, [R218+0x46000] ;  /* 0x04600000daf87984 */ /* 0x004fe20000000800 */
[C---:B------:R-:W-:Y:S03]  /*366d0*/  HMMA.1688.F32.TF32 R76, R172.reuse, R44, R96 ;  /* 0x0000002cac4c723c */ /* 0x040fe60000081060 */
[----:B------:R-:W-:Y:S04]  /*366e0*/  STL.64 [R1+0x4e0], R80 ;  /* 0x0004e05001007387 */ /* 0x000fe80000100a00 */
[----:B------:R1:W-:Y:S01]  /*366f0*/  STL.64 [R1+0x4e8], R82 ;  /* 0x0004e85201007387 */ /* 0x0003e20000100a00 */
[C---:B------:R-:W-:Y:S03]  /*36700*/  HMMA.1688.F32.TF32 R84, R172.reuse, R40, R100 ;  /* 0x00000028ac54723c */ /* 0x040fe60000081064 */
[----:B------:R-:W-:Y:S04]  /*36710*/  LDS R250, [R218+0x46800] ;  /* 0x04680000dafa7984 */ /* 0x000fe80000000800 */
[----:B---3--:R-:W-:Y:S01]  /*36720*/  LDS R249, [R219+0x46000] ;  /* 0x04600000dbf97984 */ /* 0x008fe20000000800 */
[C---:B-1----:R-:W-:Y:S03]  /*36730*/  HMMA.1688.F32.TF32 R80, R172.reuse, R36, R104 ;  /* 0x00000024ac50723c */ /* 0x042fe60000081068 */
[----:B------:R-:W1:Y:S04]  /*36740*/  LDS R251, [R219+0x46800] ;  /* 0x04680000dbfb7984 */ /* 0x000e680000000800 */
[----:B------:R-:W-:Y:S04]  /*36750*/  STL.64 [R1+0x4d0], R76 ;  /* 0x0004d04c01007387 */ /* 0x000fe80000100a00 */
[----:B------:R2:W-:Y:S02]  /*36760*/  STL.64 [R1+0x4d8], R78 ;  /* 0x0004d84e01007387 */ /* 0x0005e40000100a00 */
[C---:B--2---:R-:W-:Y:S02]  /*36770*/  HMMA.1688.F32.TF32 R76, R172.reuse, R32, R108 ;  /* 0x00000020ac4c723c */ /* 0x044fe4000008106c */
[----:B------:R-:W-:Y:S04]  /*36780*/  STL.64 [R1+0x4c0], R84 ;  /* 0x0004c05401007387 */ /* 0x000fe80000100a00 */
[----:B------:R2:W-:Y:S04]  /*36790*/  STL.64 [R1+0x4c8], R86 ;  /* 0x0004c85601007387 */ /* 0x0005e80000100a00 */
[----:B------:R-:W-:Y:S04]  /*367a0*/  STL.64 [R1+0x4b0], R80 ;  /* 0x0004b05001007387 */ /* 0x000fe80000100a00 */
[----:B------:R3:W-:Y:S01]  /*367b0*/  STL.64 [R1+0x4b8], R82 ;  /* 0x0004b85201007387 */ /* 0x0007e20000100a00 */
[C---:B--2---:R-:W-:Y:S08]  /*367c0*/  HMMA.1688.F32.TF32 R84, R172.reuse, R28, R112 ;  /* 0x0000001cac54723c */ /* 0x044ff00000081070 */
[----:B------:R-:W-:Y:S01]  /*367d0*/  STL.64 [R1+0x4a0], R76 ;  /* 0x0004a04c01007387 */ /* 0x000fe20000100a00 */
[C---:B---3--:R-:W-:Y:S03]  /*367e0*/  HMMA.1688.F32.TF32 R80, R172.reuse, R24, R116 ;  /* 0x00000018ac50723c */ /* 0x048fe60000081074 */
[----:B------:R2:W-:Y:S05]  /*367f0*/  STL.64 [R1+0x4a8], R78 ;  /* 0x0004a84e01007387 */ /* 0x0005ea0000100a00 */
[C---:B--2---:R-:W-:Y:S06]  /*36800*/  HMMA.1688.F32.TF32 R76, R172.reuse, R20, R120 ;  /* 0x00000014ac4c723c */ /* 0x044fec0000081078 */
[----:B------:R-:W-:Y:S04]  /*36810*/  STL.64 [R1+0x480], R84 ;  /* 0x0004805401007387 */ /* 0x000fe80000100a00 */
[----:B------:R-:W-:Y:S05]  /*36820*/  STL.64 [R1+0x488], R86 ;  /* 0x0004885601007387 */ /* 0x000fea0000100a00 */
[----:B------:R-:W-:Y:S04]  /*36830*/  STL.64 [R1+0x470], R80 ;  /* 0x0004705001007387 */ /* 0x000fe80000100a00 */
[----:B------:R-:W-:Y:S04]  /*36840*/  STL.64 [R1+0x478], R82 ;  /* 0x0004785201007387 */ /* 0x000fe80000100a00 */
[----:B------:R-:W-:Y:S04]  /*36850*/  STL.64 [R1+0x460], R76 ;  /* 0x0004604c01007387 */ /* 0x000fe80000100a00 */
[----:B------:R2:W-:Y:S02]  /*36860*/  STL.64 [R1+0x468], R78 ;  /* 0x0004684e01007387 */ /* 0x0005e40000100a00 */
[C---:B--2---:R-:W-:Y:S08]  /*36870*/  HMMA.1688.F32.TF32 R76, R172.reuse, R8, R132 ;  /* 0x00000008ac4c723c */ /* 0x044ff00000081084 */
[C---:B------:R-:W-:Y:S01]  /*36880*/  HMMA.1688.F32.TF32 R84, R172.reuse, R16, R124 ;  /* 0x00000010ac54723c */ /* 0x040fe2000008107c */
[----:B------:R-:W-:Y:S01]  /*36890*/  IMAD.MOV.U32 R244, RZ, RZ, R71 ;  /* 0x000000fffff47224 */ /* 0x000fe200078e0047 */
[----:B------:R-:W-:Y:S04]  /*368a0*/  LDS R124, [R228+0x46080] ;  /* 0x04608000e47c7984 */ /* 0x000fe80000000800 */
[----:B------:R-:W-:Y:S02]  /*368b0*/  LDS R126, [R228+0x46880] ;  /* 0x04688000e47e7984 */ /* 0x000fe40000000800 */
[----:B------:R-:W-:Y:S02]  /*368c0*/  HMMA.1688.F32.TF32 R80, R172, R12, R128 ;  /* 0x0000000cac50723c */ /* 0x000fe40000081080 */
[----:B------:R-:W-:Y:S04]  /*368d0*/  LDS R125, [R252+0x46080] ;  /* 0x04608000fc7d7984 */ /* 0x000fe80000000800 */
[----:B------:R-:W2:Y:S02]  /*368e0*/  LDS R127, [R252+0x46880] ;  /* 0x04688000fc7f7984 */ /* 0x000ea40000000800 */
        /* <DEDUP_REMOVED lines=8> */
[----:B------:R-:W-:Y:S04]  /*36970*/  STL.64 [R1+0x438], R82 ;  /* 0x0004385201007387 */ /* 0x000fe80000100a00 */
[----:B------:R-:W-:Y:S04]  /*36980*/  STL [R1+0x17ac], R11 ;  /* 0x0017ac0b01007387 */ /* 0x000fe80000100800 */
[----:B------:R-:W-:Y:S04]  /*36990*/  STL [R1+0x17a8], R10 ;  /* 0x0017a80a01007387 */ /* 0x000fe80000100800 */
[----:B------:R-:W-:Y:S04]  /*369a0*/  STL [R1+0x17a4], R7 ;  /* 0x0017a40701007387 */ /* 0x000fe80000100800 */
[----:B------:R-:W-:Y:S04]  /*369b0*/  STL [R1+0x17a0], R6 ;  /* 0x0017a00601007387 */ /* 0x000fe80000100800 */
[----:B------:R-:W-:Y:S04]  /*369c0*/  STL.64 [R1+0x390], R76 ;  /* 0x0003904c01007387 */ /* 0x000fe80000100a00 */
[----:B------:R1:W-:Y:S02]  /*369d0*/  STL.64 [R1+0x398], R78 ;  /* 0x0003984e01007387 */ /* 0x0003e40000100a00 */
[C---:B-1----:R-:W-:Y:S11]  /*369e0*/  HMMA.1688.F32.TF32 R76, R248.reuse, R64, R140 ;  /* 0x00000040f84c723c */ /* 0x042ff6000008108c */
        /* <DEDUP_REMOVED lines=21> */
[C---:B------:R-:W-:Y:S01]  /*36b40*/  HMMA.1688.F32.TF32 R76, R248.reuse, R52, R152 ;  /* 0x00000034f84c723c */ /* 0x040fe20000081098 */
[----:B------:R3:W-:Y:S04]  /*36b50*/  STL [R1+0x17b8], R18 ;  /* 0x0017b81201007387 */ /* 0x0007e80000100800 */
[----:B------:R4:W-:Y:S04]  /*36b60*/  STL [R1+0x17b4], R15 ;  /* 0x0017b40f01007387 */ /* 0x0009e80000100800 */
[----:B------:R5:W-:Y:S11]  /*36b70*/  STL [R1+0x17b0], R14 ;  /* 0x0017b00e01007387 */ /* 0x000bf60000100800 */
[----:B------:R-:W-:Y:S04]  /*36b80*/  @!UPT UIADD3 URZ, URZ, URZ, URZ ;  /* 0x0000003f3f3ff290 */ /* 0x000fe8000fffe03f */
[----:B-1----:R-:W-:Y:S02]  /*36b90*/  IMAD.MOV.U32 R19, RZ, RZ, R76 ;  /* 0x000000ffff137224 */ /* 0x002fe400078e004c */
[----:B---3--:R-:W-:Y:S02]  /*36ba0*/  IMAD.MOV.U32 R18, RZ, RZ, R77 ;  /* 0x000000ffff127224 */ /* 0x008fe400078e004d */
[----:B----4-:R-:W-:Y:S02]  /*36bb0*/  IMAD.MOV.U32 R15, RZ, RZ, R78 ;  /* 0x000000ffff0f7224 */ /* 0x010fe400078e004e */
[----:B-----5:R-:W-:Y:S02]  /*36bc0*/  IMAD.MOV.U32 R14, RZ, RZ, R79 ;  /* 0x000000ffff0e7224 */ /* 0x020fe400078e004f */
[----:B------:R-:W-:Y:S01]  /*36bd0*/  HMMA.1688.F32.TF32 R76, R248, R48, R156 ;  /* 0x00000030f84c723c */ /* 0x000fe2000008109c */
[----:B------:R1:W-:Y:S04]  /*36be0*/  STL [R1+0x17cc], R6 ;  /* 0x0017cc0601007387 */ /* 0x0003e80000100800 */
[----:B------:R3:W-:Y:S04]  /*36bf0*/  STL [R1+0x17c8], R7 ;  /* 0x0017c80701007387 */ /* 0x0007e80000100800 */
[----:B------:R4:W-:Y:S04]  /*36c00*/  STL [R1+0x17c4], R11 ;  /* 0x0017c40b01007387 */ /* 0x0009e80000100800 */
[----:B------:R5:W-:Y:S11]  /*36c10*/  STL [R1+0x17c0], R10 ;  /* 0x0017c00a01007387 */ /* 0x000bf60000100800 */
[----:B-1----:R-:W-:-:S02]  /*36c20*/  IMAD.MOV.U32 R6, RZ, RZ, R76 ;  /* 0x000000ffff067224 */ /* 0x002fc400078e004c */
[----:B---3--:R-:W-:Y:S02]  /*36c30*/  IMAD.MOV.U32 R7, RZ, RZ, R77 ;  /* 0x000000ffff077224 */ /* 0x008fe400078e004d */
[----:B----4-:R-:W-:Y:S02]  /*36c40*/  IMAD.MOV.U32 R11, RZ, RZ, R78 ;  /* 0x000000ffff0b7224 */ /* 0x010fe400078e004e */
[----:B-----5:R-:W-:Y:S02]  /*36c50*/  IMAD.MOV.U32 R10, RZ, RZ, R79 ;  /* 0x000000ffff0a7224 */ /* 0x020fe400078e004f */
[C---:B------:R-:W-:Y:S01]  /*36c60*/  HMMA.1688.F32.TF32 R76, R248.reuse, R44, R160 ;  /* 0x0000002cf84c723c */ /* 0x040fe200000810a0 */
[----:B------:R1:W-:Y:S04]  /*36c70*/  STL [R1+0x17dc], R27 ;  /* 0x0017dc1b01007387 */ /* 0x0003e80000100800 */
[----:B------:R3:W-:Y:S04]  /*36c80*/  STL [R1+0x17d8], R26 ;  /* 0x0017d81a01007387 */ /* 0x0007e80000100800 */
[----:B------:R4:W-:Y:S04]  /*36c90*/  STL [R1+0x17d4], R23 ;  /* 0x0017d41701007387 */ /* 0x0009e80000100800 */
[----:B------:R5:W-:Y:S01]  /*36ca0*/  STL [R1+0x17d0], R22 ;  /* 0x0017d01601007387 */ /* 0x000be20000100800 */
[----:B------:R-:W-:Y:S03]  /*36cb0*/  HMMA.1688.F32.TF32 R72, R248, R32, R72 ;  /* 0x00000020f848723c */ /* 0x000fe60000081048 */
[----:B------:R-:W-:Y:S04]  /*36cc0*/  LDS R160, [R218+0x46080] ;  /* 0x04608000daa07984 */ /* 0x000fe80000000800 */
[----:B------:R-:W-:Y:S03]  /*36cd0*/  LDS R162, [R218+0x46880] ;  /* 0x04688000daa27984 */ /* 0x000fe60000000800 */
[----:B-1----:R-:W-:Y:S01]  /*36ce0*/  IMAD.MOV.U32 R27, RZ, RZ, R76 ;  /* 0x000000ffff1b7224 */ /* 0x002fe200078e004c */
[----:B------:R-:W-:Y:S01]  /*36cf0*/  LDS R161, [R219+0x46080] ;  /* 0x04608000dba17984 */ /* 0x000fe20000000800 */
[----:B---3--:R-:W-:-:S02]  /*36d00*/  IMAD.MOV.U32 R26, RZ, RZ, R77 ;  /* 0x000000ffff1a7224 */ /* 0x008fc400078e004d */
[----:B----4-:R-:W-:Y:S01]  /*36d10*/  IMAD.MOV.U32 R23, RZ, RZ, R78 ;  /* 0x000000ffff177224 */ /* 0x010fe200078e004e */
[----:B------:R-:W1:Y:S01]  /*36d20*/  LDS R163, [R219+0x46880] ;  /* 0x04688000dba37984 */ /* 0x000e620000000800 */
[----:B-----5:R-:W-:Y:S02]  /*36d30*/  IMAD.MOV.U32 R22, RZ, RZ, R79 ;  /* 0x000000ffff167224 */ /* 0x020fe400078e004f */
[C---:B------:R-:W-:Y:S01]  /*36d40*/  HMMA.1688.F32.TF32 R76, R248.reuse, R40, R164 ;  /* 0x00000028f84c723c */ /* 0x040fe200000810a4 */
[----:B------:R-:W-:Y:S04]  /*36d50*/  STL [R1+0x17ec], R14 ;  /* 0x0017ec0e01007387 */ /* 0x000fe80000100800 */
[----:B------:R-:W-:Y:S04]  /*36d60*/  STL [R1+0x17e8], R15 ;  /* 0x0017e80f01007387 */ /* 0x000fe80000100800 */
[----:B------:R-:W-:Y:S11]  /*36d70*/  STL [R1+0x17e4], R18 ;  /* 0x0017e41201007387 */ /* 0x000ff60000100800 */
[----:B------:R-:W-:Y:S04]  /*36d80*/  @!UPT UIADD3 URZ, URZ, URZ, URZ ;  /* 0x0000003f3f3ff290 */ /* 0x000fe8000fffe03f */
[----:B------:R-:W-:Y:S02]  /*36d90*/  IMAD.MOV.U32 R30, RZ, RZ, R76 ;  /* 0x000000ffff1e7224 */ /* 0x000fe400078e004c */
[----:B------:R-:W-:Y:S02]  /*36da0*/  IMAD.MOV.U32 R31, RZ, RZ, R77 ;  /* 0x000000ffff1f7224 */ /* 0x000fe400078e004d */
[----:B------:R-:W-:Y:S02]  /*36db0*/  IMAD.MOV.U32 R34, RZ, RZ, R78 ;  /* 0x000000ffff227224 */ /* 0x000fe400078e004e */
[----:B------:R-:W-:Y:S02]  /*36dc0*/  IMAD.MOV.U32 R35, RZ, RZ, R79 ;  /* 0x000000ffff237224 */ /* 0x000fe400078e004f */
[----:B------:R-:W-:Y:S01]  /*36dd0*/  HMMA.1688.F32.TF32 R76, R248, R36, R168 ;  /* 0x00000024f84c723c */ /* 0x000fe200000810a8 */
[----:B------:R3:W-:Y:S04]  /*36de0*/  STL [R1+0x17e0], R19 ;  /* 0x0017e01301007387 */ /* 0x0007e80000100800 */
[----:B------:R-:W-:Y:S04]  /*36df0*/  STL [R1+0x17fc], R10 ;  /* 0x0017fc0a01007387 */ /* 0x000fe80000100800 */
[----:B------:R-:W-:Y:S04]  /*36e00*/  STL [R1+0x17f8], R11 ;  /* 0x0017f80b01007387 */ /* 0x000fe80000100800 */
[----:B------:R-:W-:Y:S04]  /*36e10*/  STL [R1+0x17f4], R7 ;  /* 0x0017f40701007387 */ /* 0x000fe80000100800 */
[----:B------:R4:W-:Y:S04]  /*36e20*/  STL [R1+0x17f0], R6 ;  /* 0x0017f00601007387 */ /* 0x0009e80000100800 */
[----:B------:R5:W-:Y:S04]  /*36e30*/  STL [R1+0x180c], R22 ;  /* 0x00180c1601007387 */ /* 0x000be80000100800 */
[----:B------:R1:W-:Y:S04]  /*36e40*/  STL [R1+0x1808], R23 ;  /* 0x0018081701007387 */ /* 0x0003e80000100800 */
[----:B------:R1:W-:Y:S04]  /*36e50*/  STL [R1+0x1804], R26 ;  /* 0x0018041a01007387 */ /* 0x0003e80000100800 */
[----:B------:R1:W-:Y:S01]  /*36e60*/  STL [R1+0x1800], R27 ;  /* 0x0018001b01007387 */ /* 0x0003e20000100800 */
[----:B---3--:R-:W-:-:S03]  /*36e70*/  IMAD.MOV.U32 R19, RZ, RZ, R79 ;  /* 0x000000ffff137224 */ /* 0x008fc600078e004f */
[----:B------:R3:W-:Y:S01]  /*36e80*/  STL [R1+0x181c], R35 ;  /* 0x00181c2301007387 */ /* 0x0007e20000100800 */
[----:B------:R-:W-:-:S03]  /*36e90*/  IMAD.MOV.U32 R18, RZ, RZ, R78 ;  /* 0x000000ffff127224 */ /* 0x000fc600078e004e */
[----:B------:R1:W-:Y:S01]  /*36ea0*/  STL [R1+0x1818], R34 ;  /* 0x0018182201007387 */ /* 0x0003e20000100800 */
[----:B------:R-:W-:-:S03]  /*36eb0*/  IMAD.MOV.U32 R15, RZ, RZ, R77 ;  /* 0x000000ffff0f7224 */ /* 0x000fc600078e004d */
[----:B------:R1:W-:Y:S01]  /*36ec0*/  STL [R1+0x1814], R31 ;  /* 0x0018141f01007387 */ /* 0x0003e20000100800 */
[----:B------:R-:W-:-:S03]  /*36ed0*/  IMAD.MOV.U32 R14, RZ, RZ, R76 ;  /* 0x000000ffff0e7224 */ /* 0x000fc600078e004c */
[----:B------:R1:W-:Y:S04]  /*36ee0*/  STL [R1+0x1810], R30 ;  /* 0x0018101e01007387 */ /* 0x0003e80000100800 */
[----:B------:R-:W2:Y:S04]  /*36ef0*/  LDL.LU R88, [R1] ;  /* 0x0000000001587983 */ /* 0x000ea80000300800 */
[----:B------:R-:W2:Y:S04]  /*36f00*/  LDL.LU R89, [R1+0x4] ;  /* 0x0000040001597983 */ /* 0x000ea80000300800 */
[----:B------:R-:W2:Y:S04]  /*36f10*/  LDL.LU R90, [R1+0x8] ;  /* 0x00000800015a7983 */ /* 0x000ea80000300800 */
[----:B------:R-:W2:Y:S04]  /*36f20*/  LDL.LU R91, [R1+0xc] ;  /* 0x00000c00015b7983 */ /* 0x000ea80000300800 */
[----:B------:R1:W-:Y:S04]  /*36f30*/  STL [R1+0x182c], R19 ;  /* 0x00182c1301007387 */ /* 0x0003e80000100800 */
[----:B------:R1:W-:Y:S04]  /*36f40*/  STL [R1+0x1828], R18 ;  /* 0x0018281201007387 */ /* 0x0003e80000100800 */
[----:B------:R1:W-:Y:S04]  /*36f50*/  STL [R1+0x1824], R15 ;  /* 0x0018240f01007387 */ /* 0x0003e80000100800 */
[----:B------:R1:W-:Y:S04]  /*36f60*/  STL [R1+0x1820], R14 ;  /* 0x0018200e01007387 */ /* 0x0003e80000100800 */
        /* <DEDUP_REMOVED lines=18> */
[----:B------:R-:W3:Y:S01]  /*37090*/  LDL.LU R247, [R1+0xbc] ;  /* 0x0000bc0001f77983 */ /* 0x000ee20000300800 */
[----:B----4-:R-:W-:-:S02]  /*370a0*/  IMAD.MOV.U32 R6, RZ, RZ, R75 ;  /* 0x000000ffff067224 */ /* 0x010fc400078e004b */
[----:B------:R-:W-:Y:S02]  /*370b0*/  IMAD.MOV.U32 R7, RZ, RZ, R74 ;  /* 0x000000ffff077224 */ /* 0x000fe400078e004a */
[----:B------:R-:W-:Y:S02]  /*370c0*/  IMAD.MOV.U32 R11, RZ, RZ, R73 ;  /* 0x000000ffff0b7224 */ /* 0x000fe400078e0049 */
[----:B------:R-:W-:Y:S01]  /*370d0*/  IMAD.MOV.U32 R10, RZ, RZ, R72 ;  /* 0x000000ffff0a7224 */ /* 0x000fe200078e0048 */
[----:B------:R4:W-:Y:S04]  /*370e0*/  STL [R1+0x183c], R6 ;  /* 0x00183c0601007387 */ /* 0x0009e80000100800 */
[----:B------:R1:W-:Y:S04]  /*370f0*/  STL [R1+0x1838], R7 ;  /* 0x0018380701007387 */ /* 0x0003e80000100800 */
[----:B------:R1:W-:Y:S04]  /*37100*/  STL [R1+0x1834], R11 ;  /* 0x0018340b01007387 */ /* 0x0003e80000100800 */
[----:B------:R1:W-:Y:S04]  /*37110*/  STL [R1+0x1830], R10 ;  /* 0x0018300a01007387 */ /* 0x0003e80000100800 */
[----:B------:R-:W3:Y:S04]  /*37120*/  LDL.LU R240, [R1+0xa0] ;  /* 0x0000a00001f07983 */ /* 0x000ee80000300800 */
[----:B------:R-:W3:Y:S04]  /*37130*/  LDL.LU R241, [R1+0xa4] ;  /* 0x0000a40001f17983 */ /* 0x000ee80000300800 */
[----:B------:R-:W3:Y:S04]  /*37140*/  LDL.LU R242, [R1+0xa8] ;  /* 0x0000a80001f27983 */ /* 0x000ee80000300800 */
[----:B------:R-:W3:Y:S01]  /*37150*/  LDL.LU R243, [R1+0xac] ;  /* 0x0000ac0001f37983 */ /* 0x000ee20000300800 */
[C---:B--2---:R-:W-:Y:S11]  /*37160*/  HMMA.1688.F32.TF32 R68, R248.reuse, R28, R68 ;  /* 0x0000001cf844723c */ /* 0x044ff60000081044 */
[----:B------:R-:W-:Y:S11]  /*37170*/  @!UPT UIADD3 URZ, URZ, URZ, URZ ;  /* 0x0000003f3f3ff290 */ /* 0x000ff6000fffe03f */
[----:B------:R-:W-:Y:S02]  /*37180*/  @!UPT UIADD3 URZ, URZ, URZ, URZ ;  /* 0x0000003f3f3ff290 */ /* 0x000fe4000fffe03f */
[----:B-----5:R-:W-:Y:S02]  /*37190*/  IMAD.MOV.U32 R22, RZ, RZ, R68 ;  /* 0x000000ffff167224 */ /* 0x020fe400078e0044 */
[----:B-1----:R-:W-:Y:S02]  /*371a0*/  IMAD.MOV.U32 R23, RZ, RZ, R69 ;  /* 0x000000ffff177224 */ /* 0x002fe400078e0045 */
[----:B------:R-:W-:Y:S02]  /*371b0*/  IMAD.MOV.U32 R26, RZ, RZ, R70 ;  /* 0x000000ffff1a7224 */ /* 0x000fe400078e0046 */
[----:B------:R-:W-:Y:S02]  /*371c0*/  IMAD.MOV.U32 R27, RZ, RZ, R71 ;  /* 0x000000ffff1b7224 */ /* 0x000fe400078e0047 */
[----:B------:R-:W-:Y:S01]  /*371d0*/  HMMA.1688.F32.TF32 R68, R248, R24, R88 ;  /* 0x00000018f844723c */ /* 0x000fe20000081058 */
[----:B------:R-:W2:Y:S04]  /*371e0*/  LDL.LU R88, [R1+0xc0] ;  /* 0x0000c00001587983 */ /* 0x000ea80000300800 */
[----:B------:R-:W2:Y:S04]  /*371f0*/  LDL.LU R89, [R1+0xc4] ;  /* 0x0000c40001597983 */ /* 0x000ea80000300800 */
[----:B------:R-:W2:Y:S04]  /*37200*/  LDL.LU R90, [R1+0xc8] ;  /* 0x0000c800015a7983 */ /* 0x000ea80000300800 */
[----:B------:R-:W2:Y:S04]  /*37210*/  LDL.LU R91, [R1+0xcc] ;  /* 0x0000cc00015b7983 */ /* 0x000ea80000300800 */
[----:B------:R-:W5:Y:S04]  /*37220*/  LDL.LU R182, [R1+0xd8] ;  /* 0x0000d80001b67983 */ /* 0x000f680000300800 */
[----:B------:R-:W5:Y:S03]  /*37230*/  LDL.LU R183, [R1+0xdc] ;  /* 0x0000dc0001b77983 */ /* 0x000f660000300800 */
[----:B------:R-:W-:-:S02]  /*37240*/  IMAD.MOV.U32 R38, RZ, RZ, R68 ;  /* 0x000000ffff267224 */ /* 0x000fc400078e0044 */
[----:B------:R-:W-:Y:S02]  /*37250*/  IMAD.MOV.U32 R50, RZ, RZ, R69 ;  /* 0x000000ffff327224 */ /* 0x000fe400078e0045 */
[----:B------:R-:W-:Y:S02]  /*37260*/  IMAD.MOV.U32 R51, RZ, RZ, R70 ;  /* 0x000000ffff337224 */ /* 0x000fe400078e0046 */
[----:B------:R-:W-:Y:S02]  /*37270*/  IMAD.MOV.U32 R46, RZ, RZ, R71 ;  /* 0x000000ffff2e7224 */ /* 0x000fe400078e0047 */
[C---:B------:R-:W-:Y:S11]  /*37280*/  HMMA.1688.F32.TF32 R68, R248.reuse, R20, R84 ;  /* 0x00000014f844723c */ /* 0x040ff60000081054 */
[----:B------:R-:W-:Y:S11]  /*37290*/  @!UPT UIADD3 URZ, URZ, URZ, URZ ;  /* 0x0000003f3f3ff290 */ /* 0x000ff6000fffe03f */
[----:B------:R-:W-:Y:S02]  /*372a0*/  @!UPT UIADD3 URZ, URZ, URZ, URZ ;  /* 0x0000003f3f3ff290 */ /* 0x000fe4000fffe03f */
[----:B---3--:R-:W-:Y:S02]  /*372b0*/  IMAD.MOV.U32 R35, RZ, RZ, R68 ;  /* 0x000000ffff237224 */ /* 0x008fe400078e0044 */
        /* <DEDUP_REMOVED lines=13> */
[----:B----4-:R-:W-:Y:S02]  /*37390*/  IMAD.MOV.U32 R6, RZ, RZ, R68 ;  /* 0x000000ffff067224 */ /* 0x010fe400078e0044 */
[----:B------:R-:W-:Y:S02]  /*373a0*/  IMAD.MOV.U32 R7, RZ, RZ, R69 ;  /* 0x000000ffff077224 */ /* 0x000fe400078e0045 */
[----:B------:R-:W-:Y:S02]  /*373b0*/  IMAD.MOV.U32 R11, RZ, RZ, R70 ;  /* 0x000000ffff0b7224 */ /* 0x000fe400078e0046 */
[----:B------:R-:W-:Y:S02]  /*373c0*/  IMAD.MOV.U32 R10, RZ, RZ, R71 ;  /* 0x000000ffff0a7224 */ /* 0x000fe400078e0047 */
[C---:B------:R-:W-:Y:S01]  /*373d0*/  HMMA.1688.F32.TF32 R68, R248.reuse, R8, R244 ;  /* 0x00000008f844723c */ /* 0x040fe200000810f4 */
        /* <DEDUP_REMOVED lines=16> */
[----:B------:R-:W-:Y:S03]  /*374e0*/  HMMA.1688.F32.TF32 R248, R248, R4, R240 ;  /* 0x00000004f8f8723c */ /* 0x000fe600000810f0 */
[----:B------:R-:W3:Y:S04]  /*374f0*/  LDL.LU R240, [R1+0x150] ;  /* 0x0001500001f07983 */ /* 0x000ee80000300800 */
[----:B------:R-:W3:Y:S04]  /*37500*/  LDL.LU R241, [R1+0x154] ;  /* 0x0001540001f17983 */ /* 0x000ee80000300800 */
[----:B------:R-:W3:Y:S04]  /*37510*/  LDL.LU R242, [R1+0x158] ;  /* 0x0001580001f27983 */ /* 0x000ee80000300800 */
[----:B------:R-:W3:Y:S01]  /*37520*/  LDL.LU R243, [R1+0x15c] ;  /* 0x00015c0001f37983 */ /* 0x000ee20000300800 */
[----:B------:R-:W-:-:S02]  /*37530*/  IMAD.MOV.U32 R47, RZ, RZ, R68 ;  /* 0x000000ffff2f7224 */ /* 0x000fc400078e0044 */
[----:B------:R-:W-:Y:S02]  /*37540*/  IMAD.MOV.U32 R39, RZ, RZ, R69 ;  /* 0x000000ffff277224 */ /* 0x000fe400078e0045 */
[----:B------:R-:W-:Y:S02]  /*37550*/  IMAD.MOV.U32 R42, RZ, RZ, R70 ;  /* 0x000000ffff2a7224 */ /* 0x000fe400078e0046 */
[----:B------:R-:W-:Y:S01]  /*37560*/  IMAD.MOV.U32 R43, RZ, RZ, R71 ;  /* 0x000000ffff2b7224 */ /* 0x000fe200078e0047 */
[----:B------:R-:W-:Y:S04]  /*37570*/  STL.64 [R1+0x1598], R250 ;  /* 0x001598fa01007387 */ /* 0x000fe80000100a00 */
[----:B------:R-:W-:Y:S01]  /*37580*/  STL.64 [R1+0x1590], R248 ;  /* 0x001590f801007387 */ /* 0x000fe20000100a00 */
[C---:B--2---:R-:W-:Y:S11]  /*37590*/  HMMA.1688.F32.TF32 R68, R124.reuse, R64, R88 ;  /* 0x000000407c44723c */ /* 0x044ff60000081058 */
[----:B------:R-:W-:Y:S11]  /*375a0*/  @!UPT UIADD3 URZ, URZ, URZ, URZ ;  /* 0x0000003f3f3ff290 */ /* 0x000ff6000fffe03f */
[----:B------:R-:W-:Y:S01]  /*375b0*/  @!UPT UIADD3 URZ, URZ, URZ, URZ ;  /* 0x0000003f3f3ff290 */ /* 0x000fe2000fffe03f */
[----:B------:R-:W-:Y:S04]  /*375c0*/  STL.64 [R1+0x15a8], R70 ;  /* 0x0015a84601007387 */ /* 0x000fe80000100a00 */
[----:B------:R-:W-:Y:S04]  /*375d0*/  STL.64 [R1+0x15a0], R68 ;  /* 0x0015a04401007387 */ /* 0x000fe80000100a00 */
[----:B------:R-:W2:Y:S04]  /*375e0*/  LDL.LU R92, [R1+0x160] ;  /* 0x00016000015c7983 */ /* 0x000ea80000300800 */
[----:B------:R-:W2:Y:S04]  /*375f0*/  LDL.LU R93, [R1+0x164] ;  /* 0x00016400015d7983 */ /* 0x000ea80000300800 */
[----:B------:R-:W2:Y:S04]  /*37600*/  LDL.LU R94, [R1+0x168] ;  /* 0x00016800015e7983 */ /* 0x000ea80000300800 */
[----:B------:R-:W2:Y:S01]  /*37610*/  LDL.LU R95, [R1+0x16c] ;  /* 0x00016c00015f7983 */ /* 0x000ea20000300800 */
[C---:B-----5:R-:W-:Y:S03]  /*37620*/  HMMA.1688.F32.TF32 R180, R124.reuse, R60, R180 ;  /* 0x0000003c7cb4723c */ /* 0x060fe600000810b4 */
[----:B------:R-:W5:Y:S04]  /*37630*/  LDL.LU R96, [R1+0x170] ;  /* 0x0001700001607983 */ /* 0x000f680000300800 */
[----:B------:R-:W5:Y:S04]  /*37640*/  LDL.LU R97, [R1+0x174] ;  /* 0x0001740001617983 */ /* 0x000f680000300800 */
[----:B------:R-:W5:Y:S04]  /*37650*/  LDL.LU R98, [R1+0x178] ;  /* 0x0001780001627983 */ /* 0x000f680000300800 */
[----:B------:R-:W5:Y:S08]  /*37660*/  LDL.LU R99, [R1+0x17c] ;  /* 0x00017c0001637983 */ /* 0x000f700000300800 */
[----:B------:R-:W-:Y:S04]  /*37670*/  STL.64 [R1+0x15b8], R182 ;  /* 0x0015b8b601007387 */ /* 0x000fe80000100a00 */
[----:B------:R-:W-:Y:S01]  /*37680*/  STL.64 [R1+0x15b0], R180 ;  /* 0x0015b0b401007387 */ /* 0x000fe20000100a00 */
[C---:B----4-:R-:W-:Y:S08]  /*37690*/  HMMA.1688.F32.TF32 R72, R124.reuse, R56, R84 ;  /* 0x000000387c48723c */ /* 0x050ff00000081054 */
[C---:B---3--:R-:W-:Y:S08]  /*376a0*/  HMMA.1688.F32.TF32 R84, R124.reuse, R44, R244 ;  /* 0x0000002c7c54723c */ /* 0x048ff000000810f4 */
[C---:B------:R-:W-:Y:S08]  /*376b0*/  HMMA.1688.F32.TF32 R76, R124.reuse, R52, R76 ;  /* 0x000000347c4c723c */ /* 0x040ff0000008104c */
[C---:B------:R-:W-:Y:S01]  /*376c0*/  HMMA.1688.F32.TF32 R80, R124.reuse, R48, R80 ;  /* 0x000000307c50723c */ /* 0x040fe20000081050 */
        /* <DEDUP_REMOVED lines=16> */
[----:B------:R-:W4:Y:S08]  /*377d0*/  LDL.LU R243, [R1+0x19c] ;  /* 0x00019c0001f37983 */ /* 0x000f300000300800 */
[----:B------:R-:W-:Y:S04]  /*377e0*/  STL [R1+0x1588], R88 ;  /* 0x0015885801007387 */ /* 0x000fe80000100800 */
[----:B------:R-:W-:Y:S04]  /*377f0*/  STL [R1+0x1584], R89 ;  /* 0x0015845901007387 */ /* 0x000fe80000100800 */
[----:B------:R-:W-:Y:S04]  /*37800*/  STL [R1+0x1580], R90 ;  /* 0x0015805a01007387 */ /* 0x000fe80000100800 */
[----:B------:R-:W-:Y:S01]  /*37810*/  STL [R1+0x157c], R91 ;  /* 0x00157c5b01007387 */ /* 0x000fe20000100800 */
[C---:B--2---:R-:W-:Y:S11]  /*37820*/  HMMA.1688.F32.TF32 R92, R124.reuse, R36, R92 ;  /* 0x000000247c5c723c */ /* 0x044ff6000008105c */
        /* <DEDUP_REMOVED lines=19> */
[----:B------:R-:W-:Y:S04]  /*37960*/  STL [R1+0x1548], R96 ;  /* 0x0015486001007387 */ /* 0x000fe80000100800 */
[----:B------:R-:W-:Y:S04]  /*37970*/  STL [R1+0x1544], R97 ;  /* 0x0015446101007387 */ /* 0x000fe80000100800 */
[----:B------:R-:W-:Y:S04]  /*37980*/  STL [R1+0x1540], R98 ;  /* 0x0015406201007387 */ /* 0x000fe80000100800 */
[----:B------:R-:W-:Y:S01]  /*37990*/  STL [R1+0x153c], R99 ;  /* 0x00153c6301007387 */ /* 0x000fe20000100800 */
[C---:B---3--:R-:W-:Y:S11]  /*379a0*/  HMMA.1688.F32.TF32 R100, R124.reuse, R28, R244 ;  /* 0x0000001c7c64723c */ /* 0x048ff600000810f4 */
[----:B------:R-:W-:Y:S11]  /*379b0*/  @!UPT UIADD3 URZ, URZ, URZ, URZ ;  /* 0x0000003f3f3ff290 */ /* 0x000ff6000fffe03f */
[----:B------:R-:W-:Y:S01]  /*379c0*/  @!UPT UIADD3 URZ, URZ, URZ, URZ ;  /* 0x0000003f3f3ff290 */ /* 0x000fe2000fffe03f */
[----:B------:R-:W-:Y:S04]  /*379d0*/  STL [R1+0x1538], R100 ;  /* 0x0015386401007387 */ /* 0x000fe80000100800 */
[----:B------:R-:W-:Y:S04]  /*379e0*/  STL [R1+0x1534], R101 ;  /* 0x0015346501007387 */ /* 0x000fe80000100800 */
[----:B------:R-:W-:Y:S04]  /*379f0*/  STL [R1+0x1530], R102 ;  /* 0x0015306601007387 */ /* 0x000fe80000100800 */
[----:B------:R-:W-:Y:S04]  /*37a00*/  STL [R1+0x152c], R103 ;  /* 0x00152c6701007387 */ /* 0x000fe80000100800 */
[----:B------:R-:W3:Y:S01]  /*37a10*/  LDL.LU R244, [R1+0x1e0] ;  /* 0x0001e00001f47983 */ /* 0x000ee20000300800 */
[C---:B----4-:R-:W-:Y:S03]  /*37a20*/  HMMA.1688.F32.TF32 R104, R124.reuse, R24, R240 ;  /* 0x000000187c68723c */ /* 0x050fe600000810f0 */
[----:B------:R-:W3:Y:S04]  /*37a30*/  LDL.LU R245, [R1+0x1e4] ;  /* 0x0001e40001f57983 */ /* 0x000ee80000300800 */
[----:B------:R-:W3:Y:S04]  /*37a40*/  LDL.LU R246, [R1+0x1e8] ;  /* 0x0001e80001f67983 */ /* 0x000ee80000300800 */
[----:B------:R-:W3:Y:S04]  /*37a50*/  LDL.LU R247, [R1+0x1ec] ;  /* 0x0001ec0001f77983 */ /* 0x000ee80000300800 */
[----:B------:R-:W4:Y:S04]  /*37a60*/  LDL.LU R240, [R1+0x1d0] ;  /* 0x0001d00001f07983 */ /* 0x000f280000300800 */
[----:B------:R-:W4:Y:S04]  /*37a70*/  LDL.LU R241, [R1+0x1d4] ;  /* 0x0001d40001f17983 */ /* 0x000f280000300800 */
[----:B------:R-:W4:Y:S04]  /*37a80*/  LDL.LU R242, [R1+0x1d8] ;  /* 0x0001d80001f27983 */ /* 0x000f280000300800 */
[----:B------:R-:W4:Y:S04]  /*37a90*/  LDL.LU R243, [R1+0x1dc] ;  /* 0x0001dc0001f37983 */ /* 0x000f280000300800 */
[----:B------:R-:W-:Y:S04]  /*37aa0*/  STL [R1+0x1528], R104 ;  /* 0x0015286801007387 */ /* 0x000fe80000100800 */
[----:B------:R-:W-:Y:S04]  /*37ab0*/  STL [R1+0x1524], R105 ;  /* 0x0015246901007387 */ /* 0x000fe80000100800 */
[----:B------:R-:W-:Y:S04]  /*37ac0*/  STL [R1+0x1520], R106 ;  /* 0x0015206a01007387 */ /* 0x000fe80000100800 */
[----:B------:R-:W-:Y:S01]  /*37ad0*/  STL [R1+0x151c], R107 ;  /* 0x00151c6b01007387 */ /* 0x000fe20000100800 */
[C---:B--2---:R-:W-:Y:S08]  /*37ae0*/  HMMA.1688.F32.TF32 R108, R124.reuse, R20, R108 ;  /* 0x000000147c6c723c */ /* 0x044ff0000008106c */
[C---:B------:R-:W-:Y:S11]  /*37af0*/  HMMA.1688.F32.TF32 R112, R124.reuse, R16, R112 ;  /* 0x000000107c70723c */ /* 0x040ff60000081070 */
        /* <DEDUP_REMOVED lines=21> */
[----:B------:R-:W-:Y:S04]  /*37c50*/  STL [R1+0x156c], R119 ;  /* 0x00156c7701007387 */ /* 0x000fe80000100800 */
[----:B------:R-:W5:Y:S04]  /*37c60*/  LDL.LU R136, [R1+0x220] ;  /* 0x0002200001887983 */ /* 0x000f680000300800 */
[----:B------:R-:W5:Y:S04]  /*37c70*/  LDL.LU R137, [R1+0x224] ;  /* 0x0002240001897983 */ /* 0x000f680000300800 */
[----:B------:R-:W5:Y:S04]  /*37c80*/  LDL.LU R138, [R1+0x228] ;  /* 0x00022800018a7983 */ /* 0x000f680000300800 */
[----:B------:R-:W5:Y:S01]  /*37c90*/  LDL.LU R139, [R1+0x22c] ;  /* 0x00022c00018b7983 */ /* 0x000f620000300800 */
[C---:B---3--:R-:W-:Y:S08]  /*37ca0*/  HMMA.1688.F32.TF32 R120, R124.reuse, R8, R244 ;  /* 0x000000087c78723c */ /* 0x048ff000000810f4 */
[----:B----4-:R-:W-:Y:S01]  /*37cb0*/  HMMA.1688.F32.TF32 R124, R124, R4, R240 ;  /* 0x000000047c7c723c */ /* 0x010fe200000810f0 */
[----:B------:R-:W-:-:S02]  /*37cc0*/  IMAD.MOV.U32 R247, RZ, RZ, R196 ;  /* 0x000000fffff77224 */ /* 0x000fc400078e00c4 */
[----:B------:R1:W-:Y:S11]  /*37cd0*/  LDS R196, [R228+0x46100] ;  /* 0x04610000e4c47984 */ /* 0x0003f60000000800 */
[----:B------:R-:W-:Y:S01]  /*37ce0*/  @!UPT UIADD3 URZ, URZ, URZ, URZ ;  /* 0x0000003f3f3ff290 */ /* 0x000fe2000fffe03f */
[----:B------:R-:W-:Y:S04]  /*37cf0*/  STL.64 [R1+0x1608], R122 ;  /* 0x0016087a01007387 */ /* 0x000fe80000100a00 */
[----:B------:R-:W-:Y:S04]  /*37d00*/  STL.64 [R1+0x1600], R120 ;  /* 0x0016007801007387 */ /* 0x000fe80000100a00 */
[----:B------:R-:W3:Y:S04]  /*37d10*/  LDL.LU R244, [R1+0x230] ;  /* 0x0002300001f47983 */ /* 0x000ee80000300800 */
[----:B------:R-:W3:Y:S04]  /*37d20*/  LDL.LU R245, [R1+0x234] ;  /* 0x0002340001f57983 */ /* 0x000ee80000300800 */
[----:B------:R-:W3:Y:S04]  /*37d30*/  LDL.LU R246, [R1+0x238] ;  /* 0x0002380001f67983 */ /* 0x000ee80000300800 */
[----:B------:R-:W-:Y:S04]  /*37d40*/  STL.64 [R1+0x1618], R126 ;  /* 0x0016187e01007387 */ /* 0x000fe80000100a00 */
[----:B------:R-:W-:Y:S04]  /*37d50*/  STL.64 [R1+0x1610], R124 ;  /* 0x0016107c01007387 */ /* 0x000fe80000100a00 */
[----:B-1----:R-:W4:Y:S04]  /*37d60*/  LDL.LU R228, [R1+0x18ac] ;  /* 0x0018ac0001e47983 */ /* 0x002f280000300800 */
        /* <DEDUP_REMOVED lines=8> */
[----:B------:R-:W1:Y:S01]  /*37df0*/  LDS R197, [R252+0x46100] ;  /* 0x04610000fcc57984 */ /* 0x000e620000000800 */
[C---:B--2---:R-:W-:Y:S08]  /*37e00*/  HMMA.1688.F32.TF32 R128, R160.reuse, R64, R128 ;  /* 0x00000040a080723c */ /* 0x044ff00000081080 */
[C---:B-----5:R-:W-:Y:S11]  /*37e10*/  HMMA.1688.F32.TF32 R132, R160.reuse, R60, R132 ;  /* 0x0000003ca084723c */ /* 0x060ff60000081084 */
[----:B------:R-:W-:Y:S04]  /*37e20*/  @!UPT UIADD3 URZ, URZ, URZ, URZ ;  /* 0x0000003f3f3ff290 */ /* 0x000fe8000fffe03f */
[----:B------:R-:W-:Y:S04]  /*37e30*/  STL.64 [R1+0x1628], R130 ;  /* 0x0016288201007387 */ /* 0x000fe80000100a00 */
[----:B------:R-:W-:Y:S04]  /*37e40*/  STL.64 [R1+0x1620], R128 ;  /* 0x0016208001007387 */ /* 0x000fe80000100a00 */
[----:B------:R-:W2:Y:S04]  /*37e50*/  LDL.LU R148, [R1+0x2f0] ;  /* 0x0002f00001947983 */ /* 0x000ea80000300800 */
[----:B------:R-:W2:Y:S04]  /*37e60*/  LDL.LU R149, [R1+0x2f4] ;  /* 0x0002f40001957983 */ /* 0x000ea80000300800 */
[----:B------:R-:W2:Y:S04]  /*37e70*/  LDL.LU R150, [R1+0x2f8] ;  /* 0x0002f80001967983 */ /* 0x000ea80000300800 */
[----:B------:R-:W2:Y:S04]  /*37e80*/  LDL.LU R151, [R1+0x2fc] ;  /* 0x0002fc0001977983 */ /* 0x000ea80000300800 */
[----:B------:R-:W-:Y:S04]  /*37e90*/  STL.64 [R1+0x1638], R134 ;  /* 0x0016388601007387 */ /* 0x000fe80000100a00 */
[----:B------:R-:W-:Y:S01]  /*37ea0*/  STL.64 [R1+0x1630], R132 ;  /* 0x0016308401007387 */ /* 0x000fe20000100a00 */
[C---:B------:R-:W-:Y:S03]  /*37eb0*/  HMMA.1688.F32.TF32 R136, R160.reuse, R56, R136 ;  /* 0x00000038a088723c */ /* 0x040fe60000081088 */
[----:B------:R-:W5:Y:S04]  /*37ec0*/  LDL.LU R144, [R1+0x2e0] ;  /* 0x0002e00001907983 */ /* 0x000f680000300800 */
[----:B------:R-:W5:Y:S04]  /*37ed0*/  LDL.LU R145, [R1+0x2e4] ;  /* 0x0002e40001917983 */ /* 0x000f680000300800 */
[----:B------:R-:W5:Y:S04]  /*37ee0*/  LDL.LU R146, [R1+0x2e8] ;  /* 0x0002e80001927983 */ /* 0x000f680000300800 */
[----:B------:R-:W5:Y:S08]  /*37ef0*/  LDL.LU R147, [R1+0x2ec] ;  /* 0x0002ec0001937983 */ /* 0x000f700000300800 */
[----:B------:R-:W-:Y:S04]  /*37f00*/  STL.64 [R1+0x1648], R138 ;  /* 0x0016488a01007387 */ /* 0x000fe80000100a00 */
[----:B------:R-:W-:Y:S04]  /*37f10*/  STL.64 [R1+0x1640], R136 ;  /* 0x0016408801007387 */ /* 0x000fe80000100a00 */
[----:B------:R-:W5:Y:S04]  /*37f20*/  LDL.LU R172, [R1+0x2d0] ;  /* 0x0002d00001ac7983 */ /* 0x000f680000300800 */
[----:B------:R-:W5:Y:S04]  /*37f30*/  LDL.LU R173, [R1+0x2d4] ;  /* 0x0002d40001ad7983 */ /* 0x000f680000300800 */
[----:B------:R-:W5:Y:S04]  /*37f40*/  LDL.LU R174, [R1+0x2d8] ;  /* 0x0002d80001ae7983 */ /* 0x000f680000300800 */
[----:B------:R-:W5:Y:S01]  /*37f50*/  LDL.LU R175, [R1+0x2dc] ;  /* 0x0002dc0001af7983 */ /* 0x000f620000300800 */
[C---:B---3--:R-:W-:Y:S08]  /*37f60*/  HMMA.1688.F32.TF32 R140, R160.reuse, R52, R244 ;  /* 0x00000034a08c723c */ /* 0x048ff000000810f4 */
[C---:B----4-:R-:W-:Y:S11]  /*37f70*/  HMMA.1688.F32.TF32 R68, R160.reuse, R48, R240 ;  /* 0x00000030a044723c */ /* 0x050ff600000810f0 */
[----:B------:R-:W-:Y:S04]  /*37f80*/  @!UPT UIADD3 URZ, URZ, URZ, URZ ;  /* 0x0000003f3f3ff290 */ /* 0x000fe8000fffe03f */
[----:B------:R-:W-:Y:S04]  /*37f90*/  STL.64 [R1+0x1658], R142 ;  /* 0x0016588e01007387 */ /* 0x000fe80000100a00 */
[----:B------:R-:W-:Y:S04]  /*37fa0*/  STL.64 [R1+0x1650], R140 ;  /* 0x0016508c01007387 */ /* 0x000fe80000100a00 */
[----:B------:R-:W3:Y:S04]  /*37fb0*/  LDL.LU R244, [R1+0x2c0] ;  /* 0x0002c00001f47983 */ /* 0x000ee80000300800 */
[----:B------:R-:W-:Y:S04]  /*37fc0*/  STL.64 [R1+0xe0], R68 ;  /* 0x0000e04401007387 */ /* 0x000fe80000100a00 */
[----:B------:R4:W-:Y:S04]  /*37fd0*/  STL.64 [R1+0xe8], R70 ;  /* 0x0000e84601007387 */ /* 0x0009e80000100a00 */
[----:B------:R-:W3:Y:S04]  /*37fe0*/  LDL.LU R245, [R1+0x2c4] ;  /* 0x0002c40001f57983 */ /* 0x000ee80000300800 */
[----:B------:R-:W3:Y:S04]  /*37ff0*/  LDL.LU R246, [R1+0x2c8] ;  /* 0x0002c80001f67983 */ /* 0x000ee80000300800 */
[----:B------:R-:W3:Y:S04]  /*38000*/  LDL.LU R247, [R1+0x2cc] ;  /* 0x0002cc0001f77983 */ /* 0x000ee80000300800 */
[----:B------:R-:W3:Y:S04]  /*38010*/  LDL.LU R240, [R1+0x2b0] ;  /* 0x0002b00001f07983 */ /* 0x000ee80000300800 */
[----:B------:R-:W3:Y:S04]  /*38020*/  LDL.LU R241, [R1+0x2b4] ;  /* 0x0002b40001f17983 */ /* 0x000ee80000300800 */
[----:B------:R-:W3:Y:S04]  /*38030*/  LDL.LU R242, [R1+0x2b8] ;  /* 0x0002b80001f27983 */ /* 0x000ee80000300800 */
[----:B------:R-:W3:Y:S01]  /*38040*/  LDL.LU R243, [R1+0x2bc] ;  /* 0x0002bc0001f37983 */ /* 0x000ee20000300800 */
[C---:B----4-:R-:W-:Y:S11]  /*38050*/  HMMA.1688.F32.TF32 R68, R160.reuse, R44, R152 ;  /* 0x0000002ca044723c */ /* 0x050ff60000081098 */
[----:B------:R-:W-:Y:S11]  /*38060*/  @!UPT UIADD3 URZ, URZ, URZ, URZ ;  /* 0x0000003f3f3ff290 */ /* 0x000ff6000fffe03f */
[----:B------:R-:W-:Y:S02]  /*38070*/  @!UPT UIADD3 URZ, URZ, URZ, URZ ;  /* 0x0000003f3f3ff290 */ /* 0x000fe4000fffe03f */
[----:B------:R-:W-:Y:S02]  /*38080*/  IMAD.MOV.U32 R108, RZ, RZ, R68 ;  /* 0x000000ffff6c7224 */ /* 0x000fe400078e0044 */
        /* <DEDUP_REMOVED lines=23> */
[----:B------:R-:W-:Y:S01]  /*38200*/  IMAD.MOV.U32 R92, RZ, RZ, R71 ;  /* 0x000000ffff5c7224 */ /* 0x000fe200078e0047 */
[----:B------:R-:W-:Y:S04]  /*38210*/  STL.64 [R1+0x1668], R110 ;  /* 0x0016686e01007387 */ /* 0x000fe80000100a00 */
[----:B------:R-:W-:Y:S04]  /*38220*/  STL.64 [R1+0x1660], R108 ;  /* 0x0016606c01007387 */ /* 0x000fe80000100a00 */
[----:B------:R-:W-:Y:S04]  /*38230*/  STL.64 [R1+0x1678], R106 ;  /* 0x0016786a01007387 */ /* 0x000fe80000100a00 */
[----:B------:R-:W-:Y:S04]  /*38240*/  STL.64 [R1+0x1670], R104 ;  /* 0x0016706801007387 */ /* 0x000fe80000100a00 */
[----:B------:R-:W-:Y:S04]  /*38250*/  STL.64 [R1+0x1688], R102 ;  /* 0x0016886601007387 */ /* 0x000fe80000100a00 */
[----:B------:R-:W-:Y:S01]  /*38260*/  STL.64 [R1+0x1680], R100 ;  /* 0x0016806401007387 */ /* 0x000fe20000100a00 */
[C---:B---3--:R-:W-:Y:S11]  /*38270*/  HMMA.1688.F32.TF32 R68, R160.reuse, R28, R244 ;  /* 0x0000001ca044723c */ /* 0x048ff600000810f4 */
        /* <DEDUP_REMOVED lines=26> */
[----:B------:R-:W1:Y:S04]  /*38420*/  LDL.LU R172, [R1+0x360] ;  /* 0x0003600001ac7983 */ /* 0x000e680000300800 */
[----:B------:R-:W1:Y:S04]  /*38430*/  LDL.LU R173, [R1+0x364] ;  /* 0x0003640001ad7983 */ /* 0x000e680000300800 */
[----:B------:R-:W1:Y:S04]  /*38440*/  LDL.LU R174, [R1+0x368] ;  /* 0x0003680001ae7983 */ /* 0x000e680000300800 */
[----:B------:R-:W1:Y:S04]  /*38450*/  LDL.LU R175, [R1+0x36c] ;  /* 0x00036c0001af7983 */ /* 0x000e680000300800 */
[----:B------:R-:W5:Y:S04]  /*38460*/  LDL.LU R244, [R1+0x3a0] ;  /* 0x0003a00001f47983 */ /* 0x000f680000300800 */
[----:B------:R-:W5:Y:S04]  /*38470*/  LDL.LU R245, [R1+0x3a4] ;  /* 0x0003a40001f57983 */ /* 0x000f680000300800 */
[----:B------:R-:W5:Y:S04]  /*38480*/  LDL.LU R246, [R1+0x3a8] ;  /* 0x0003a80001f67983 */ /* 0x000f680000300800 */
[----:B------:R-:W5:Y:S04]  /*38490*/  LDL.LU R247, [R1+0x3ac] ;  /* 0x0003ac0001f77983 */ /* 0x000f680000300800 */
[----:B------:R-:W5:Y:S04]  /*384a0*/  LDL.LU R178, [R1+0x3b8] ;  /* 0x0003b80001b27983 */ /* 0x000f680000300800 */
[----:B------:R-:W5:Y:S01]  /*384b0*/  LDL.LU R179, [R1+0x3bc] ;  /* 0x0003bc0001b37983 */ /* 0x000f620000300800 */
[----:B------:R-:W-:Y:S03]  /*384c0*/  HMMA.1688.F32.TF32 R68, R160, R24, R240 ;  /* 0x00000018a044723c */ /* 0x000fe600000810f0 */
[----:B------:R-:W5:Y:S04]  /*384d0*/  LDL.LU R240, [R1+0x3c0] ;  /* 0x0003c00001f07983 */ /* 0x000f680000300800 */
[----:B------:R-:W5:Y:S04]  /*384e0*/  LDL.LU R241, [R1+0x3c4] ;  /* 0x0003c40001f17983 */ /* 0x000f680000300800 */
[----:B------:R-:W5:Y:S04]  /*384f0*/  LDL.LU R242, [R1+0x3c8] ;  /* 0x0003c80001f27983 */ /* 0x000f680000300800 */
[----:B------:R-:W5:Y:S09]  /*38500*/  LDL.LU R243, [R1+0x3cc] ;  /* 0x0003cc0001f37983 */ /* 0x000f720000300800 */
[----:B------:R-:W-:-:S02]  /*38510*/  IMAD.MOV.U32 R90, RZ, RZ, R70 ;  /* 0x000000ffff5a7224 */ /* 0x000fc400078e0046 */
[----:B------:R-:W-:Y:S02]  /*38520*/  IMAD.MOV.U32 R91, RZ, RZ, R71 ;  /* 0x000000ffff5b7224 */ /* 0x000fe400078e0047 */
[----:B------:R-:W-:Y:S02]  /*38530*/  IMAD.MOV.U32 R88, RZ, RZ, R68 ;  /* 0x000000ffff587224 */ /* 0x000fe400078e0044 */
[----:B------:R-:W-:Y:S01]  /*38540*/  IMAD.MOV.U32 R89, RZ, RZ, R69 ;  /* 0x000000ffff597224 */ /* 0x000fe200078e0045 */
[----:B------:R-:W-:Y:S04]  /*38550*/  STL.64 [R1+0x16a8], R90 ;  /* 0x0016a85a01007387 */ /* 0x000fe80000100a00 */
[----:B------:R-:W-:Y:S01]  /*38560*/  STL.64 [R1+0x16a0], R88 ;  /* 0x0016a05801007387 */ /* 0x000fe20000100a00 */
[C---:B--2---:R-:W-:Y:S08]  /*38570*/  HMMA.1688.F32.TF32 R148, R160.reuse, R16, R148 ;  /* 0x00000010a094723c */ /* 0x044ff00000081094 */
[C---:B---3--:R-:W-:Y:S08]  /*38580*/  HMMA.1688.F32.TF32 R144, R160.reuse, R20, R144 ;  /* 0x00000014a090723c */ /* 0x048ff00000081090 */
[C---:B----4-:R-:W-:Y:S08]  /*38590*/  HMMA.1688.F32.TF32 R152, R160.reuse, R12, R152 ;  /* 0x0000000ca098723c */ /* 0x050ff00000081098 */
[C---:B-----5:R-:W-:Y:S08]  /*385a0*/  HMMA.1688.F32.TF32 R156, R160.reuse, R8, R156 ;  /* 0x00000008a09c723c */ /* 0x060ff0000008109c */
[----:B------:R-:W-:Y:S01]  /*385b0*/  HMMA.1688.F32.TF32 R160, R160, R4, R228 ;  /* 0x00000004a0a0723c */ /* 0x000fe200000810e4 */
[----:B------:R-:W-:Y:S07]  /*385c0*/  STL.64 [R1+0x16b8], R146 ;  /* 0x0016b89201007387 */ /* 0x000fee0000100a00 */
[C---:B-1----:R-:W-:Y:S01]  /*385d0*/  HMMA.1688.F32.TF32 R164, R196.reuse, R64, R172 ;  /* 0x00000040c4a4723c */ /* 0x042fe200000810ac */
[----:B------:R-:W-:Y:S07]  /*385e0*/  STL.64 [R1+0x16b0], R144 ;  /* 0x0016b09001007387 */ /* 0x000fee0000100a00 */
[C---:B------:R-:W-:Y:S01]  /*385f0*/  HMMA.1688.F32.TF32 R168, R196.reuse, R60, R244 ;  /* 0x0000003cc4a8723c */ /* 0x040fe200000810f4 */
[----:B------:R-:W-:Y:S04]  /*38600*/  LDS R228, [R218+0x46100] ;  /* 0x04610000dae47984 */ /* 0x000fe80000000800 */
[----:B------:R-:W-:Y:S03]  /*38610*/  LDS R230, [R218+0x46900] ;  /* 0x04690000dae67984 */ /* 0x000fe60000000800 */
        /* <DEDUP_REMOVED lines=55> */
[----:B------:R-:W-:Y:S04]  /*38990*/  STL.64 [R1+0x1730], R176 ;  /* 0x001730b001007387 */ /* 0x000fe80000100a00 */
[----:B------:R-:W-:Y:S04]  /*389a0*/  LDS R229, [R219+0x46100] ;  /* 0x04610000dbe57984 */ /* 0x000fe80000000800 */
[----:B------:R-:W1:Y:S01]  /*389b0*/  LDS R231, [R219+0x46900] ;  /* 0x04690000dbe77984 */ /* 0x000e620000000800 */
[C---:B-----5:R-:W-:Y:S03]  /*389c0*/  HMMA.1688.F32.TF32 R84, R196.reuse, R48, R240 ;  /* 0x00000030c454723c */ /* 0x060fe600000810f0 */
[----:B------:R-:W5:Y:S04]  /*389d0*/  LDL.LU R240, [R1+0x580] ;  /* 0x0005800001f07983 */ /* 0x000f680000300800 */
[----:B------:R-:W5:Y:S04]  /*389e0*/  LDL.LU R241, [R1+0x584] ;  /* 0x0005840001f17983 */ /* 0x000f680000300800 */
[----:B------:R-:W5:Y:S04]  /*389f0*/  LDL.LU R242, [R1+0x588] ;  /* 0x0005880001f27983 */ /* 0x000f680000300800 */
[----:B------:R-:W5:Y:S01]  /*38a00*/  LDL.LU R243, [R1+0x58c] ;  /* 0x00058c0001f37983 */ /* 0x000f620000300800 */
[C---:B--2---:R-:W-:Y:S08]  /*38a10*/  HMMA.1688.F32.TF32 R72, R196.reuse, R36, R72 ;  /* 0x00000024c448723c */ /* 0x044ff00000081048 */
[C---:B---3--:R-:W-:Y:S08]  /*38a20*/  HMMA.1688.F32.TF32 R80, R196.reuse, R44, R80 ;  /* 0x0000002cc450723c */ /* 0x048ff00000081050 */
[C---:B----4-:R-:W-:Y:S11]  /*38a30*/  HMMA.1688.F32.TF32 R76, R196.reuse, R40, R76 ;  /* 0x00000028c44c723c */ /* 0x050ff6000008104c */
[----:B------:R-:W-:Y:S05]  /*38a40*/  @!UPT UIADD3 URZ, URZ, URZ, URZ ;  /* 0x0000003f3f3ff290 */ /* 0x000fea000fffe03f */
[----:B------:R-:W-:Y:S02]  /*38a50*/  IMAD.MOV.U32 R96, RZ, RZ, R80 ;  /* 0x000000ffff607224 */ /* 0x000fe400078e0050 */
[----:B------:R-:W-:Y:S02]  /*38a60*/  IMAD.MOV.U32 R97, RZ, RZ, R81 ;  /* 0x000000ffff617224 */ /* 0x000fe400078e0051 */
[----:B------:R-:W-:Y:S02]  /*38a70*/  IMAD.MOV.U32 R98, RZ, RZ, R82 ;  /* 0x000000ffff627224 */ /* 0x000fe400078e0052 */
[----:B------:R-:W-:Y:S02]  /*38a80*/  IMAD.MOV.U32 R99, RZ, RZ, R83 ;  /* 0x000000ffff637224 */ /* 0x000fe400078e0053 */
[C---:B------:R-:W-:Y:S01]  /*38a90*/  HMMA.1688.F32.TF32 R80, R196.reuse, R32, R180 ;  /* 0x00000020c450723c */ /* 0x040fe200000810b4 */
[----:B------:R-:W-:Y:S04]  /*38aa0*/  STL.64 [R1+0x140], R76 ;  /* 0x0001404c01007387 */ /* 0x000fe80000100a00 */
[----:B------:R2:W-:Y:S04]  /*38ab0*/  STL.64 [R1+0x148], R78 ;  /* 0x0001484e01007387 */ /* 0x0005e80000100a00 */
[----:B------:R-:W-:Y:S01]  /*38ac0*/  STL.64 [R1+0x130], R72 ;  /* 0x0001304801007387 */ /* 0x000fe20000100a00 */
[C---:B------:R-:W-:Y:S03]  /*38ad0*/  HMMA.1688.F32.TF32 R184, R196.reuse, R16, R184 ;  /* 0x00000010c4b8723c */ /* 0x040fe600000810b8 */
[----:B------:R3:W-:Y:S05]  /*38ae0*/  STL.64 [R1+0x138], R74 ;  /* 0x0001384a01007387 */ /* 0x0007ea0000100a00 */
[C---:B--2---:R-:W-:Y:S08]  /*38af0*/  HMMA.1688.F32.TF32 R76, R196.reuse, R28, R68 ;  /* 0x0000001cc44c723c */ /* 0x044ff00000081044 */
[C---:B---3--:R-:W-:Y:S08]  /*38b00*/  HMMA.1688.F32.TF32 R72, R196.reuse, R24, R248 ;  /* 0x00000018c448723c */ /* 0x048ff000000810f8 */
[C---:B------:R-:W-:Y:S08]  /*38b10*/  HMMA.1688.F32.TF32 R68, R196.reuse, R20, R244 ;  /* 0x00000014c444723c */ /* 0x040ff000000810f4 */
        /* <DEDUP_REMOVED lines=8> */
[----:B------:R-:W-:Y:S04]  /*38ba0*/  STL [R1+0x14a8], R184 ;  /* 0x0014a8b801007387 */ /* 0x000fe80000100800 */
[----:B------:R2:W-:Y:S04]  /*38bb0*/  STL.64 [R1+0xf0], R68 ;  /* 0x0000f04401007387 */ /* 0x0005e80000100a00 */
[----:B------:R3:W-:Y:S04]  /*38bc0*/  STL.64 [R1+0xf8], R70 ;  /* 0x0000f84601007387 */ /* 0x0007e80000100a00 */
[----:B------:R-:W-:Y:S04]  /*38bd0*/  STL [R1+0x14a4], R185 ;  /* 0x0014a4b901007387 */ /* 0x000fe80000100800 */
[----:B------:R-:W-:Y:S04]  /*38be0*/  STL [R1+0x14a0], R186 ;  /* 0x0014a0ba01007387 */ /* 0x000fe80000100800 */
[----:B------:R-:W-:Y:S04]  /*38bf0*/  STL [R1+0x149c], R187 ;  /* 0x00149cbb01007387 */ /* 0x000fe80000100800 */
[----:B------:R-:W-:Y:S04]  /*38c00*/  STL [R1+0x14b8], R188 ;  /* 0x0014b8bc01007387 */ /* 0x000fe80000100800 */
[----:B------:R-:W-:Y:S04]  /*38c10*/  STL [R1+0x14b4], R189 ;  /* 0x0014b4bd01007387 */ /* 0x000fe80000100800 */
[----:B------:R-:W-:Y:S04]  /*38c20*/  STL [R1+0x14b0], R190 ;  /* 0x0014b0be01007387 */ /* 0x000fe80000100800 */
[----:B------:R-:W-:Y:S04]  /*38c30*/  STL [R1+0x14ac], R191 ;  /* 0x0014acbf01007387 */ /* 0x000fe80000100800 */
[----:B------:R-:W1:Y:S04]  /*38c40*/  LDL.LU R202, [R1+0x5a8] ;  /* 0x0005a80001ca7983 */ /* 0x000e680000300800 */
[----:B------:R-:W1:Y:S01]  /*38c50*/  LDL.LU R203, [R1+0x5ac] ;  /* 0x0005ac0001cb7983 */ /* 0x000e620000300800 */
[----:B------:R-:W-:-:S03]  /*38c60*/  IMAD.MOV.U32 R248, RZ, RZ, R209 ;  /* 0x000000fffff87224 */ /* 0x000fc600078e00d1 */
[----:B------:R-:W-:Y:S01]  /*38c70*/  STL [R1+0x14c8], R192 ;  /* 0x0014c8c001007387 */ /* 0x000fe20000100800 */
[----:B------:R-:W-:-:S03]  /*38c80*/  IMAD.MOV.U32 R249, RZ, RZ, R208 ;  /* 0x000000fffff97224 */ /* 0x000fc600078e00d0 */
[----:B------:R-:W-:Y:S01]  /*38c90*/  STL [R1+0x14c4], R193 ;  /* 0x0014c4c101007387 */ /* 0x000fe20000100800 */
[----:B------:R-:W-:-:S03]  /*38ca0*/  IMAD.MOV.U32 R250, RZ, RZ, R213 ;  /* 0x000000fffffa7224 */ /* 0x000fc600078e00d5 */
[----:B------:R-:W-:Y:S01]  /*38cb0*/  STL [R1+0x14c0], R194 ;  /* 0x0014c0c201007387 */ /* 0x000fe20000100800 */
[----:B------:R-:W-:-:S03]  /*38cc0*/  IMAD.MOV.U32 R251, RZ, RZ, R212 ;  /* 0x000000fffffb7224 */ /* 0x000fc600078e00d4 */
[----:B------:R-:W-:Y:S04]  /*38cd0*/  STL [R1+0x14bc], R195 ;  /* 0x0014bcc301007387 */ /* 0x000fe80000100800 */
        /* <DEDUP_REMOVED lines=10> */
[----:B--2---:R-:W2:Y:S04]  /*38d80*/  LDL.LU R68, [R1+0x650] ;  /* 0x0006500001447983 */ /* 0x004ea80000300800 */
[----:B------:R-:W2:Y:S04]  /*38d90*/  LDL.LU R69, [R1+0x654] ;  /* 0x0006540001457983 */ /* 0x000ea80000300800 */
[----:B---3--:R-:W2:Y:S04]  /*38da0*/  LDL.LU R70, [R1+0x658] ;  /* 0x0006580001467983 */ /* 0x008ea80000300800 */
[----:B------:R-:W2:Y:S01]  /*38db0*/  LDL.LU R71, [R1+0x65c] ;  /* 0x00065c0001477983 */ /* 0x000ea20000300800 */
[----:B------:R-:W-:-:S02]  /*38dc0*/  IMAD.MOV.U32 R226, RZ, RZ, R217 ;  /* 0x000000ffffe27224 */ /* 0x000fc400078e00d9 */
[----:B------:R-:W-:Y:S01]  /*38dd0*/  IMAD.MOV.U32 R227, RZ, RZ, R216 ;  /* 0x000000ffffe37224 */ /* 0x000fe200078e00d8 */
[----:B------:R-:W-:Y:S04]  /*38de0*/  LDS R244, [R218+0x46180] ;  /* 0x04618000daf47984 */ /* 0x000fe80000000800 */
[----:B------:R-:W-:Y:S04]  /*38df0*/  LDS R246, [R218+0x46980] ;  /* 0x04698000daf67984 */ /* 0x000fe80000000800 */
[----:B------:R-:W-:Y:S04]  /*38e00*/  LDS R245, [R219+0x46180] ;  /* 0x04618000dbf57984 */ /* 0x000fe80000000800 */
[----:B------:R-:W-:Y:S01]  /*38e10*/  LDS R247, [R219+0x46980] ;  /* 0x04698000dbf77984 */ /* 0x000fe20000000800 */
[----:B-----5:R-:W-:Y:S01]  /*38e20*/  HMMA.1688.F32.TF32 R196, R196, R4, R240 ;  /* 0x00000004c4c4723c */ /* 0x020fe200000810f0 */
[----:B------:R-:W-:-:S02]  /*38e30*/  IMAD.MOV.U32 R93, RZ, RZ, R84 ;  /* 0x000000ffff5d7224 */ /* 0x000fc400078e0054 */
[----:B------:R-:W-:Y:S01]  /*38e40*/  LDS R241, [R252+0x46180] ;  /* 0x04618000fcf17984 */ /* 0x000fe20000000800 */
[----:B------:R-:W-:Y:S02]  /*38e50*/  IMAD.MOV.U32 R94, RZ, RZ, R85 ;  /* 0x000000ffff5e7224 */ /* 0x000fe400078e0055 */
[----:B------:R-:W-:Y:S01]  /*38e60*/  IMAD.MOV.U32 R95, RZ, RZ, R86 ;  /* 0x000000ffff5f7224 */ /* 0x000fe200078e0056 */
[----:B------:R-:W-:Y:S11]  /*38e70*/  LDS R243, [R252+0x46980] ;  /* 0x04698000fcf37984 */ /* 0x000ff60000000800 */
[----:B------:R-:W-:Y:S05]  /*38e80*/  @!UPT UIADD3 URZ, URZ, URZ, URZ ;  /* 0x0000003f3f3ff290 */ /* 0x000fea000fffe03f */
[----:B------:R-:W-:Y:S04]  /*38e90*/  STL [R1+0x14d4], R196 ;  /* 0x0014d4c401007387 */ /* 0x000fe80000100800 */
[----:B------:R-:W-:Y:S04]  /*38ea0*/  STL [R1+0x14d0], R197 ;  /* 0x0014d0c501007387 */ /* 0x000fe80000100800 */
[----:B------:R-:W-:Y:S04]  /*38eb0*/  STL [R1+0x14cc], R198 ;  /* 0x0014ccc601007387 */ /* 0x000fe80000100800 */
[----:B------:R3:W-:Y:S04]  /*38ec0*/  STL [R1+0x1498], R199 ;  /* 0x001498c701007387 */ /* 0x0007e80000100800 */
[----:B---3--:R-:W3:Y:S01]  /*38ed0*/  LDL.LU R199, [R1+0x998] ;  /* 0x0009980001c77983 */ /* 0x008ee20000300800 */
[C---:B-1----:R-:W-:Y:S08]  /*38ee0*/  HMMA.1688.F32.TF32 R200, R228.reuse, R64, R200 ;  /* 0x00000040e4c8723c */ /* 0x042ff000000810c8 */
[C---:B----4-:R-:W-:Y:S08]  /*38ef0*/  HMMA.1688.F32.TF32 R204, R228.reuse, R60, R204 ;  /* 0x0000003ce4cc723c */ /* 0x050ff000000810cc */
[C---:B------:R-:W-:Y:S08]  /*38f00*/  HMMA.1688.F32.TF32 R208, R228.reuse, R56, R208 ;  /* 0x00000038e4d0723c */ /* 0x040ff000000810d0 */
[C---:B------:R-:W-:Y:S01]  /*38f10*/  HMMA.1688.F32.TF32 R212, R228.reuse, R52, R212 ;  /* 0x00000034e4d4723c */ /* 0x040fe200000810d4 */
[----:B------:R-:W-:Y:S04]  /*38f20*/  STL [R1+0x14e4], R200 ;  /* 0x0014e4c801007387 */ /* 0x000fe80000100800 */
[----:B------:R-:W-:Y:S03]  /*38f30*/  STL [R1+0x14e0], R201 ;  /* 0x0014e0c901007387 */ /* 0x000fe60000100800 */
[C---:B--2---:R-:W-:Y:S01]  /*38f40*/  HMMA.1688.F32.TF32 R72, R228.reuse, R48, R68 ;  /* 0x00000030e448723c */ /* 0x044fe20000081044 */
        /* <DEDUP_REMOVED lines=11> */
[----:B------:R1:W-:Y:S04]  /*39000*/  STL.64 [R1+0x1e0], R72 ;  /* 0x0001e04801007387 */ /* 0x0003e80000100a00 */
[----:B------:R2:W-:Y:S04]  /*39010*/  STL.64 [R1+0x1e8], R74 ;  /* 0x0001e84a01007387 */ /* 0x0005e80000100a00 */
        /* <DEDUP_REMOVED lines=10> */
[----:B-1----:R-:W5:Y:S04]  /*390c0*/  LDL.LU R72, [R1+0x610] ;  /* 0x0006100001487983 */ /* 0x002f680000300800 */
[----:B------:R-:W5:Y:S04]  /*390d0*/  LDL.LU R73, [R1+0x614] ;  /* 0x0006140001497983 */ /* 0x000f680000300800 */
[----:B--2---:R-:W5:Y:S04]  /*390e0*/  LDL.LU R74, [R1+0x618] ;  /* 0x00061800014a7983 */ /* 0x004f680000300800 */
[----:B------:R-:W5:Y:S04]  /*390f0*/  LDL.LU R75, [R1+0x61c] ;  /* 0x00061c00014b7983 */ /* 0x000f680000300800 */
[----:B------:R-:W2:Y:S04]  /*39100*/  LDL.LU R180, [R1+0x600] ;  /* 0x0006000001b47983 */ /* 0x000ea80000300800 */
[----:B------:R-:W2:Y:S04]  /*39110*/  LDL.LU R181, [R1+0x604] ;  /* 0x0006040001b57983 */ /* 0x000ea80000300800 */
[----:B------:R-:W2:Y:S04]  /*39120*/  LDL.LU R182, [R1+0x608] ;  /* 0x0006080001b67983 */ /* 0x000ea80000300800 */
[----:B------:R-:W2:Y:S01]  /*39130*/  LDL.LU R183, [R1+0x60c] ;  /* 0x00060c0001b77983 */ /* 0x000ea20000300800 */
[----:B------:R-:W-:Y:S01]  /*39140*/  HMMA.1688.F32.TF32 R68, R228, R44, R248 ;  /* 0x0000002ce444723c */ /* 0x000fe200000810f8 */
[----:B------:R-:W-:-:S02]  /*39150*/  IMAD.MOV.U32 R115, RZ, RZ, R87 ;  /* 0x000000ffff737224 */ /* 0x000fc400078e0057 */
[----:B---3--:R-:W-:Y:S04]  /*39160*/  LDS R240, [R199+0x46180] ;  /* 0x04618000c7f07984 */ /* 0x008fe80000000800 */
[----:B------:R-:W1:Y:S11]  /*39170*/  LDS R242, [R199+0x46980] ;  /* 0x04698000c7f27984 */ /* 0x000e760000000800 */
[----:B------:R-:W-:Y:S06]  /*39180*/  @!UPT UIADD3 URZ, URZ, URZ, URZ ;  /* 0x0000003f3f3ff290 */ /* 0x000fec000fffe03f */
[----:B------:R-:W-:Y:S02]  /*39190*/  IMAD.MOV.U32 R188, RZ, RZ, R68 ;  /* 0x000000ffffbc7224 */ /* 0x000fe400078e0044 */
[----:B------:R-:W-:Y:S01]  /*391a0*/  IMAD.MOV.U32 R189, RZ, RZ, R69 ;  /* 0x000000ffffbd7224 */ /* 0x000fe200078e0045 */
[----:B------:R-:W3:Y:S01]  /*391b0*/  LDL.LU R68, [R1+0x5f0] ;  /* 0x0005f00001447983 */ /* 0x000ee20000300800 */
[----:B------:R-:W-:Y:S02]  /*391c0*/  IMAD.MOV.U32 R190, RZ, RZ, R70 ;  /* 0x000000ffffbe7224 */ /* 0x000fe400078e0046 */
[----:B------:R-:W-:Y:S01]  /*391d0*/  IMAD.MOV.U32 R191, RZ, RZ, R71 ;  /* 0x000000ffffbf7224 */ /* 0x000fe200078e0047 */
        /* <DEDUP_REMOVED lines=14> */
[----:B------:R-:W-:Y:S02]  /*392c0*/  @!UPT UIADD3 URZ, URZ, URZ, URZ ;  /* 0x0000003f3f3ff290 */ /* 0x000fe4000fffe03f */
[----:B------:R-:W-:Y:S02]  /*392d0*/  IMAD.MOV.U32 R184, RZ, RZ, R72 ;  /* 0x000000ffffb87224 */ /* 0x000fe400078e0048 */
[----:B------:R-:W-:Y:S02]  /*392e0*/  IMAD.MOV.U32 R185, RZ, RZ, R73 ;  /* 0x000000ffffb97224 */ /* 0x000fe400078e0049 */
[----:B------:R-:W-:Y:S02]  /*392f0*/  IMAD.MOV.U32 R186, RZ, RZ, R74 ;  /* 0x000000ffffba7224 */ /* 0x000fe400078e004a */
[----:B------:R-:W-:Y:S02]  /*39300*/  IMAD.MOV.U32 R187, RZ, RZ, R75 ;  /* 0x000000ffffbb7224 */ /* 0x000fe400078e004b */
[----:B--2---:R-:W-:Y:S01]  /*39310*/  HMMA.1688.F32.TF32 R72, R228, R28, R180 ;  /* 0x0000001ce448723c */ /* 0x004fe200000810b4 */
[----:B------:R-:W-:Y:S02]  /*39320*/  IMAD.MOV.U32 R192, RZ, RZ, R80 ;  /* 0x000000ffffc07224 */ /* 0x000fe400078e0050 */
[----:B------:R-:W-:-:S02]  /*39330*/  IMAD.MOV.U32 R193, RZ, RZ, R81 ;  /* 0x000000ffffc17224 */ /* 0x000fc400078e0051 */
[----:B------:R-:W-:Y:S02]  /*39340*/  IMAD.MOV.U32 R194, RZ, RZ, R82 ;  /* 0x000000ffffc27224 */ /* 0x000fe400078e0052 */
[----:B------:R-:W-:Y:S02]  /*39350*/  IMAD.MOV.U32 R195, RZ, RZ, R83 ;  /* 0x000000ffffc37224 */ /* 0x000fe400078e0053 */
[----:B------:R-:W-:Y:S11]  /*39360*/  IMAD.MOV.U32 R83, RZ, RZ, R236 ;  /* 0x000000ffff537224 */ /* 0x000ff600078e00ec */
[----:B------:R-:W-:Y:S04]  /*39370*/  @!UPT UIADD3 URZ, URZ, URZ, URZ ;  /* 0x0000003f3f3ff290 */ /* 0x000fe8000fffe03f */
[----:B------:R-:W-:Y:S02]  /*39380*/  IMAD.MOV.U32 R207, RZ, RZ, R72 ;  /* 0x000000ffffcf7224 */ /* 0x000fe400078e0048 */
[----:B------:R-:W-:Y:S02]  /*39390*/  IMAD.MOV.U32 R200, RZ, RZ, R73 ;  /* 0x000000ffffc87224 */ /* 0x000fe400078e0049 */
[----:B------:R-:W-:Y:S02]  /*393a0*/  IMAD.MOV.U32 R72, RZ, RZ, R238 ;  /* 0x000000ffff487224 */ /* 0x000fe400078e00ee */
[----:B------:R-:W-:Y:S01]  /*393b0*/  IMAD.MOV.U32 R201, RZ, RZ, R74 ;  /* 0x000000ffffc97224 */ /* 0x000fe200078e004a */
[----:B------:R-:W2:Y:S01]  /*393c0*/  LDL.LU R238, [R1+0x1890] ;  /* 0x0018900001ee7983 */ /* 0x000ea20000300800 */
[----:B------:R-:W-:Y:S02]  /*393d0*/  IMAD.MOV.U32 R73, RZ, RZ, R233 ;  /* 0x000000ffff497224 */ /* 0x000fe400078e00e9 */
[----:B------:R-:W-:Y:S01]  /*393e0*/  IMAD.MOV.U32 R202, RZ, RZ, R75 ;  /* 0x000000ffffca7224 */ /* 0x000fe200078e004b */
[----:B------:R-:W1:Y:S01]  /*393f0*/  LDL.LU R233, [R1+0x188c] ;  /* 0x00188c0001e97983 */ /* 0x000e620000300800 */
[----:B------:R-:W-:-:S02]  /*39400*/  IMAD.MOV.U32 R74, RZ, RZ, R232 ;  /* 0x000000ffff4a7224 */ /* 0x000fc400078e00e8 */
[----:B------:R-:W-:Y:S01]  /*39410*/  IMAD.MOV.U32 R75, RZ, RZ, R239 ;  /* 0x000000ffff4b7224 */ /* 0x000fe200078e00ef */
[----:B------:R-:W1:Y:S04]  /*39420*/  LDL.LU R232, [R1+0x1888] ;  /* 0x0018880001e87983 */ /* 0x000e680000300800 */
[----:B------:R-:W4:Y:S04]  /*39430*/  LDL.LU R239, [R1+0x1884] ;  /* 0x0018840001ef7983 */ /* 0x000f280000300800 */
[----:B------:R-:W5:Y:S04]  /*39440*/  LDL.LU R80, [R1+0x770] ;  /* 0x0007700001507983 */ /* 0x000f680000300800 */
[----:B------:R-:W5:Y:S04]  /*39450*/  LDL.LU R81, [R1+0x774] ;  /* 0x0007740001517983 */ /* 0x000f680000300800 */
[----:B------:R-:W5:Y:S04]  /*39460*/  LDL.LU R82, [R1+0x778] ;  /* 0x0007780001527983 */ /* 0x000f680000300800 */
[----:B------:R-:W5:Y:S04]  /*39470*/  LDL.LU R236, [R1+0x1880] ;  /* 0x0018800001ec7983 */ /* 0x000f680000300800 */
[----:B------:R-:W1:Y:S01]  /*39480*/  LDL.LU R234, [R1+0x248] ;  /* 0x0002480001ea7983 */ /* 0x000e620000300800 */
[----:B------:R-:W-:-:S03]  /*39490*/  IMAD.MOV.U32 R87, RZ, RZ, R237 ;  /* 0x000000ffff577224 */ /* 0x000fc600078e00ed */
[----:B------:R-:W1:Y:S04]  /*394a0*/  LDL.LU R235, [R1+0x24c] ;  /* 0x00024c0001eb7983 */ /* 0x000e680000300800 */
[----:B------:R-:W5:Y:S01]  /*394b0*/  LDL.LU R84, [R1+0x750] ;  /* 0x0007500001547983 */ /* 0x000f620000300800 */
[----:B---3--:R-:W-:Y:S01]  /*394c0*/  HMMA.1688.F32.TF32 R68, R228, R24, R68 ;  /* 0x00000018e444723c */ /* 0x008fe20000081044 */
[----:B--2---:R-:W-:Y:S02]  /*394d0*/  IMAD.MOV.U32 R86, RZ, RZ, R238 ;  /* 0x000000ffff567224 */ /* 0x004fe400078e00ee */
[----:B----4-:R-:W-:Y:S02]  /*394e0*/  IMAD.MOV.U32 R85, RZ, RZ, R239 ;  /* 0x000000ffff557224 */ /* 0x010fe400078e00ef */
[----:B------:R-:W2:Y:S04]  /*394f0*/  LDL.LU R239, [R1+0x187c] ;  /* 0x00187c0001ef7983 */ /* 0x000ea80000300800 */
[----:B------:R-:W3:Y:S04]  /*39500*/  LDL.LU R238, [R1+0x1878] ;  /* 0x0018780001ee7983 */ /* 0x000ee80000300800 */
[----:B------:R-:W4:Y:S04]  /*39510*/  LDL.LU R237, [R1+0x1874] ;  /* 0x0018740001ed7983 */ /* 0x000f280000300800 */
[----:B------:R-:W4:Y:S01]  /*39520*/  LDL.LU R120, [R1+0x730] ;  /* 0x0007300001787983 */ /* 0x000f220000300800 */
[----:B-----5:R-:W-:-:S03]  /*39530*/  IMAD.MOV.U32 R123, RZ, RZ, R236 ;  /* 0x000000ffff7b7224 */ /* 0x020fc600078e00ec */
[----:B------:R-:W5:Y:S04]  /*39540*/  LDL.LU R121, [R1+0x734] ;  /* 0x0007340001797983 */ /* 0x000f680000300800 */
[----:B------:R-:W5:Y:S04]  /*39550*/  LDL.LU R122, [R1+0x738] ;  /* 0x00073800017a7983 */ /* 0x000f680000300800 */
[----:B------:R-:W5:Y:S01]  /*39560*/  LDL.LU R236, [R1+0x1870] ;  /* 0x0018700001ec7983 */ /* 0x000f620000300800 */
[----:B------:R-:W-:Y:S02]  /*39570*/  IMAD.MOV.U32 R211, RZ, RZ, R68 ;  /* 0x000000ffffd37224 */ /* 0x000fe400078e0044 */
[----:B------:R-:W-:Y:S01]  /*39580*/  IMAD.MOV.U32 R204, RZ, RZ, R69 ;  /* 0x000000ffffcc7224 */ /* 0x000fe200078e0045 */
[----:B------:R-:W5:Y:S01]  /*39590*/  LDL.LU R128, [R1+0x6f0] ;  /* 0x0006f00001807983 */ /* 0x000f620000300800 */
[----:B------:R-:W-:-:S02]  /*395a0*/  IMAD.MOV.U32 R205, RZ, RZ, R70 ;  /* 0x000000ffffcd7224 */ /* 0x000fc400078e0046 */
[----:B------:R-:W-:Y:S01]  /*395b0*/  IMAD.MOV.U32 R206, RZ, RZ, R71 ;  /* 0x000000ffffce7224 */ /* 0x000fe200078e0047 */
[----:B------:R-:W5:Y:S01]  /*395c0*/  LDL.LU R129, [R1+0x6f4] ;  /* 0x0006f40001817983 */ /* 0x000f620000300800 */
[----:B------:R-:W-:Y:S03]  /*395d0*/  HMMA.1688.F32.TF32 R68, R228, R20, R248 ;  /* 0x00000014e444723c */ /* 0x000fe600000810f8 */
[----:B------:R-:W5:Y:S04]  /*395e0*/  LDL.LU R130, [R1+0x6f8] ;  /* 0x0006f80001827983 */ /* 0x000f680000300800 */
[----:B------:R-:W5:Y:S04]  /*395f0*/  LDL.LU R131, [R1+0x6fc] ;  /* 0x0006fc0001837983 */ /* 0x000f680000300800 */
[----:B------:R-:W5:Y:S04]  /*39600*/  LDL.LU R136, [R1+0x690] ;  /* 0x0006900001887983 */ /* 0x000f680000300800 */
[----:B------:R-:W5:Y:S04]  /*39610*/  LDL.LU R137, [R1+0x694] ;  /* 0x0006940001897983 */ /* 0x000f680000300800 */
[----:B------:R-:W5:Y:S04]  /*39620*/  LDL.LU R138, [R1+0x698] ;  /* 0x00069800018a7983 */ /* 0x000f680000300800 */
[----:B------:R-:W5:Y:S01]  /*39630*/  LDL.LU R139, [R1+0x69c] ;  /* 0x00069c00018b7983 */ /* 0x000f620000300800 */
[----:B------:R-:W-:-:S02]  /*39640*/  IMAD.MOV.U32 R215, RZ, RZ, R68 ;  /* 0x000000ffffd77224 */ /* 0x000fc400078e0044 */
[----:B------:R-:W-:Y:S01]  /*39650*/  IMAD.MOV.U32 R208, RZ, RZ, R69 ;  /* 0x000000ffffd07224 */ /* 0x000fe200078e0045 */
[----:B------:R-:W5:Y:S01]  /*39660*/  LDL.LU R68, [R1+0x6b0] ;  /* 0x0006b00001447983 */ /* 0x000f620000300800 */
[----:B------:R-:W-:Y:S02]  /*39670*/  IMAD.MOV.U32 R209, RZ, RZ, R70 ;  /* 0x000000ffffd17224 */ /* 0x000fe400078e0046 */
[----:B------:R-:W-:Y:S01]  /*39680*/  IMAD.MOV.U32 R210, RZ, RZ, R71 ;  /* 0x000000ffffd27224 */ /* 0x000fe200078e0047 */
[----:B------:R-:W5:Y:S04]  /*39690*/  LDL.LU R69, [R1+0x6b4] ;  /* 0x0006b40001457983 */ /* 0x000f680000300800 */
[----:B------:R-:W5:Y:S04]  /*396a0*/  LDL.LU R70, [R1+0x6b8] ;  /* 0x0006b80001467983 */ /* 0x000f680000300800 */
[----:B------:R-:W5:Y:S04]  /*396b0*/  LDL.LU R71, [R1+0x6bc] ;  /* 0x0006bc0001477983 */ /* 0x000f680000300800 */
[----:B------:R-:W5:Y:S04]  /*396c0*/  LDL.LU R132, [R1+0x6d0] ;  /* 0x0006d00001847983 */ /* 0x000f680000300800 */
[----:B------:R-:W5:Y:S04]  /*396d0*/  LDL.LU R133, [R1+0x6d4] ;  /* 0x0006d40001857983 */ /* 0x000f680000300800 */
[----:B------:R-:W5:Y:S01]  /*396e0*/  LDL.LU R134, [R1+0x6d8] ;  /* 0x0006d80001867983 */ /* 0x000f620000300800 */
[----:B------:R-:W-:Y:S11]  /*396f0*/  HMMA.1688.F32.TF32 R76, R228, R36, R76 ;  /* 0x00000024e44c723c */ /* 0x000ff6000008104c */
[----:B------:R-:W-:Y:S11]  /*39700*/  @!UPT UIADD3 URZ, URZ, URZ, URZ ;  /* 0x0000003f3f3ff290 */ /* 0x000ff6000fffe03f */
[----:B------:R-:W-:Y:S02]  /*39710*/  @!UPT UIADD3 URZ, URZ, URZ, URZ ;  /* 0x0000003f3f3ff290 */ /* 0x000fe4000fffe03f */
[----:B------:R-:W-:Y:S02]  /*39720*/  IMAD.MOV.U32 R203, RZ, RZ, R76 ;  /* 0x000000ffffcb7224 */ /* 0x000fe400078e004c */
[----:B------:R-:W-:Y:S02]  /*39730*/  IMAD.MOV.U32 R196, RZ, RZ, R77 ;  /* 0x000000ffffc47224 */ /* 0x000fe400078e004d */
[----:B------:R-:W-:Y:S02]  /*39740*/  IMAD.MOV.U32 R197, RZ, RZ, R78 ;  /* 0x000000ffffc57224 */ /* 0x000fe400078e004e */
[----:B------:R-:W-:Y:S02]  /*39750*/  IMAD.MOV.U32 R198, RZ, RZ, R79 ;  /* 0x000000ffffc67224 */ /* 0x000fe400078e004f */
[----:B--2---:R-:W-:Y:S02]  /*39760*/  IMAD.MOV.U32 R126, RZ, RZ, R239 ;  /* 0x000000ffff7e7224 */ /* 0x004fe400078e00ef */
[----:B---3--:R-:W-:-:S02]  /*39770*/  IMAD.MOV.U32 R125, RZ, RZ, R238 ;  /* 0x000000ffff7d7224 */ /* 0x008fc400078e00ee */
[----:B----4-:R-:W-:Y:S02]  /*39780*/  IMAD.MOV.U32 R124, RZ, RZ, R237 ;  /* 0x000000ffff7c7224 */ /* 0x010fe400078e00ed */
[----:B-----5:R-:W-:Y:S02]  /*39790*/  IMAD.MOV.U32 R135, RZ, RZ, R236 ;  /* 0x000000ffff877224 */ /* 0x020fe400078e00ec */
[----:B------:R-:W2:Y:S04]  /*397a0*/  LDL.LU R236, [R1+0x186c] ;  /* 0x00186c0001ec7983 */ /* 0x000ea80000300800 */
[----:B------:R-:W2:Y:S04]  /*397b0*/  LDL.LU R237, [R1+0x1868] ;  /* 0x0018680001ed7983 */ /* 0x000ea80000300800 */
[----:B------:R-:W2:Y:S04]  /*397c0*/  LDL.LU R238, [R1+0x1864] ;  /* 0x0018640001ee7983 */ /* 0x000ea80000300800 */
[----:B------:R-:W2:Y:S04]  /*397d0*/  LDL.LU R239, [R1+0x1860] ;  /* 0x0018600001ef7983 */ /* 0x000ea80000300800 */
        /* <DEDUP_REMOVED lines=8> */
[----:B------:R-:W5:Y:S01]  /*39860*/  LDL.LU R251, [R1+0x7ec] ;  /* 0x0007ec0001fb7983 */ /* 0x000f620000300800 */
[----:B-1----:R-:W-:Y:S03]  /*39870*/  HMMA.1688.F32.TF32 R232, R240, R64, R232 ;  /* 0x00000040f0e8723c */ /* 0x002fe600000810e8 */
[----:B------:R-:W3:Y:S04]  /*39880*/  LDL.LU R180, [R1+0x800] ;  /* 0x0008000001b47983 */ /* 0x000ee80000300800 */
[----:B------:R-:W3:Y:S01]  /*39890*/  LDL.LU R181, [R1+0x804] ;  /* 0x0008040001b57983 */ /* 0x000ee20000300800 */
[C---:B------:R-:W-:Y:S03]  /*398a0*/  HMMA.1688.F32.TF32 R216, R228.reuse, R16, R216 ;  /* 0x00000010e4d8723c */ /* 0x040fe600000810d8 */
[----:B------:R-:W3:Y:S04]  /*398b0*/  LDL.LU R182, [R1+0x808] ;  /* 0x0008080001b67983 */ /* 0x000ee80000300800 */
[----:B------:R-:W3:Y:S01]  /*398c0*/  LDL.LU R183, [R1+0x80c] ;  /* 0x00080c0001b77983 */ /* 0x000ee20000300800 */
[C---:B------:R-:W-:Y:S08]  /*398d0*/  HMMA.1688.F32.TF32 R220, R228.reuse, R12, R220 ;  /* 0x0000000ce4dc723c */ /* 0x040ff000000810dc */
[----:B------:R-:W-:Y:S08]  /*398e0*/  HMMA.1688.F32.TF32 R224, R228, R8, R224 ;  /* 0x00000008e4e0723c */ /* 0x000ff000000810e0 */
[C---:B------:R-:W-:Y:S01]  /*398f0*/  HMMA.1688.F32.TF32 R88, R240.reuse, R56, R68 ;  /* 0x00000038f058723c */ /* 0x040fe20000081044 */
[----:B------:R-:W-:Y:S04]  /*39900*/  STL [R1+0x1414], R232 ;  /* 0x001414e801007387 */ /* 0x000fe80000100800 */
[----:B------:R-:W-:Y:S04]  /*39910*/  STL [R1+0x1410], R233 ;  /* 0x001410e901007387 */ /* 0x000fe80000100800 */
[----:B------:R-:W-:Y:S04]  /*39920*/  STL [R1+0x140c], R234 ;  /* 0x00140cea01007387 */ /* 0x000fe80000100800 */
[----:B------:R-:W-:Y:S01]  /*39930*/  STL [R1+0x1408], R235 ;  /* 0x001408eb01007387 */ /* 0x000fe20000100800 */
[C---:B------:R-:W-:Y:S08]  /*39940*/  HMMA.1688.F32.TF32 R104, R240.reuse, R48, R128 ;  /* 0x00000030f068723c */ /* 0x040ff00000081080 */
[C---:B------:R-:W-:Y:S08]  /*39950*/  HMMA.1688.F32.TF32 R84, R240.reuse, R36, R84 ;  /* 0x00000024f054723c */ /* 0x040ff00000081054 */
[C---:B------:R-:W-:Y:S08]  /*39960*/  HMMA.1688.F32.TF32 R80, R240.reuse, R32, R80 ;  /* 0x00000020f050723c */ /* 0x040ff00000081050 */
[----:B------:R-:W-:Y:S08]  /*39970*/  HMMA.1688.F32.TF32 R72, R240, R24, R72 ;  /* 0x00000018f048723c */ /* 0x000ff00000081048 */
[----:B--2---:R-:W-:Y:S08]  /*39980*/  HMMA.1688.F32.TF32 R228, R228, R4, R236 ;  /* 0x00000004e4e4723c */ /* 0x004ff000000810ec */
[C---:B------:R-:W-:Y:S11]  /*39990*/  HMMA.1688.F32.TF32 R236, R240.reuse, R60, R136 ;  /* 0x0000003cf0ec723c */ /* 0x040ff60000081088 */
[----:B------:R-:W-:Y:S11]  /*399a0*/  @!UPT UIADD3 URZ, URZ, URZ, URZ ;  /* 0x0000003f3f3ff290 */ /* 0x000ff6000fffe03f */
[----:B------:R-:W-:Y:S01]  /*399b0*/  @!UPT UIADD3 URZ, URZ, URZ, URZ ;  /* 0x0000003f3f3ff290 */ /* 0x000fe2000fffe03f */
[----:B------:R-:W-:Y:S04]  /*399c0*/  STL [R1+0x1424], R236 ;  /* 0x001424ec01007387 */ /* 0x000fe80000100800 */
[----:B------:R-:W-:Y:S04]  /*399d0*/  STL [R1+0x1420], R237 ;  /* 0x001420ed01007387 */ /* 0x000fe80000100800 */
[----:B------:R-:W-:Y:S04]  /*399e0*/  STL [R1+0x141c], R238 ;  /* 0x00141cee01007387 */ /* 0x000fe80000100800 */
[----:B------:R-:W-:Y:S04]  /*399f0*/  STL [R1+0x1418], R239 ;  /* 0x001418ef01007387 */ /* 0x000fe80000100800 */
[----:B------:R-:W2:Y:S04]  /*39a00*/  LDL.LU R68, [R1+0x820] ;  /* 0x0008200001447983 */ /* 0x000ea80000300800 */
[----:B------:R-:W-:Y:S04]  /*39a10*/  STL.64 [R1+0x1f0], R88 ;  /* 0x0001f05801007387 */ /* 0x000fe80000100a00 */
[----:B------:R1:W-:Y:S01]  /*39a20*/  STL.64 [R1+0x1f8], R90 ;  /* 0x0001f85a01007387 */ /* 0x0003e20000100a00 */
[C---:B---3--:R-:W-:Y:S03]  /*39a30*/  HMMA.1688.F32.TF32 R100, R240.reuse, R44, R124 ;  /* 0x0000002cf064723c */ /* 0x048fe6000008107c */
[----:B------:R-:W2:Y:S04]  /*39a40*/  LDL.LU R69, [R1+0x824] ;  /* 0x0008240001457983 */ /* 0x000ea80000300800 */
[----:B------:R-:W2:Y:S01]  /*39a50*/  LDL.LU R70, [R1+0x828] ;  /* 0x0008280001467983 */ /* 0x000ea20000300800 */
[C---:B-1----:R-:W-:Y:S03]  /*39a60*/  HMMA.1688.F32.TF32 R88, R240.reuse, R52, R132 ;  /* 0x00000034f058723c */ /* 0x042fe60000081084 */
[----:B------:R-:W2:Y:S05]  /*39a70*/  LDL.LU R71, [R1+0x82c] ;  /* 0x00082c0001477983 */ /* 0x000eaa0000300800 */
[C---:B----4-:R-:W-:Y:S11]  /*39a80*/  HMMA.1688.F32.TF32 R76, R240.reuse, R28, R76 ;  /* 0x0000001cf04c723c */ /* 0x050ff6000008104c */
[----:B------:R-:W-:Y:S04]  /*39a90*/  @!UPT UIADD3 URZ, URZ, URZ, URZ ;  /* 0x0000003f3f3ff290 */ /* 0x000fe8000fffe03f */
[----:B------:R-:W-:Y:S04]  /*39aa0*/  STL.64 [R1+0x210], R88 ;  /* 0x0002105801007387 */ /* 0x000fe80000100a00 */
[----:B------:R1:W-:Y:S02]  /*39ab0*/  STL.64 [R1+0x218], R90 ;  /* 0x0002185a01007387 */ /* 0x0003e40000100a00 */
[----:B-1----:R-:W-:Y:S02]  /*39ac0*/  HMMA.1688.F32.TF32 R88, R240, R40, R120 ;  /* 0x00000028f058723c */ /* 0x002fe40000081078 */
[----:B------:R-:W-:Y:S04]  /*39ad0*/  STL.64 [R1+0x220], R104 ;  /* 0x0002206801007387 */ /* 0x000fe80000100a00 */
[----:B------:R-:W-:Y:S04]  /*39ae0*/  STL.64 [R1+0x228], R106 ;  /* 0x0002286a01007387 */ /* 0x000fe80000100a00 */
[----:B------:R-:W-:Y:S04]  /*39af0*/  STL.64 [R1+0x230], R100 ;  /* 0x0002306401007387 */ /* 0x000fe80000100a00 */
[----:B------:R-:W-:Y:S01]  /*39b00*/  STL.64 [R1+0x238], R102 ;  /* 0x0002386601007387 */ /* 0x000fe20000100a00 */
[----:B------:R-:W-:-:S08]  /*39b10*/  IMAD.MOV.U32 R236, RZ, RZ, R73 ;  /* 0x000000ffffec7224 */ /* 0x000fd000078e0049 */
        /* <DEDUP_REMOVED lines=8> */
[----:B------:R-:W-:Y:S04]  /*39ba0*/  STL.64 [R1+0x270], R76 ;  /* 0x0002704c01007387 */ /* 0x000fe80000100a00 */
[----:B------:R-:W-:Y:S04]  /*39bb0*/  STL.64 [R1+0x278], R78 ;  /* 0x0002784e01007387 */ /* 0x000fe80000100a00 */
[----:B------:R5:W-:Y:S02]  /*39bc0*/  STL [R1+0x280], R72 ;  /* 0x0002804801007387 */ /* 0x000be40000100800 */
[C---:B-----5:R-:W-:Y:S02]  /*39bd0*/  HMMA.1688.F32.TF32 R72, R240.reuse, R20, R248 ;  /* 0x00000014f048723c */ /* 0x060fe400000810f8 */
[----:B------:R-:W-:Y:S04]  /*39be0*/  STL [R1+0x1430], R238 ;  /* 0x001430ee01007387 */ /* 0x000fe80000100800 */
[----:B------:R-:W-:Y:S04]  /*39bf0*/  STL [R1+0x142c], R237 ;  /* 0x00142ced01007387 */ /* 0x000fe80000100800 */
[----:B------:R-:W-:Y:S04]  /*39c00*/  STL [R1+0x1428], R236 ;  /* 0x001428ec01007387 */ /* 0x000fe80000100800 */
[----:B------:R-:W3:Y:S09]  /*39c10*/  LDL.LU R248, [R1+0x840] ;  /* 0x0008400001f87983 */ /* 0x000ef20000300800 */
[----:B------:R-:W-:Y:S04]  /*39c20*/  STL.64 [R1+0x290], R72 ;  /* 0x0002904801007387 */ /* 0x000fe80000100a00 */
[----:B------:R1:W-:Y:S04]  /*39c30*/  STL.64 [R1+0x298], R74 ;  /* 0x0002984a01007387 */ /* 0x0003e80000100a00 */
[----:B------:R-:W3:Y:S04]  /*39c40*/  LDL.LU R249, [R1+0x844] ;  /* 0x0008440001f97983 */ /* 0x000ee80000300800 */
[----:B------:R-:W3:Y:S04]  /*39c50*/  LDL.LU R250, [R1+0x848] ;  /* 0x0008480001fa7983 */ /* 0x000ee80000300800 */
[----:B------:R-:W3:Y:S01]  /*39c60*/  LDL.LU R251, [R1+0x84c] ;  /* 0x00084c0001fb7983 */ /* 0x000ee20000300800 */
[----:B-1----:R-:W-:Y:S11]  /*39c70*/  HMMA.1688.F32.TF32 R72, R240, R16, R180 ;  /* 0x00000010f048723c */ /* 0x002ff600000810b4 */
[----:B------:R-:W-:Y:S11]  /*39c80*/  @!UPT UIADD3 URZ, URZ, URZ, URZ ;  /* 0x0000003f3f3ff290 */ /* 0x000ff6000fffe03f */
[----:B------:R-:W-:Y:S01]  /*39c90*/  @!UPT UIADD3 URZ, URZ, URZ, URZ ;  /* 0x0000003f3f3ff290 */ /* 0x000fe2000fffe03f */
[----:B------:R1:W-:Y:S01]  /*39ca0*/  STL [R1+0x2a0], R72 ;  /* 0x0002a04801007387 */ /* 0x0003e20000100800 */
[----:B------:R-:W-:-:S03]  /*39cb0*/  IMAD.MOV.U32 R238, RZ, RZ, R73 ;  /* 0x000000ffffee7224 */ /* 0x000fc600078e0049 */
[----:B------:R-:W4:Y:S01]  /*39cc0*/  LDL.LU R76, [R1+0x830] ;  /* 0x00083000014c7983 */ /* 0x000f220000300800 */
[----:B------:R-:W-:-:S03]  /*39cd0*/  IMAD.MOV.U32 R237, RZ, RZ, R74 ;  /* 0x000000ffffed7224 */ /* 0x000fc600078e004a */
[----:B------:R-:W4:Y:S01]  /*39ce0*/  LDL.LU R77, [R1+0x834] ;  /* 0x00083400014d7983 */ /* 0x000f220000300800 */
[----:B------:R-:W-:-:S03]  /*39cf0*/  IMAD.MOV.U32 R236, RZ, RZ, R75 ;  /* 0x000000ffffec7224 */ /* 0x000fc600078e004b */
[----:B------:R-:W4:Y:S04]  /*39d00*/  LDL.LU R78, [R1+0x838] ;  /* 0x00083800014e7983 */ /* 0x000f280000300800 */
[----:B------:R-:W4:Y:S04]  /*39d10*/  LDL.LU R79, [R1+0x83c] ;  /* 0x00083c00014f7983 */ /* 0x000f280000300800 */
[----:B------:R-:W-:Y:S04]  /*39d20*/  STL [R1+0x143c], R238 ;  /* 0x00143cee01007387 */ /* 0x000fe80000100800 */
[----:B------:R-:W-:Y:S04]  /*39d30*/  STL [R1+0x1438], R237 ;  /* 0x001438ed01007387 */ /* 0x000fe80000100800 */
[----:B------:R5:W-:Y:S04]  /*39d40*/  STL [R1+0x1434], R236 ;  /* 0x001434ec01007387 */ /* 0x000be80000100800 */
[----:B-1----:R-:W5:Y:S04]  /*39d50*/  LDL.LU R72, [R1+0x810] ;  /* 0x0008100001487983 */ /* 0x002f680000300800 */
[----:B------:R-:W5:Y:S04]  /*39d60*/  LDL.LU R73, [R1+0x814] ;  /* 0x0008140001497983 */ /* 0x000f680000300800 */
[----:B------:R-:W5:Y:S04]  /*39d70*/  LDL.LU R74, [R1+0x818] ;  /* 0x00081800014a7983 */ /* 0x000f680000300800 */
[----:B------:R-:W5:Y:S04]  /*39d80*/  LDL.LU R75, [R1+0x81c] ;  /* 0x00081c00014b7983 */ /* 0x000f680000300800 */
[----:B------:R-:W5:Y:S04]  /*39d90*/  LDL.LU R180, [R1+0x7f0] ;  /* 0x0007f00001b47983 */ /* 0x000f680000300800 */
[----:B------:R-:W5:Y:S04]  /*39da0*/  LDL.LU R181, [R1+0x7f4] ;  /* 0x0007f40001b57983 */ /* 0x000f680000300800 */
[----:B------:R-:W5:Y:S04]  /*39db0*/  LDL.LU R182, [R1+0x7f8] ;  /* 0x0007f80001b67983 */ /* 0x000f680000300800 */
[----:B------:R-:W5:Y:S01]  /*39dc0*/  LDL.LU R183, [R1+0x7fc] ;  /* 0x0007fc0001b77983 */ /* 0x000f620000300800 */
[C---:B--2---:R-:W-:Y:S11]  /*39dd0*/  HMMA.1688.F32.TF32 R68, R240.reuse, R12, R68 ;  /* 0x0000000cf044723c */ /* 0x044ff60000081044 */
[----:B------:R-:W-:Y:S11]  /*39de0*/  @!UPT UIADD3 URZ, URZ, URZ, URZ ;  /* 0x0000003f3f3ff290 */ /* 0x000ff6000fffe03f */
[----:B------:R-:W-:Y:S02]  /*39df0*/  @!UPT UIADD3 URZ, URZ, URZ, URZ ;  /* 0x0000003f3f3ff290 */ /* 0x000fe4000fffe03f */
[----:B------:R-:W-:Y:S02]  /*39e00*/  IMAD.MOV.U32 R239, RZ, RZ, R68 ;  /* 0x000000ffffef7224 */ /* 0x000fe400078e0044 */
[----:B------:R-:W-:Y:S01]  /*39e10*/  IMAD.MOV.U32 R232, RZ, RZ, R69 ;  /* 0x000000ffffe87224 */ /* 0x000fe200078e0045 */
[----:B------:R-:W2:Y:S01]  /*39e20*/  LDL.LU R68, [R1+0x7d0] ;  /* 0x0007d00001447983 */ /* 0x000ea20000300800 */
[----:B------:R-:W-:Y:S02]  /*39e30*/  IMAD.MOV.U32 R233, RZ, RZ, R70 ;  /* 0x000000ffffe97224 */ /* 0x000fe400078e0046 */
[----:B------:R-:W-:Y:S01]  /*39e40*/  IMAD.MOV.U32 R234, RZ, RZ, R71 ;  /* 0x000000ffffea7224 */ /* 0x000fe200078e0047 */
[----:B------:R-:W2:Y:S04]  /*39e50*/  LDL.LU R69, [R1+0x7d4] ;  /* 0x0007d40001457983 */ /* 0x000ea80000300800 */
[----:B------:R-:W2:Y:S04]  /*39e60*/  LDL.LU R70, [R1+0x7d8] ;  /* 0x0007d80001467983 */ /* 0x000ea80000300800 */
[----:B------:R-:W2:Y:S04]  /*39e70*/  LDL.LU R71, [R1+0x7dc] ;  /* 0x0007dc0001477983 */ /* 0x000ea80000300800 */
[----:B------:R-:W-:Y:S04]  /*39e80*/  STL [R1+0x144c], R234 ;  /* 0x00144cea01007387 */ /* 0x000fe80000100800 */
[----:B------:R-:W-:Y:S04]  /*39e90*/  STL [R1+0x1448], R233 ;  /* 0x001448e901007387 */ /* 0x000fe80000100800 */
[----:B------:R-:W-:Y:S04]  /*39ea0*/  STL [R1+0x1444], R232 ;  /* 0x001444e801007387 */ /* 0x000fe80000100800 */
[----:B------:R1:W-:Y:S01]  /*39eb0*/  STL [R1+0x1440], R239 ;  /* 0x001440ef01007387 */ /* 0x0003e20000100800 */
[C---:B---3--:R-:W-:Y:S11]  /*39ec0*/  HMMA.1688.F32.TF32 R80, R240.reuse, R8, R248 ;  /* 0x00000008f050723c */ /* 0x048ff600000810f8 */
[----:B------:R-:W-:Y:S11]  /*39ed0*/  @!UPT UIADD3 URZ, URZ, URZ, URZ ;  /* 0x0000003f3f3ff290 */ /* 0x000ff6000fffe03f */
[----:B------:R-:W-:Y:S01]  /*39ee0*/  @!UPT UIADD3 URZ, URZ, URZ, URZ ;  /* 0x0000003f3f3ff290 */ /* 0x000fe2000fffe03f */
[----:B------:R-:W-:Y:S04]  /*39ef0*/  STL.64 [R1+0x2d8], R82 ;  /* 0x0002d85201007387 */ /* 0x000fe80000100a00 */
[----:B------:R-:W3:Y:S04]  /*39f00*/  LDL.LU R248, [R1+0x7b0] ;  /* 0x0007b00001f87983 */ /* 0x000ee80000300800 */
[----:B------:R-:W3:Y:S04]  /*39f10*/  LDL.LU R249, [R1+0x7b4] ;  /* 0x0007b40001f97983 */ /* 0x000ee80000300800 */
[----:B------:R-:W3:Y:S01]  /*39f20*/  LDL.LU R250, [R1+0x7b8] ;  /* 0x0007b80001fa7983 */ /* 0x000ee20000300800 */
[----:B----4-:R-:W-:Y:S01]  /*39f30*/  HMMA.1688.F32.TF32 R76, R240, R4, R76 ;  /* 0x00000004f04c723c */ /* 0x010fe2000008104c */
[----:B-----5:R-:W-:-:S02]  /*39f40*/  IMAD.MOV.U32 R236, RZ, RZ, R81 ;  /* 0x000000ffffec7224 */ /* 0x020fc400078e0051 */
[----:B------:R-:W-:Y:S01]  /*39f50*/  LDS R240, [R199+0x47000] ;  /* 0x04700000c7f07984 */ /* 0x000fe20000000800 */
[----:B------:R-:W-:-:S03]  /*39f60*/  IMAD.MOV.U32 R237, RZ, RZ, R80 ;  /* 0x000000ffffed7224 */ /* 0x000fc600078e0050 */
[----:B------:R4:W-:Y:S01]  /*39f70*/  STL [R1+0x1454], R236 ;  /* 0x001454ec01007387 */ /* 0x0009e20000100800 */
[----:B------:R-:W-:Y:S11]  /*39f80*/  HMMA.1688.F32.TF32 R72, R244, R64, R72 ;  /* 0x00000040f448723c */ /* 0x000ff60000081048 */
[----:B------:R-:W-:Y:S05]  /*39f90*/  @!UPT UIADD3 URZ, URZ, URZ, URZ ;  /* 0x0000003f3f3ff290 */ /* 0x000fea000fffe03f */
[----:B------:R-:W-:Y:S01]  /*39fa0*/  IMAD.MOV.U32 R238, RZ, RZ, R79 ;  /* 0x000000ffffee7224 */ /* 0x000fe200078e004f */
[----:B------:R-:W-:Y:S01]  /*39fb0*/  LDS R242, [R199+0x47800] ;  /* 0x04780000c7f27984 */ /* 0x000fe20000000800 */
[----:B-1----:R-:W-:Y:S02]  /*39fc0*/  IMAD.MOV.U32 R239, RZ, RZ, R78 ;  /* 0x000000ffffef7224 */ /* 0x002fe400078e004e */
[----:B------:R-:W-:Y:S01]  /*39fd0*/  IMAD.MOV.U32 R233, RZ, RZ, R76 ;  /* 0x000000ffffe97224 */ /* 0x000fe200078e004c */
[----:B------:R1:W-:Y:S01]  /*39fe0*/  STL [R1+0x1450], R237 ;  /* 0x001450ed01007387 */ /* 0x0003e20000100800 */
[----:B------:R-:W-:-:S03]  /*39ff0*/  IMAD.MOV.U32 R232, RZ, RZ, R77 ;  /* 0x000000ffffe87224 */ /* 0x000fc600078e004d */
[----:B------:R-:W-:Y:S04]  /*3a000*/  STL [R1+0x1464], R238 ;  /* 0x001464ee01007387 */ /* 0x000fe80000100800 */
[----:B------:R-:W-:Y:S04]  /*3a010*/  STL [R1+0x1460], R239 ;  /* 0x001460ef01007387 */ /* 0x000fe80000100800 */
[----:B------:R-:W-:Y:S04]  /*3a020*/  STL [R1+0x145c], R233 ;  /* 0x00145ce901007387 */ /* 0x000fe80000100800 */
[----:B------:R-:W-:Y:S01]  /*3a030*/  STL [R1+0x1458], R232 ;  /* 0x001458e801007387 */ /* 0x000fe20000100800 */
[----:B----4-:R-:W-:-:S02]  /*3a040*/  IMAD.MOV.U32 R236, RZ, RZ, R73 ;  /* 0x000000ffffec7224 */ /* 0x010fc400078e0049 */
[----:B-1----:R-:W-:Y:S01]  /*3a050*/  IMAD.MOV.U32 R237, RZ, RZ, R74 ;  /* 0x000000ffffed7224 */ /* 0x002fe200078e004a */
[----:B------:R1:W-:Y:S01]  /*3a060*/  STL [R1+0x2e0], R72 ;  /* 0x0002e04801007387 */ /* 0x0003e20000100800 */
[----:B------:R-:W-:Y:S02]  /*3a070*/  IMAD.MOV.U32 R234, RZ, RZ, R75 ;  /* 0x000000ffffea7224 */ /* 0x000fe400078e004b */
[----:B------:R-:W-:Y:S01]  /*3a080*/  IMAD.MOV.U32 R251, RZ, RZ, R2 ;  /* 0x000000fffffb7224 */ /* 0x000fe200078e0002 */
[----:B------:R-:W-:Y:S04]  /*3a090*/  LDS R241, [R252+0x47000] ;  /* 0x04700000fcf17984 */ /* 0x000fe80000000800 */
[----:B------:R-:W4:Y:S01]  /*3a0a0*/  LDS R243, [R252+0x47800] ;  /* 0x04780000fcf37984 */ /* 0x000f220000000800 */
[C---:B-1----:R-:W-:Y:S03]  /*3a0b0*/  HMMA.1688.F32.TF32 R72, R244.reuse, R60, R180 ;  /* 0x0000003cf448723c */ /* 0x042fe600000810b4 */
[----:B------:R-:W-:Y:S04]  /*3a0c0*/  STL [R1+0x1470], R234 ;  /* 0x001470ea01007387 */ /* 0x000fe80000100800 */
[----:B------:R-:W-:Y:S04]  /*3a0d0*/  STL [R1+0x146c], R237 ;  /* 0x00146ced01007387 */ /* 0x000fe80000100800 */
[----:B------:R-:W-:Y:S11]  /*3a0e0*/  STL [R1+0x1468], R236 ;  /* 0x001468ec01007387 */ /* 0x000ff60000100800 */
[----:B------:R-:W-:Y:S02]  /*3a0f0*/  @!UPT UIADD3 URZ, URZ, URZ, URZ ;  /* 0x0000003f3f3ff290 */ /* 0x000fe4000fffe03f */
[----:B------:R-:W-:Y:S02]  /*3a100*/  IMAD.MOV.U32 R2, RZ, RZ, R75 ;  /* 0x000000ffff027224 */ /* 0x000fe400078e004b */
[----:B------:R-:W-:Y:S01]  /*3a110*/  IMAD.MOV.U32 R235, RZ, RZ, R72 ;  /* 0x000000ffffeb7224 */ /* 0x000fe200078e0048 */
[----:B------:R1:W-:Y:S04]  /*3a120*/  STL [R1+0x2f4], R73 ;  /* 0x0002f44901007387 */ /* 0x0003e80000100800 */
[----:B------:R5:W-:Y:S04]  /*3a130*/  STL [R1+0x2f8], R74 ;  /* 0x0002f84a01007387 */ /* 0x000be80000100800 */
[----:B------:R-:W-:Y:S04]  /*3a140*/  STL [R1+0x1478], R2 ;  /* 0x0014780201007387 */ /* 0x000fe80000100800 */
[----:B------:R1:W-:Y:S04]  /*3a150*/  STL [R1+0x1474], R235 ;  /* 0x001474eb01007387 */ /* 0x0003e80000100800 */
[----:B------:R-:W4:Y:S04]  /*3a160*/  LDL.LU R84, [R1+0x790] ;  /* 0x0007900001547983 */ /* 0x000f280000300800 */
[----:B------:R-:W4:Y:S04]  /*3a170*/  LDL.LU R85, [R1+0x794] ;  /* 0x0007940001557983 */ /* 0x000f280000300800 */
[----:B------:R-:W4:Y:S04]  /*3a180*/  LDL.LU R86, [R1+0x798] ;  /* 0x0007980001567983 */ /* 0x000f280000300800 */
[----:B------:R-:W4:Y:S01]  /*3a190*/  LDL.LU R87, [R1+0x79c] ;  /* 0x00079c0001577983 */ /* 0x000f220000300800 */
[C---:B--2---:R-:W-:Y:S11]  /*3a1a0*/  HMMA.1688.F32.TF32 R68, R244.reuse, R56, R68 ;  /* 0x00000038f444723c */ /* 0x044ff60000081044 */
[----:B------:R-:W-:Y:S11]  /*3a1b0*/  @!UPT UIADD3 URZ, URZ, URZ, URZ ;  /* 0x0000003f3f3ff290 */ /* 0x000ff6000fffe03f */
[----:B------:R-:W-:Y:S02]  /*3a1c0*/  @!UPT UIADD3 URZ, URZ, URZ, URZ ;  /* 0x0000003f3f3ff290 */ /* 0x000fe4000fffe03f */
[----:B------:R-:W-:Y:S02]  /*3a1d0*/  IMAD.MOV.U32 R232, RZ, RZ, R71 ;  /* 0x000000ffffe87224 */ /* 0x000fe400078e0047 */
[----:B------:R-:W-:Y:S02]  /*3a1e0*/  IMAD.MOV.U32 R233, RZ, RZ, R70 ;  /* 0x000000ffffe97224 */ /* 0x000fe400078e0046 */
[----:B------:R-:W-:Y:S02]  /*3a1f0*/  IMAD.MOV.U32 R239, RZ, RZ, R69 ;  /* 0x000000ffffef7224 */ /* 0x000fe400078e0045 */
[----:B------:R-:W-:Y:S01]  /*3a200*/  IMAD.MOV.U32 R238, RZ, RZ, R68 ;  /* 0x000000ffffee7224 */ /* 0x000fe200078e0044 */
[----:B------:R-:W-:Y:S04]  /*3a210*/  STL [R1+0x1488], R232 ;  /* 0x001488e801007387 */ /* 0x000fe80000100800 */
[----:B------:R2:W-:Y:S04]  /*3a220*/  STL [R1+0x1484], R233 ;  /* 0x001484e901007387 */ /* 0x0005e80000100800 */
[----:B------:R1:W-:Y:S04]  /*3a230*/  STL [R1+0x1480], R239 ;  /* 0x001480ef01007387 */ /* 0x0003e80000100800 */
[----:B------:R1:W-:Y:S04]  /*3a240*/  STL [R1+0x147c], R238 ;  /* 0x00147cee01007387 */ /* 0x0003e80000100800 */
        /* <DEDUP_REMOVED lines=8> */
[----:B---3--:R-:W-:Y:S03]  /*3a2d0*/  HMMA.1688.F32.TF32 R68, R244, R52, R248 ;  /* 0x00000034f444723c */ /* 0x008fe600000810f8 */
[----:B------:R-:W3:Y:S04]  /*3a2e0*/  LDL.LU R248, [R1+0x6e0] ;  /* 0x0006e00001f87983 */ /* 0x000ee80000300800 */
[----:B------:R-:W3:Y:S04]  /*3a2f0*/  LDL.LU R249, [R1+0x6e4] ;  /* 0x0006e40001f97983 */ /* 0x000ee80000300800 */
[----:B------:R-:W3:Y:S04]  /*3a300*/  LDL.LU R250, [R1+0x6e8] ;  /* 0x0006e80001fa7983 */ /* 0x000ee80000300800 */
[----:B------:R-:W3:Y:S04]  /*3a310*/  LDL.LU R251, [R1+0x6ec] ;  /* 0x0006ec0001fb7983 */ /* 0x000ee80000300800 */
[----:B------:R-:W3:Y:S04]  /*3a320*/  LDL.LU R72, [R1+0x740] ;  /* 0x0007400001487983 */ /* 0x000ee80000300800 */
[----:B-1----:R-:W3:Y:S04]  /*3a330*/  LDL.LU R73, [R1+0x744] ;  /* 0x0007440001497983 */ /* 0x002ee80000300800 */
[----:B-----5:R-:W3:Y:S04]  /*3a340*/  LDL.LU R74, [R1+0x748] ;  /* 0x00074800014a7983 */ /* 0x020ee80000300800 */
[----:B------:R-:W3:Y:S04]  /*3a350*/  LDL.LU R75, [R1+0x74c] ;  /* 0x00074c00014b7983 */ /* 0x000ee80000300800 */
        /* <DEDUP_REMOVED lines=12> */
[----:B------:R-:W-:Y:S04]  /*3a420*/  STL [R1+0x1494], R237 ;  /* 0x001494ed01007387 */ /* 0x000fe80000100800 */
[----:B------:R-:W-:Y:S04]  /*3a430*/  STL [R1+0x1490], R234 ;  /* 0x001490ea01007387 */ /* 0x000fe80000100800 */
[----:B------:R-:W-:Y:S01]  /*3a440*/  STL [R1+0x148c], R235 ;  /* 0x00148ceb01007387 */ /* 0x000fe20000100800 */
[C---:B----4-:R-:W-:Y:S11]  /*3a450*/  HMMA.1688.F32.TF32 R84, R244.reuse, R48, R84 ;  /* 0x00000030f454723c */ /* 0x050ff60000081054 */
[----:B------:R-:W-:Y:S11]  /*3a460*/  @!UPT UIADD3 URZ, URZ, URZ, URZ ;  /* 0x0000003f3f3ff290 */ /* 0x000ff6000fffe03f */
[----:B------:R-:W-:Y:S02]  /*3a470*/  @!UPT UIADD3 URZ, URZ, URZ, URZ ;  /* 0x0000003f3f3ff290 */ /* 0x000fe4000fffe03f */
[----:B--2---:R-:W-:Y:S02]  /*3a480*/  IMAD.MOV.U32 R233, RZ, RZ, R84 ;  /* 0x000000ffffe97224 */ /* 0x004fe400078e0054 */
[----:B------:R-:W-:Y:S02]  /*3a490*/  IMAD.MOV.U32 R239, RZ, RZ, R85 ;  /* 0x000000ffffef7224 */ /* 0x000fe400078e0055 */
[----:B------:R-:W-:Y:S02]  /*3a4a0*/  IMAD.MOV.U32 R238, RZ, RZ, R86 ;  /* 0x000000ffffee7224 */ /* 0x000fe400078e0056 */
[----:B------:R-:W-:Y:S01]  /*3a4b0*/  IMAD.MOV.U32 R2, RZ, RZ, R87 ;  /* 0x000000ffff027224 */ /* 0x000fe200078e0057 */
[C---:B------:R-:W-:Y:S08]  /*3a4c0*/  HMMA.1688.F32.TF32 R80, R244.reuse, R44, R80 ;  /* 0x0000002cf450723c */ /* 0x040ff00000081050 */
[C---:B------:R-:W-:Y:S08]  /*3a4d0*/  HMMA.1688.F32.TF32 R76, R244.reuse, R40, R76 ;  /* 0x00000028f44c723c */ /* 0x040ff0000008104c */
[C---:B---3--:R-:W-:Y:S11]  /*3a4e0*/  HMMA.1688.F32.TF32 R72, R244.reuse, R36, R72 ;  /* 0x00000024f448723c */ /* 0x048ff60000081048 */
        /* <DEDUP_REMOVED lines=13> */
[C---:B------:R-:W-:Y:S08]  /*3a5c0*/  HMMA.1688.F32.TF32 R72, R244.reuse, R28, R68 ;  /* 0x0000001cf448723c */ /* 0x040ff00000081044 */
[----:B------:R-:W-:Y:S01]  /*3a5d0*/  HMMA.1688.F32.TF32 R68, R244, R24, R248 ;  /* 0x00000018f444723c */ /* 0x000fe200000810f8 */
[----:B------:R-:W-:Y:S11]  /*3a5e0*/  IMAD.MOV.U32 R65, RZ, RZ, R80 ;  /* 0x000000ffff417224 */ /* 0x000ff600078e0050 */
[----:B------:R-:W-:Y:S03]  /*3a5f0*/  @!UPT UIADD3 URZ, URZ, URZ, URZ ;  /* 0x0000003f3f3ff290 */ /* 0x000fe6000fffe03f */
[----:B------:R-:W-:Y:S04]  /*3a600*/  STL.64 [R1+0x3e0], R72 ;  /* 0x0003e04801007387 */ /* 0x000fe80000100a00 */
[----:B------:R-:W-:Y:S04]  /*3a610*/  STL.64 [R1+0x3e8], R74 ;  /* 0x0003e84a01007387 */ /* 0x000fe80000100a00 */
[----:B------:R1:W-:Y:S04]  /*3a620*/  STL.64 [R1+0x3f0], R68 ;  /* 0x0003f04401007387 */ /* 0x0003e80000100a00 */
        /* <DEDUP_REMOVED lines=8> */
[----:B------:R-:W4:Y:S01]  /*3a6b0*/  LDL.LU R84, [R1+0x5b0] ;  /* 0x0005b00001547983 */ /* 0x000f220000300800 */
[----:B------:R-:W-:-:S03]  /*3a6c0*/  IMAD.MOV.U32 R64, RZ, RZ, R81 ;  /* 0x000000ffff407224 */ /* 0x000fc600078e0051 */
[----:B------:R-:W4:Y:S01]  /*3a6d0*/  LDL.LU R85, [R1+0x5b4] ;  /* 0x0005b40001557983 */ /* 0x000f220000300800 */
[----:B------:R-:W-:-:S03]  /*3a6e0*/  IMAD.MOV.U32 R61, RZ, RZ, R82 ;  /* 0x000000ffff3d7224 */ /* 0x000fc600078e0052 */
[----:B------:R-:W4:Y:S01]  /*3a6f0*/  LDL.LU R86, [R1+0x5b8] ;  /* 0x0005b80001567983 */ /* 0x000f220000300800 */
[----:B------:R-:W-:-:S03]  /*3a700*/  IMAD.MOV.U32 R60, RZ, RZ, R83 ;  /* 0x000000ffff3c7224 */ /* 0x000fc600078e0053 */
[----:B------:R-:W4:Y:S04]  /*3a710*/  LDL.LU R87, [R1+0x5bc] ;  /* 0x0005bc0001577983 */ /* 0x000f280000300800 */
[----:B------:R-:W5:Y:S04]  /*3a720*/  LDL.LU R80, [R1+0x570] ;  /* 0x0005700001507983 */ /* 0x000f680000300800 */
[----:B------:R-:W5:Y:S01]  /*3a730*/  LDL.LU R81, [R1+0x574] ;  /* 0x0005740001517983 */ /* 0x000f620000300800 */
[----:B------:R-:W-:-:S03]  /*3a740*/  IMAD.MOV.U32 R25, RZ, RZ, R70 ;  /* 0x000000ffff197224 */ /* 0x000fc600078e0046 */
[----:B------:R-:W5:Y:S01]  /*3a750*/  LDL.LU R82, [R1+0x578] ;  /* 0x0005780001527983 */ /* 0x000f620000300800 */
[----:B------:R-:W-:-:S03]  /*3a760*/  IMAD.MOV.U32 R24, RZ, RZ, R71 ;  /* 0x000000ffff187224 */ /* 0x000fc600078e0047 */
[----:B------:R-:W5:Y:S01]  /*3a770*/  LDL.LU R83, [R1+0x57c] ;  /* 0x00057c0001537983 */ /* 0x000f620000300800 */
[----:B------:R-:W-:-:S03]  /*3a780*/  IMAD.MOV.U32 R71, RZ, RZ, R54 ;  /* 0x000000ffff477224 */ /* 0x000fc600078e0036 */
[----:B-1----:R-:W4:Y:S01]  /*3a790*/  LDL.LU R68, [R1+0x500] ;  /* 0x0005000001447983 */ /* 0x002f220000300800 */
        /* <DEDUP_REMOVED lines=28> */
[----:B------:R-:W4:Y:S01]  /*3a960*/  LDL.LU R67, [R1+0x1840] ;  /* 0x0018400001437983 */ /* 0x000f220000300800 */
[----:B------:R-:W-:Y:S01]  /*3a970*/  IMAD.MOV.U32 R251, RZ, RZ, R0 ;  /* 0x000000fffffb7224 */ /* 0x000fe200078e0000 */
[C---:B--2---:R-:W-:Y:S11]  /*3a980*/  HMMA.1688.F32.TF32 R88, R244.reuse, R20, R124 ;  /* 0x00000014f458723c */ /* 0x044ff6000008107c */
[----:B------:R-:W-:Y:S11]  /*3a990*/  @!UPT UIADD3 URZ, URZ, URZ, URZ ;  /* 0x0000003f3f3ff290 */ /* 0x000ff6000fffe03f */
[----:B------:R-:W-:Y:S01]  /*3a9a0*/  @!UPT UIADD3 URZ, URZ, URZ, URZ ;  /* 0x0000003f3f3ff290 */ /* 0x000fe2000fffe03f */
[----:B------:R3:W-:Y:S01]  /*3a9b0*/  STL.64 [R1+0x420], R88 ;  /* 0x0004205801007387 */ /* 0x0007e20000100a00 */
[----:B------:R-:W-:Y:S02]  /*3a9c0*/  IMAD.MOV.U32 R21, RZ, RZ, R90 ;  /* 0x000000ffff157224 */ /* 0x000fe400078e005a */
[----:B------:R-:W-:Y:S02]  /*3a9d0*/  IMAD.MOV.U32 R20, RZ, RZ, R91 ;  /* 0x000000ffff147224 */ /* 0x000fe400078e005b */
[C---:B---3--:R-:W-:Y:S08]  /*3a9e0*/  HMMA.1688.F32.TF32 R88, R244.reuse, R16, R120 ;  /* 0x00000010f458723c */ /* 0x048ff00000081078 */
[C---:B-----5:R-:W-:Y:S08]  /*3a9f0*/  HMMA.1688.F32.TF32 R80, R244.reuse, R8, R80 ;  /* 0x00000008f450723c */ /* 0x060ff00000081050 */
[C---:B----4-:R-:W-:Y:S08]  /*3aa00*/  HMMA.1688.F32.TF32 R84, R244.reuse, R12, R84 ;  /* 0x0000000cf454723c */ /* 0x050ff00000081054 */
[----:B------:R-:W-:Y:S08]  /*3aa10*/  HMMA.1688.F32.TF32 R76, R244, R4, R76 ;  /* 0x00000004f44c723c */ /* 0x000ff0000008104c */
[----:B------:R-:W-:Y:S01]  /*3aa20*/  IMAD.MOV.U32 R40, RZ, RZ, R80 ;  /* 0x000000ffff287224 */ /* 0x000fe200078e0050 */
[----:B------:R-:W-:Y:S01]  /*3aa30*/  STL.64 [R1+0x550], R88 ;  /* 0x0005505801007387 */ /* 0x000fe20000100a00 */
[----:B------:R-:W-:-:S02]  /*3aa40*/  IMAD.MOV.U32 R36, RZ, RZ, R81 ;  /* 0x000000ffff247224 */ /* 0x000fc400078e0051 */
[----:B------:R-:W-:Y:S01]  /*3aa50*/  IMAD.MOV.U32 R13, RZ, RZ, R82 ;  /* 0x000000ffff0d7224 */ /* 0x000fe200078e0052 */
[----:B------:R-:W2:Y:S01]  /*3aa60*/  LDL.LU R8, [R1+0x990] ;  /* 0x0009900001087983 */ /* 0x000ea20000300800 */
[----:B------:R-:W-:-:S03]  /*3aa70*/  IMAD.MOV.U32 R12, RZ, RZ, R83 ;  /* 0x000000ffff0c7224 */ /* 0x000fc600078e0053 */
[----:B------:R-:W3:Y:S01]  /*3aa80*/  LDL.LU R9, [R1+0x994] ;  /* 0x0009940001097983 */ /* 0x000ee20000300800 */
[----:B------:R-:W-:Y:S06]  /*3aa90*/  HMMA.1688.F32.TF32 R72, R240, R66, R72 ;  /* 0x00000042f048723c */ /* 0x000fec0000081048 */
[----:B------:R-:W-:Y:S02]  /*3aaa0*/  IMAD.MOV.U32 R0, RZ, RZ, R76 ;  /* 0x000000ffff007224 */ /* 0x000fe400078e004c */
[----:B------:R-:W-:Y:S02]  /*3aab0*/  IMAD.MOV.U32 R48, RZ, RZ, R77 ;  /* 0x000000ffff307224 */ /* 0x000fe400078e004d */
[----:B------:R-:W-:-:S02]  /*3aac0*/  IMAD.MOV.U32 R44, RZ, RZ, R78 ;  /* 0x000000ffff2c7224 */ /* 0x000fc400078e004e */
[----:B------:R-:W-:Y:S01]  /*3aad0*/  IMAD.MOV.U32 R41, RZ, RZ, R79 ;  /* 0x000000ffff297224 */ /* 0x000fe200078e004f */
[C---:B------:R-:W-:Y:S08]  /*3aae0*/  HMMA.1688.F32.TF32 R80, R240.reuse, R62, R180 ;  /* 0x0000003ef050723c */ /* 0x040ff000000810b4 */
[C---:B------:R-:W-:Y:S02]  /*3aaf0*/  HMMA.1688.F32.TF32 R76, R240.reuse, R58, R68 ;  /* 0x0000003af04c723c */ /* 0x040fe40000081044 */
[----:B------:R-:W-:Y:S04]  /*3ab00*/  STL.64 [R1+0x400], R72 ;  /* 0x0004004801007387 */ /* 0x000fe80000100a00 */
[----:B------:R1:W-:Y:S02]  /*3ab10*/  STL.64 [R1+0x408], R74 ;  /* 0x0004084a01007387 */ /* 0x0003e40000100a00 */
[----:B-1----:R-:W-:Y:S07]  /*3ab20*/  HMMA.1688.F32.TF32 R72, R240, R54, R248 ;  /* 0x00000036f048723c */ /* 0x002fee00000810f8 */
[----:B------:R-:W-:Y:S01]  /*3ab30*/  STL.64 [R1+0x440], R80 ;  /* 0x0004405001007387 */ /* 0x000fe20000100a00 */
[----:B------:R-:W-:-:S03]  /*3ab40*/  IMAD.MOV.U32 R68, RZ, RZ, R6 ;  /* 0x000000ffff447224 */ /* 0x000fc600078e0006 */
[----:B------:R-:W-:Y:S04]  /*3ab50*/  STL.64 [R1+0x448], R82 ;  /* 0x0004485201007387 */ /* 0x000fe80000100a00 */
[----:B------:R-:W-:Y:S01]  /*3ab60*/  STL.64 [R1+0x490], R76 ;  /* 0x0004904c01007387 */ /* 0x000fe20000100a00 */
[----:B------:R-:W-:-:S03]  /*3ab70*/  IMAD.MOV.U32 R69, RZ, RZ, R7 ;  /* 0x000000ffff457224 */ /* 0x000fc600078e0007 */
[----:B------:R-:W-:Y:S01]  /*3ab80*/  STL.64 [R1+0x498], R78 ;  /* 0x0004984e01007387 */ /* 0x000fe20000100a00 */
[----:B------:R-:W-:-:S03]  /*3ab90*/  IMAD.MOV.U32 R70, RZ, RZ, R11 ;  /* 0x000000ffff467224 */ /* 0x000fc600078e000b */
[----:B------:R-:W4:Y:S01]  /*3aba0*/  LDL.LU R6, [R1+0x183c] ;  /* 0x00183c0001067983 */ /* 0x000f220000300800 */
[----:B------:R-:W-:-:S03]  /*3abb0*/  IMAD.MOV.U32 R71, RZ, RZ, R10 ;  /* 0x000000ffff477224 */ /* 0x000fc600078e000a */
[----:B------:R1:W-:Y:S04]  /*3abc0*/  STL.64 [R1+0x5c0], R72 ;  /* 0x0005c04801007387 */ /* 0x0003e80000100a00 */
[----:B------:R5:W-:Y:S04]  /*3abd0*/  STL.64 [R1+0x5c8], R74 ;  /* 0x0005c84a01007387 */ /* 0x000be80000100a00 */
        /* <DEDUP_REMOVED lines=9> */
[----:B-1----:R-:W-:-:S03]  /*3ac70*/  IMAD.MOV.U32 R72, RZ, RZ, R35 ;  /* 0x000000ffff487224 */ /* 0x002fc600078e0023 */
[----:B------:R-:W4:Y:S01]  /*3ac80*/  LDL.LU R15, [R1+0x1824] ;  /* 0x00182400010f7983 */ /* 0x000f220000300800 */
[----:B------:R-:W-:-:S03]  /*3ac90*/  IMAD.MOV.U32 R73, RZ, RZ, R34 ;  /* 0x000000ffff497224 */ /* 0x000fc600078e0022 */
[----:B------:R-:W4:Y:S01]  /*3aca0*/  LDL.LU R14, [R1+0x1820] ;  /* 0x00182000010e7983 */ /* 0x000f220000300800 */
[----:B-----5:R-:W-:-:S03]  /*3acb0*/  IMAD.MOV.U32 R74, RZ, RZ, R31 ;  /* 0x000000ffff4a7224 */ /* 0x020fc600078e001f */
        /* <DEDUP_REMOVED lines=16> */
[----:B------:R-:W-:Y:S02]  /*3adc0*/  IMAD.MOV.U32 R16, RZ, RZ, R87 ;  /* 0x000000ffff107224 */ /* 0x000fe400078e0057 */
[----:B------:R-:W-:Y:S02]  /*3add0*/  IMAD.MOV.U32 R49, RZ, RZ, R90 ;  /* 0x000000ffff317224 */ /* 0x000fe400078e005a */
[----:B------:R-:W-:Y:S01]  /*3ade0*/  IMAD.MOV.U32 R37, RZ, RZ, R91 ;  /* 0x000000ffff257224 */ /* 0x000fe200078e005b */
[----:B--2---:R-:W-:Y:S04]  /*3adf0*/  LDS R244, [R8+0x47000] ;  /* 0x0470000008f47984 */ /* 0x004fe80000000800 */
[----:B------:R-:W-:Y:S04]  /*3ae00*/  LDS R246, [R8+0x47800] ;  /* 0x0478000008f67984 */ /* 0x000fe80000000800 */
[----:B---3--:R-:W-:Y:S04]  /*3ae10*/  LDS R245, [R9+0x47000] ;  /* 0x0470000009f57984 */ /* 0x008fe80000000800 */
[----:B------:R-:W1:Y:S01]  /*3ae20*/  LDS R247, [R9+0x47800] ;  /* 0x0478000009f77984 */ /* 0x000e620000000800 */
[----:B----4-:R-:W-:-:S02]  /*3ae30*/  IMAD.MOV.U32 R87, RZ, RZ, R6 ;  /* 0x000000ffff577224 */ /* 0x010fc400078e0006 */
[----:B------:R-:W-:Y:S02]  /*3ae40*/  IMAD.MOV.U32 R86, RZ, RZ, R7 ;  /* 0x000000ffff567224 */ /* 0x000fe400078e0007 */
[----:B------:R-:W-:Y:S02]  /*3ae50*/  IMAD.MOV.U32 R85, RZ, RZ, R11 ;  /* 0x000000ffff557224 */ /* 0x000fe400078e000b */
[----:B------:R-:W-:Y:S02]  /*3ae60*/  IMAD.MOV.U32 R84, RZ, RZ, R10 ;  /* 0x000000ffff547224 */ /* 0x000fe400078e000a */
[----:B------:R-:W2:Y:S04]  /*3ae70*/  LDL.LU R10, [R1+0x17fc] ;  /* 0x0017fc00010a7983 */ /* 0x000ea80000300800 */
[----:B------:R-:W3:Y:S04]  /*3ae80*/  LDL.LU R11, [R1+0x17f8] ;  /* 0x0017f800010b7983 */ /* 0x000ee80000300800 */
[----:B------:R-:W4:Y:S04]  /*3ae90*/  LDL.LU R7, [R1+0x17f4] ;  /* 0x0017f40001077983 */ /* 0x000f280000300800 */
[----:B------:R-:W4:Y:S01]  /*3aea0*/  LDL.LU R6, [R1+0x17f0] ;  /* 0x0017f00001067983 */ /* 0x000f220000300800 */
[----:B------:R-:W-:-:S02]  /*3aeb0*/  IMAD.MOV.U32 R121, RZ, RZ, R15 ;  /* 0x000000ffff797224 */ /* 0x000fc400078e000f */
[----:B------:R-:W-:Y:S02]  /*3aec0*/  IMAD.MOV.U32 R120, RZ, RZ, R14 ;  /* 0x000000ffff787224 */ /* 0x000fe400078e000e */
[----:B------:R-:W4:Y:S01]  /*3aed0*/  LDL.LU R14, [R1+0x17ec] ;  /* 0x0017ec00010e7983 */ /* 0x000f220000300800 */
[----:B------:R-:W-:Y:S02]  /*3aee0*/  IMAD.MOV.U32 R122, RZ, RZ, R18 ;  /* 0x000000ffff7a7224 */ /* 0x000fe400078e0012 */
[----:B------:R-:W-:Y:S01]  /*3aef0*/  IMAD.MOV.U32 R123, RZ, RZ, R19 ;  /* 0x000000ffff7b7224 */ /* 0x000fe200078e0013 */
[----:B------:R-:W4:Y:S04]  /*3af00*/  LDL.LU R15, [R1+0x17e8] ;  /* 0x0017e800010f7983 */ /* 0x000f280000300800 */
[----:B------:R-:W4:Y:S04]  /*3af10*/  LDL.LU R18, [R1+0x17e4] ;  /* 0x0017e40001127983 */ /* 0x000f280000300800 */
[----:B------:R-:W4:Y:S01]  /*3af20*/  LDL.LU R19, [R1+0x17e0] ;  /* 0x0017e00001137983 */ /* 0x000f220000300800 */
[----:B-----5:R-:W-:-:S02]  /*3af30*/  IMAD.MOV.U32 R131, RZ, RZ, R22 ;  /* 0x000000ffff837224 */ /* 0x020fc400078e0016 */
[----:B------:R-:W-:Y:S02]  /*3af40*/  IMAD.MOV.U32 R130, RZ, RZ, R23 ;  /* 0x000000ffff827224 */ /* 0x000fe400078e0017 */
[----:B------:R-:W-:Y:S02]  /*3af50*/  IMAD.MOV.U32 R129, RZ, RZ, R26 ;  /* 0x000000ffff817224 */ /* 0x000fe400078e001a */
[----:B------:R-:W-:Y:S02]  /*3af60*/  IMAD.MOV.U32 R128, RZ, RZ, R27 ;  /* 0x000000ffff807224 */ /* 0x000fe400078e001b */
[----:B------:R-:W5:Y:S04]  /*3af70*/  LDL.LU R27, [R1+0x17dc] ;  /* 0x0017dc00011b7983 */ /* 0x000f680000300800 */
[----:B------:R-:W5:Y:S04]  /*3af80*/  LDL.LU R26, [R1+0x17d8] ;  /* 0x0017d800011a7983 */ /* 0x000f680000300800 */
[----:B------:R-:W5:Y:S04]  /*3af90*/  LDL.LU R23, [R1+0x17d4] ;  /* 0x0017d40001177983 */ /* 0x000f680000300800 */
[----:B------:R-:W5:Y:S01]  /*3afa0*/  LDL.LU R22, [R1+0x17d0] ;  /* 0x0017d00001167983 */ /* 0x000f620000300800 */
[----:B--2---:R-:W-:-:S02]  /*3afb0*/  IMAD.MOV.U32 R135, RZ, RZ, R10 ;  /* 0x000000ffff877224 */ /* 0x004fc400078e000a */
[----:B---3--:R-:W-:Y:S02]  /*3afc0*/  IMAD.MOV.U32 R134, RZ, RZ, R11 ;  /* 0x000000ffff867224 */ /* 0x008fe400078e000b */
[----:B----4-:R-:W-:Y:S02]  /*3afd0*/  IMAD.MOV.U32 R133, RZ, RZ, R7 ;  /* 0x000000ffff857224 */ /* 0x010fe400078e0007 */
[----:B------:R-:W-:Y:S02]  /*3afe0*/  IMAD.MOV.U32 R132, RZ, RZ, R6 ;  /* 0x000000ffff847224 */ /* 0x000fe400078e0006 */
[----:B------:R-:W2:Y:S04]  /*3aff0*/  LDL.LU R6, [R1+0x17cc] ;  /* 0x0017cc0001067983 */ /* 0x000ea80000300800 */
[----:B------:R-:W3:Y:S04]  /*3b000*/  LDL.LU R7, [R1+0x17c8] ;  /* 0x0017c80001077983 */ /* 0x000ee80000300800 */
[----:B------:R-:W4:Y:S04]  /*3b010*/  LDL.LU R11, [R1+0x17c4] ;  /* 0x0017c400010b7983 */ /* 0x000f280000300800 */
[----:B------:R-:W5:Y:S01]  /*3b020*/  LDL.LU R10, [R1+0x17c0] ;  /* 0x0017c000010a7983 */ /* 0x000f620000300800 */
[----:B------:R-:W-:-:S02]  /*3b030*/  IMAD.MOV.U32 R137, RZ, RZ, R18 ;  /* 0x000000ffff897224 */ /* 0x000fc400078e0012 */
[----:B------:R-:W-:Y:S02]  /*3b040*/  IMAD.MOV.U32 R136, RZ, RZ, R19 ;  /* 0x000000ffff887224 */ /* 0x000fe400078e0013 */
[----:B------:R-:W5:Y:S01]  /*3b050*/  LDL.LU R19, [R1+0x17bc] ;  /* 0x0017bc0001137983 */ /* 0x000f620000300800 */
[----:B------:R-:W-:Y:S02]  /*3b060*/  IMAD.MOV.U32 R138, RZ, RZ, R15 ;  /* 0x000000ffff8a7224 */ /* 0x000fe400078e000f */
[----:B------:R-:W-:Y:S01]  /*3b070*/  IMAD.MOV.U32 R139, RZ, RZ, R14 ;  /* 0x000000ffff8b7224 */ /* 0x000fe200078e000e */
[----:B------:R-:W5:Y:S04]  /*3b080*/  LDL.LU R18, [R1+0x17b8] ;  /* 0x0017b80001127983 */ /* 0x000f680000300800 */
[----:B------:R-:W5:Y:S04]  /*3b090*/  LDL.LU R15, [R1+0x17b4] ;  /* 0x0017b400010f7983 */ /* 0x000f680000300800 */
[----:B------:R-:W5:Y:S01]  /*3b0a0*/  LDL.LU R14, [R1+0x17b0] ;  /* 0x0017b000010e7983 */ /* 0x000f620000300800 */
[----:B--2---:R-:W-:-:S02]  /*3b0b0*/  IMAD.MOV.U32 R111, RZ, RZ, R6 ;  /* 0x000000ffff6f7224 */ /* 0x004fc400078e0006 */
[----:B---3--:R-:W-:Y:S02]  /*3b0c0*/  IMAD.MOV.U32 R110, RZ, RZ, R7 ;  /* 0x000000ffff6e7224 */ /* 0x008fe400078e0007 */
[----:B----4-:R-:W-:Y:S02]  /*3b0d0*/  IMAD.MOV.U32 R108, RZ, RZ, R11 ;  /* 0x000000ffff6c7224 */ /* 0x010fe400078e000b */
[----:B------:R-:W2:Y:S01]  /*3b0e0*/  LDL.LU R11, [R1+0x17ac] ;  /* 0x0017ac00010b7983 */ /* 0x000ea20000300800 */
[----:B-----5:R-:W-:-:S03]  /*3b0f0*/  IMAD.MOV.U32 R109, RZ, RZ, R10 ;  /* 0x000000ffff6d7224 */ /* 0x020fc600078e000a */
[----:B------:R-:W3:Y:S04]  /*3b100*/  LDL.LU R10, [R1+0x17a8] ;  /* 0x0017a800010a7983 */ /* 0x000ee80000300800 */
        /* <DEDUP_REMOVED lines=66> */
[----:B--2---:R-:W-:Y:S02]  /*3b530*/  IMAD.MOV.U32 R119, RZ, RZ, R11 ;  /* 0x000000ffff777224 */ /* 0x004fe400078e000b */
[----:B---3--:R-:W-:Y:S02]  /*3b540*/  IMAD.MOV.U32 R118, RZ, RZ, R10 ;  /* 0x000000ffff767224 */ /* 0x008fe400078e000a */
[----:B----4-:R-:W-:Y:S02]  /*3b550*/  IMAD.MOV.U32 R117, RZ, RZ, R7 ;  /* 0x000000ffff757224 */ /* 0x010fe400078e0007 */
[----:B-----5:R-:W-:Y:S02]  /*3b560*/  IMAD.MOV.U32 R116, RZ, RZ, R6 ;  /* 0x000000ffff747224 */ /* 0x020fe400078e0006 */
[----:B------:R-:W2:Y:S04]  /*3b570*/  LDL.LU R6, [R1+0x179c] ;  /* 0x00179c0001067983 */ /* 0x000ea80000300800 */
[----:B------:R-:W2:Y:S04]  /*3b580*/  LDL.LU R7, [R1+0x1798] ;  /* 0x0017980001077983 */ /* 0x000ea80000300800 */
[----:B------:R-:W3:Y:S04]  /*3b590*/  LDL.LU R10, [R1+0x1794] ;  /* 0x00179400010a7983 */ /* 0x000ee80000300800 */
[----:B------:R-:W3:Y:S04]  /*3b5a0*/  LDL.LU R11, [R1+0x1790] ;  /* 0x00179000010b7983 */ /* 0x000ee80000300800 */
[----:B------:R-:W4:Y:S04]  /*3b5b0*/  LDL.LU R14, [R1+0x178c] ;  /* 0x00178c00010e7983 */ /* 0x000f280000300800 */
[----:B------:R-:W4:Y:S04]  /*3b5c0*/  LDL.LU R15, [R1+0x1788] ;  /* 0x00178800010f7983 */ /* 0x000f280000300800 */
        /* <DEDUP_REMOVED lines=18> */
[C---:B-1----:R-:W-:Y:S08]  /*3b6f0*/  HMMA.1688.F32.TF32 R104, R244.reuse, R66, R104 ;  /* 0x00000042f468723c */ /* 0x042ff00000081068 */
[C---:B------:R-:W-:Y:S08]  /*3b700*/  HMMA.1688.F32.TF32 R108, R244.reuse, R62, R108 ;  /* 0x0000003ef46c723c */ /* 0x040ff0000008106c */
[C---:B------:R-:W-:Y:S08]  /*3b710*/  HMMA.1688.F32.TF32 R140, R244.reuse, R58, R140 ;  /* 0x0000003af48c723c */ /* 0x040ff0000008108c */
[----:B------:R-:W-:Y:S08]  /*3b720*/  HMMA.1688.F32.TF32 R136, R244, R54, R136 ;  /* 0x00000036f488723c */ /* 0x000ff00000081088 */
[C---:B---3--:R-:W-:Y:S08]  /*3b730*/  HMMA.1688.F32.TF32 R116, R240.reuse, R10, R116 ;  /* 0x0000000af074723c */ /* 0x048ff00000081074 */
[C---:B----4-:R-:W-:Y:S08]  /*3b740*/  HMMA.1688.F32.TF32 R88, R240.reuse, R14, R88 ;  /* 0x0000000ef058723c */ /* 0x050ff00000081058 */
[C---:B-----5:R-:W-:Y:S08]  /*3b750*/  HMMA.1688.F32.TF32 R144, R240.reuse, R18, R144 ;  /* 0x00000012f090723c */ /* 0x060ff00000081090 */
[C---:B--2---:R-:W-:Y:S08]  /*3b760*/  HMMA.1688.F32.TF32 R148, R240.reuse, R22, R148 ;  /* 0x00000016f094723c */ /* 0x044ff00000081094 */
        /* <DEDUP_REMOVED lines=8> */
[----:B------:R1:W-:Y:S04]  /*3b7f0*/  STL.64 [R1+0x938], R178 ;  /* 0x000938b201007387 */ /* 0x0003e80000100a00 */
        /* <DEDUP_REMOVED lines=11> */
[----:B------:R1:W-:Y:S01]  /*3b8b0*/  STL.64 [R1+0x908], R166 ;  /* 0x000908a601007387 */ /* 0x0003e20000100a00 */
[----:B------:R-:W-:Y:S03]  /*3b8c0*/  HMMA.1688.F32.TF32 R240, R240, R6, R100 ;  /* 0x00000006f0f0723c */ /* 0x000fe60000081064 */
        /* <DEDUP_REMOVED lines=15> */
[----:B------:R1:W-:Y:S01]  /*3b9c0*/  STL.64 [R1+0x8c8], R150 ;  /* 0x0008c89601007387 */ /* 0x0003e20000100a00 */
[C---:B------:R-:W-:Y:S03]  /*3b9d0*/  HMMA.1688.F32.TF32 R132, R244.reuse, R50, R132 ;  /* 0x00000032f484723c */ /* 0x040fe60000081084 */
        /* <DEDUP_REMOVED lines=17> */
[----:B------:R-:W2:Y:S04]  /*3baf0*/  LDL.LU.64 R102, [R1+0x1688] ;  /* 0x0016880001667983 */ /* 0x000ea80000300a00 */
[----:B------:R-:W2:Y:S04]  /*3bb00*/  LDL.LU.64 R100, [R1+0x1680] ;  /* 0x0016800001647983 */ /* 0x000ea80000300a00 */
[----:B------:R-:W-:Y:S04]  /*3bb10*/  STL.64 [R1+0x880], R240 ;  /* 0x000880f001007387 */ /* 0x000fe80000100a00 */
[----:B------:R-:W-:Y:S04]  /*3bb20*/  STL.64 [R1+0x888], R242 ;  /* 0x000888f201007387 */ /* 0x000fe80000100a00 */
[----:B------:R-:W-:Y:S04]  /*3bb30*/  STL.64 [R1+0x390], R104 ;  /* 0x0003906801007387 */ /* 0x000fe80000100a00 */
[----:B------:R1:W-:Y:S01]  /*3bb40*/  STL.64 [R1+0x398], R106 ;  /* 0x0003986a01007387 */ /* 0x0003e20000100a00 */
[C---:B------:R-:W-:Y:S03]  /*3bb50*/  HMMA.1688.F32.TF32 R84, R244.reuse, R34, R84 ;  /* 0x00000022f454723c */ /* 0x040fe60000081054 */
[----:B------:R-:W-:Y:S04]  /*3bb60*/  LDS R240, [R199+0x47080] ;  /* 0x04708000c7f07984 */ /* 0x000fe80000000800 */
[----:B------:R-:W-:Y:S04]  /*3bb70*/  LDS R242, [R199+0x47880] ;  /* 0x04788000c7f27984 */ /* 0x000fe80000000800 */
[----:B-1----:R-:W2:Y:S04]  /*3bb80*/  LDL.LU.64 R106, [R1+0x1678] ;  /* 0x00167800016a7983 */ /* 0x002ea80000300a00 */
[----:B------:R-:W2:Y:S04]  /*3bb90*/  LDL.LU.64 R104, [R1+0x1670] ;  /* 0x0016700001687983 */ /* 0x000ea80000300a00 */
[----:B------:R-:W-:Y:S04]  /*3bba0*/  STL.64 [R1+0x410], R108 ;  /* 0x0004106c01007387 */ /* 0x000fe80000100a00 */
[----:B------:R1:W-:Y:S01]  /*3bbb0*/  STL.64 [R1+0x418], R110 ;  /* 0x0004186e01007387 */ /* 0x0003e20000100a00 */
[C---:B------:R-:W-:Y:S03]  /*3bbc0*/  HMMA.1688.F32.TF32 R80, R244.reuse, R30, R80 ;  /* 0x0000001ef450723c */ /* 0x040fe60000081050 */
[----:B------:R-:W-:Y:S04]  /*3bbd0*/  LDS R241, [R252+0x47080] ;  /* 0x04708000fcf17984 */ /* 0x000fe80000000800 */
[----:B------:R-:W2:Y:S04]  /*3bbe0*/  LDS R243, [R252+0x47880] ;  /* 0x04788000fcf37984 */ /* 0x000ea80000000800 */
        /* <DEDUP_REMOVED lines=53> */
[----:B-1----:R-:W4:Y:S04]  /*3bf40*/  LDL.LU.64 R70, [R1+0x15a8] ;  /* 0x0015a80001467983 */ /* 0x002f280000300a00 */
[----:B------:R-:W4:Y:S04]  /*3bf50*/  LDL.LU.64 R68, [R1+0x15a0] ;  /* 0x0015a00001447983 */ /* 0x000f280000300a00 */
[----:B------:R-:W-:Y:S04]  /*3bf60*/  STL.64 [R1+0x7d0], R248 ;  /* 0x0007d0f801007387 */ /* 0x000fe80000100a00 */
[----:B------:R1:W-:Y:S04]  /*3bf70*/  STL.64 [R1+0x7d8], R250 ;  /* 0x0007d8fa01007387 */ /* 0x0003e80000100a00 */
[----:B-1----:R-:W4:Y:S04]  /*3bf80*/  LDL.LU.64 R250, [R1+0x1598] ;  /* 0x0015980001fa7983 */ /* 0x002f280000300a00 */
[----:B------:R-:W4:Y:S01]  /*3bf90*/  LDL.LU.64 R248, [R1+0x1590] ;  /* 0x0015900001f87983 */ /* 0x000f220000300a00 */
[C---:B--2---:R-:W-:Y:S08]  /*3bfa0*/  HMMA.1688.F32.TF32 R76, R240.reuse, R54, R76 ;  /* 0x00000036f04c723c */ /* 0x044ff0000008104c */
[----:B---3--:R-:W-:Y:S08]  /*3bfb0*/  HMMA.1688.F32.TF32 R72, R240, R58, R72 ;  /* 0x0000003af048723c */ /* 0x008ff00000081048 */
[----:B----4-:R-:W-:Y:S01]  /*3bfc0*/  HMMA.1688.F32.TF32 R248, R244, R6, R248 ;  /* 0x00000006f4f8723c */ /* 0x010fe200000810f8 */
[----:B------:R-:W-:Y:S04]  /*3bfd0*/  LDS R244, [R8+0x47080] ;  /* 0x0470800008f47984 */ /* 0x000fe80000000800 */
[----:B------:R-:W-:Y:S04]  /*3bfe0*/  LDS R246, [R8+0x47880] ;  /* 0x0478800008f67984 */ /* 0x000fe80000000800 */
[----:B------:R-:W-:Y:S04]  /*3bff0*/  LDS R245, [R9+0x47080] ;  /* 0x0470800009f57984 */ /* 0x000fe80000000800 */
[----:B------:R-:W-:Y:S10]  /*3c000*/  LDS R247, [R9+0x47880] ;  /* 0x0478800009f77984 */ /* 0x000ff40000000800 */
[----:B------:R-:W-:Y:S04]  /*3c010*/  STL.64 [R1+0x7c0], R248 ;  /* 0x0007c0f801007387 */ /* 0x000fe80000100a00 */
[----:B------:R-:W-:Y:S04]  /*3c020*/  STL.64 [R1+0x7c8], R250 ;  /* 0x0007c8fa01007387 */ /* 0x000fe80000100a00 */
[----:B------:R-:W-:Y:S04]  /*3c030*/  STL.64 [R1], R72 ;  /* 0x0000004801007387 */ /* 0x000fe80000100a00 */
[----:B------:R1:W-:Y:S02]  /*3c040*/  STL.64 [R1+0x8], R74 ;  /* 0x0000084a01007387 */ /* 0x0003e40000100a00 */
[----:B-1----:R-:W-:Y:S02]  /*3c050*/  HMMA.1688.F32.TF32 R72, R240, R50, R80 ;  /* 0x00000032f048723c */ /* 0x002fe40000081050 */
[----:B------:R-:W-:Y:S04]  /*3c060*/  STL.64 [R1+0x10], R76 ;  /* 0x0000104c01007387 */ /* 0x000fe80000100a00 */
[----:B------:R-:W-:Y:S01]  /*3c070*/  STL.64 [R1+0x18], R78 ;  /* 0x0000184e01007387 */ /* 0x000fe20000100a00 */
[----:B------:R-:W-:-:S03]  /*3c080*/  IMAD.MOV.U32 R80, RZ, RZ, R88 ;  /* 0x000000ffff507224 */ /* 0x000fc600078e0058 */
[----:B------:R-:W2:Y:S01]  /*3c090*/  LDL.LU R88, [R1+0x1588] ;  /* 0x0015880001587983 */ /* 0x000ea20000300800 */
[----:B------:R-:W-:Y:S02]  /*3c0a0*/  IMAD.MOV.U32 R81, RZ, RZ, R89 ;  /* 0x000000ffff517224 */ /* 0x000fe400078e0059 */
[----:B------:R-:W-:Y:S02]  /*3c0b0*/  IMAD.MOV.U32 R82, RZ, RZ, R90 ;  /* 0x000000ffff527224 */ /* 0x000fe400078e005a */
[----:B------:R-:W-:-:S08]  /*3c0c0*/  IMAD.MOV.U32 R83, RZ, RZ, R91 ;  /* 0x000000ffff537224 */ /* 0x000fd000078e005b */
[----:B------:R-:W-:Y:S04]  /*3c0d0*/  STL.64 [R1+0x7b0], R72 ;  /* 0x0007b04801007387 */ /* 0x000fe80000100a00 */
[----:B------:R1:W-:Y:S04]  /*3c0e0*/  STL.64 [R1+0x7b8], R74 ;  /* 0x0007b84a01007387 */ /* 0x0003e80000100a00 */
[----:B------:R-:W2:Y:S04]  /*3c0f0*/  LDL.LU R89, [R1+0x1584] ;  /* 0x0015840001597983 */ /* 0x000ea80000300800 */
[----:B------:R-:W2:Y:S04]  /*3c100*/  LDL.LU R90, [R1+0x1580] ;  /* 0x00158000015a7983 */ /* 0x000ea80000300800 */
[----:B------:R-:W2:Y:S01]  /*3c110*/  LDL.LU R91, [R1+0x157c] ;  /* 0x00157c00015b7983 */ /* 0x000ea20000300800 */
[----:B-1----:R-:W-:Y:S07]  /*3c120*/  HMMA.1688.F32.TF32 R72, R240, R46, R84 ;  /* 0x0000002ef048723c */ /* 0x002fee0000081054 */
[----:B------:R-:W-:-:S02]  /*3c130*/  IMAD.MOV.U32 R84, RZ, RZ, R116 ;  /* 0x000000ffff547224 */ /* 0x000fc400078e0074 */
[----:B------:R-:W3:Y:S11]  /*3c140*/  LDL.LU R116, [R1+0x1578] ;  /* 0x0015780001747983 */ /* 0x000ef60000300800 */
[----:B------:R-:W-:Y:S03]  /*3c150*/  @!UPT UIADD3 URZ, URZ, URZ, URZ ;  /* 0x0000003f3f3ff290 */ /* 0x000fe6000fffe03f */
[----:B------:R-:W-:Y:S04]  /*3c160*/  STL.64 [R1+0x7a0], R72 ;  /* 0x0007a04801007387 */ /* 0x000fe80000100a00 */
[----:B------:R2:W-:Y:S01]  /*3c170*/  STL.64 [R1+0x7a8], R74 ;  /* 0x0007a84a01007387 */ /* 0x0005e20000100a00 */
[----:B------:R-:W-:Y:S02]  /*3c180*/  IMAD.MOV.U32 R85, RZ, RZ, R117 ;  /* 0x000000ffff557224 */ /* 0x000fe400078e0075 */
[----:B------:R-:W-:Y:S01]  /*3c190*/  IMAD.MOV.U32 R86, RZ, RZ, R118 ;  /* 0x000000ffff567224 */ /* 0x000fe200078e0076 */
[----:B------:R-:W3:Y:S01]  /*3c1a0*/  LDL.LU R117, [R1+0x1574] ;  /* 0x0015740001757983 */ /* 0x000ee20000300800 */
[----:B------:R-:W-:-:S03]  /*3c1b0*/  IMAD.MOV.U32 R87, RZ, RZ, R119 ;  /* 0x000000ffff577224 */ /* 0x000fc600078e0077 */
[----:B------:R-:W3:Y:S04]  /*3c1c0*/  LDL.LU R118, [R1+0x1570] ;  /* 0x0015700001767983 */ /* 0x000ee80000300800 */
[----:B------:R-:W3:Y:S01]  /*3c1d0*/  LDL.LU R119, [R1+0x156c] ;  /* 0x00156c0001777983 */ /* 0x000ee20000300800 */
[----:B------:R-:W-:Y:S02]  /*3c1e0*/  IMAD.MOV.U32 R76, RZ, RZ, R93 ;  /* 0x000000ffff4c7224 */ /* 0x000fe400078e005d */
[----:B------:R-:W-:Y:S02]  /*3c1f0*/  IMAD.MOV.U32 R77, RZ, RZ, R94 ;  /* 0x000000ffff4d7224 */ /* 0x000fe400078e005e */
[----:B------:R-:W-:Y:S02]  /*3c200*/  IMAD.MOV.U32 R78, RZ, RZ, R95 ;  /* 0x000000ffff4e7224 */ /* 0x000fe400078e005f */
[----:B------:R-:W-:Y:S01]  /*3c210*/  IMAD.MOV.U32 R79, RZ, RZ, R115 ;  /* 0x000000ffff4f7224 */ /* 0x000fe200078e0073 */
[----:B--2---:R-:W-:Y:S07]  /*3c220*/  HMMA.1688.F32.TF32 R72, R240, R42, R88 ;  /* 0x0000002af048723c */ /* 0x004fee0000081058 */
[----:B------:R-:W-:-:S02]  /*3c230*/  IMAD.MOV.U32 R88, RZ, RZ, R112 ;  /* 0x000000ffff587224 */ /* 0x000fc400078e0070 */
[----:B------:R-:W2:Y:S01]  /*3c240*/  LDL.LU R112, [R1+0x1568] ;  /* 0x0015680001707983 */ /* 0x000ea20000300800 */
[----:B------:R-:W-:Y:S02]  /*3c250*/  IMAD.MOV.U32 R89, RZ, RZ, R113 ;  /* 0x000000ffff597224 */ /* 0x000fe400078e0071 */
[----:B------:R-:W-:Y:S02]  /*3c260*/  IMAD.MOV.U32 R90, RZ, RZ, R114 ;  /* 0x000000ffff5a7224 */ /* 0x000fe400078e0072 */
[----:B------:R-:W-:-:S09]  /*3c270*/  IMAD.MOV.U32 R91, RZ, RZ, R92 ;  /* 0x000000ffff5b7224 */ /* 0x000fd200078e005c */
[----:B------:R1:W-:Y:S04]  /*3c280*/  STL.64 [R1+0x790], R72 ;  /* 0x0007904801007387 */ /* 0x0003e80000100a00 */
[----:B------:R4:W-:Y:S04]  /*3c290*/  STL.64 [R1+0x798], R74 ;  /* 0x0007984a01007387 */ /* 0x0009e80000100a00 */
[----:B------:R-:W2:Y:S04]  /*3c2a0*/  LDL.LU R113, [R1+0x1564] ;  /* 0x0015640001717983 */ /* 0x000ea80000300800 */
[----:B------:R-:W2:Y:S04]  /*3c2b0*/  LDL.LU R114, [R1+0x1560] ;  /* 0x0015600001727983 */ /* 0x000ea80000300800 */
[----:B------:R-:W2:Y:S04]  /*3c2c0*/  LDL.LU R92, [R1+0x155c] ;  /* 0x00155c00015c7983 */ /* 0x000ea80000300800 */
[----:B------:R-:W2:Y:S04]  /*3c2d0*/  LDL.LU R93, [R1+0x1558] ;  /* 0x00155800015d7983 */ /* 0x000ea80000300800 */
[----:B------:R-:W2:Y:S04]  /*3c2e0*/  LDL.LU R94, [R1+0x1554] ;  /* 0x00155400015e7983 */ /* 0x000ea80000300800 */
[----:B------:R-:W2:Y:S01]  /*3c2f0*/  LDL.LU R95, [R1+0x1550] ;  /* 0x00155000015f7983 */ /* 0x000ea20000300800 */
[----:B-1----:R-:W-:-:S02]  /*3c300*/  IMAD.MOV.U32 R72, RZ, RZ, R96 ;  /* 0x000000ffff487224 */ /* 0x002fc400078e0060 */
[----:B------:R-:W-:Y:S01]  /*3c310*/  IMAD.MOV.U32 R73, RZ, RZ, R97 ;  /* 0x000000ffff497224 */ /* 0x000fe200078e0061 */
[----:B------:R-:W3:Y:S01]  /*3c320*/  LDL.LU R115, [R1+0x154c] ;  /* 0x00154c0001737983 */ /* 0x000ee20000300800 */
[----:B----4-:R-:W-:-:S03]  /*3c330*/  IMAD.MOV.U32 R74, RZ, RZ, R98 ;  /* 0x000000ffff4a7224 */ /* 0x010fc600078e0062 */
[----:B------:R-:W4:Y:S01]  /*3c340*/  LDL.LU R96, [R1+0x1548] ;  /* 0x0015480001607983 */ /* 0x000f220000300800 */
[----:B------:R-:W-:-:S03]  /*3c350*/  IMAD.MOV.U32 R75, RZ, RZ, R99 ;  /* 0x000000ffff4b7224 */ /* 0x000fc600078e0063 */
[----:B------:R-:W4:Y:S04]  /*3c360*/  LDL.LU R97, [R1+0x1544] ;  /* 0x0015440001617983 */ /* 0x000f280000300800 */
[----:B------:R-:W4:Y:S04]  /*3c370*/  LDL.LU R98, [R1+0x1540] ;  /* 0x0015400001627983 */ /* 0x000f280000300800 */
[----:B------:R-:W4:Y:S01]  /*3c380*/  LDL.LU R99, [R1+0x153c] ;  /* 0x00153c0001637983 */ /* 0x000f220000300800 */
[----:B--2---:R-:W-:Y:S11]  /*3c390*/  HMMA.1688.F32.TF32 R92, R240, R38, R92 ;  /* 0x00000026f05c723c */ /* 0x004ff6000008105c */
[----:B------:R-:W-:Y:S11]  /*3c3a0*/  @!UPT UIADD3 URZ, URZ, URZ, URZ ;  /* 0x0000003f3f3ff290 */ /* 0x000ff6000fffe03f */
[----:B------:R-:W-:Y:S01]  /*3c3b0*/  @!UPT UIADD3 URZ, URZ, URZ, URZ ;  /* 0x0000003f3f3ff290 */ /* 0x000fe2000fffe03f */
[----:B------:R1:W-:Y:S04]  /*3c3c0*/  STL.64 [R1+0x780], R92 ;  /* 0x0007805c01007387 */ /* 0x0003e80000100a00 */
[----:B------:R2:W-:Y:S01]  /*3c3d0*/  STL.64 [R1+0x788], R94 ;  /* 0x0007885e01007387 */ /* 0x0005e20000100a00 */
[----:B-1----:R-:W-:-:S03]  /*3c3e0*/  IMAD.MOV.U32 R92, RZ, RZ, R100 ;  /* 0x000000ffff5c7224 */ /* 0x002fc600078e0064 */
[----:B------:R-:W3:Y:S01]  /*3c3f0*/  LDL.LU R100, [R1+0x1538] ;  /* 0x0015380001647983 */ /* 0x000ee20000300800 */
[----:B------:R-:W-:Y:S02]  /*3c400*/  IMAD.MOV.U32 R93, RZ, RZ, R101 ;  /* 0x000000ffff5d7224 */ /* 0x000fe400078e0065 */
[----:B--2---:R-:W-:Y:S01]  /*3c410*/  IMAD.MOV.U32 R94, RZ, RZ, R102 ;  /* 0x000000ffff5e7224 */ /* 0x004fe200078e0066 */
[----:B------:R-:W3:Y:S01]  /*3c420*/  LDL.LU R101, [R1+0x1534] ;  /* 0x0015340001657983 */ /* 0x000ee20000300800 */
[----:B------:R-:W-:-:S03]  /*3c430*/  IMAD.MOV.U32 R95, RZ, RZ, R103 ;  /* 0x000000ffff5f7224 */ /* 0x000fc600078e0067 */
[----:B------:R-:W3:Y:S04]  /*3c440*/  LDL.LU R102, [R1+0x1530] ;  /* 0x0015300001667983 */ /* 0x000ee80000300800 */
[----:B------:R-:W3:Y:S01]  /*3c450*/  LDL.LU R103, [R1+0x152c] ;  /* 0x00152c0001677983 */ /* 0x000ee20000300800 */
[----:B----4-:R-:W-:Y:S11]  /*3c460*/  HMMA.1688.F32.TF32 R96, R240, R34, R96 ;  /* 0x00000022f060723c */ /* 0x010ff60000081060 */
[----:B------:R-:W-:Y:S11]  /*3c470*/  @!UPT UIADD3 URZ, URZ, URZ, URZ ;  /* 0x0000003f3f3ff290 */ /* 0x000ff6000fffe03f */
[----:B------:R-:W-:Y:S01]  /*3c480*/  @!UPT UIADD3 URZ, URZ, URZ, URZ ;  /* 0x0000003f3f3ff290 */ /* 0x000fe2000fffe03f */
[----:B------:R1:W-:Y:S04]  /*3c490*/  STL.64 [R1+0x770], R96 ;  /* 0x0007706001007387 */ /* 0x0003e80000100a00 */
[----:B------:R2:W-:Y:S01]  /*3c4a0*/  STL.64 [R1+0x778], R98 ;  /* 0x0007786201007387 */ /* 0x0005e20000100a00 */
[----:B-1----:R-:W-:-:S03]  /*3c4b0*/  IMAD.MOV.U32 R96, RZ, RZ, R104 ;  /* 0x000000ffff607224 */ /* 0x002fc600078e0068 */
[----:B------:R-:W4:Y:S01]  /*3c4c0*/  LDL.LU R104, [R1+0x1528] ;  /* 0x0015280001687983 */ /* 0x000f220000300800 */
[----:B------:R-:W-:Y:S02]  /*3c4d0*/  IMAD.MOV.U32 R97, RZ, RZ, R105 ;  /* 0x000000ffff617224 */ /* 0x000fe400078e0069 */
[----:B--2---:R-:W-:Y:S01]  /*3c4e0*/  IMAD.MOV.U32 R98, RZ, RZ, R106 ;  /* 0x000000ffff627224 */ /* 0x004fe200078e006a */
[----:B------:R-:W4:Y:S01]  /*3c4f0*/  LDL.LU R105, [R1+0x1524] ;  /* 0x0015240001697983 */ /* 0x000f220000300800 */
[----:B------:R-:W-:-:S03]  /*3c500*/  IMAD.MOV.U32 R99, RZ, RZ, R107 ;  /* 0x000000ffff637224 */ /* 0x000fc600078e006b */
[----:B------:R-:W4:Y:S04]  /*3c510*/  LDL.LU R106, [R1+0x1520] ;  /* 0x00152000016a7983 */ /* 0x000f280000300800 */
[----:B------:R-:W4:Y:S01]  /*3c520*/  LDL.LU R107, [R1+0x151c] ;  /* 0x00151c00016b7983 */ /* 0x000f220000300800 */
[----:B---3--:R-:W-:Y:S11]  /*3c530*/  HMMA.1688.F32.TF32 R100, R240, R30, R100 ;  /* 0x0000001ef064723c */ /* 0x008ff60000081064 */
        /* <DEDUP_REMOVED lines=12> */
[C---:B----4-:R-:W-:Y:S11]  /*3c600*/  HMMA.1688.F32.TF32 R104, R240.reuse, R26, R104 ;  /* 0x0000001af068723c */ /* 0x050ff60000081068 */
[----:B------:R-:W-:Y:S11]  /*3c610*/  @!UPT UIADD3 URZ, URZ, URZ, URZ ;  /* 0x0000003f3f3ff290 */ /* 0x000ff6000fffe03f */
[----:B------:R-:W-:Y:S01]  /*3c620*/  @!UPT UIADD3 URZ, URZ, URZ, URZ ;  /* 0x0000003f3f3ff290 */ /* 0x000fe2000fffe03f */
[----:B------:R1:W-:Y:S04]  /*3c630*/  STL.64 [R1+0x750], R104 ;  /* 0x0007506801007387 */ /* 0x0003e80000100a00 */
[----:B------:R2:W-:Y:S04]  /*3c640*/  STL.64 [R1+0x758], R106 ;  /* 0x0007586a01007387 */ /* 0x0005e80000100a00 */
[----:B-1----:R-:W4:Y:S04]  /*3c650*/  LDL.LU R104, [R1+0xe0] ;  /* 0x0000e00001687983 */ /* 0x002f280000300800 */
[----:B------:R-:W4:Y:S04]  /*3c660*/  LDL.LU R105, [R1+0xe4] ;  /* 0x0000e40001697983 */ /* 0x000f280000300800 */
[----:B--2---:R-:W4:Y:S04]  /*3c670*/  LDL.LU R106, [R1+0xe8] ;  /* 0x0000e800016a7983 */ /* 0x004f280000300800 */
[----:B------:R-:W4:Y:S01]  /*3c680*/  LDL.LU R107, [R1+0xec] ;  /* 0x0000ec00016b7983 */ /* 0x000f220000300800 */
[C---:B------:R-:W-:Y:S08]  /*3c690*/  HMMA.1688.F32.TF32 R116, R240.reuse, R14, R116 ;  /* 0x0000000ef074723c */ /* 0x040ff00000081074 */
[----:B------:R-:W-:Y:S01]  /*3c6a0*/  HMMA.1688.F32.TF32 R248, R240, R66, R68 ;  /* 0x00000042f0f8723c */ /* 0x000fe20000081044 */
[----:B------:R-:W-:Y:S04]  /*3c6b0*/  LDS R68, [R199+0x47100] ;  /* 0x04710000c7447984 */ /* 0x000fe80000000800 */
[----:B------:R-:W-:Y:S04]  /*3c6c0*/  LDS R70, [R199+0x47900] ;  /* 0x04790000c7467984 */ /* 0x000fe80000000800 */
[----:B------:R-:W-:Y:S04]  /*3c6d0*/  LDS R69, [R252+0x47100] ;  /* 0x04710000fc457984 */ /* 0x000fe80000000800 */
[----:B------:R-:W1:Y:S02]  /*3c6e0*/  LDS R71, [R252+0x47900] ;  /* 0x04790000fc477984 */ /* 0x000e640000000800 */
[C---:B-1----:R-:W-:Y:S08]  /*3c6f0*/  HMMA.1688.F32.TF32 R76, R68.reuse, R50, R76 ;  /* 0x00000032444c723c */ /* 0x042ff0000008104c */
[----:B------:R-:W-:Y:S08]  /*3c700*/  HMMA.1688.F32.TF32 R72, R68, R46, R72 ;  /* 0x0000002e4448723c */ /* 0x000ff00000081048 */
[C---:B---3--:R-:W-:Y:S11]  /*3c710*/  HMMA.1688.F32.TF32 R108, R240.reuse, R22, R108 ;  /* 0x00000016f06c723c */ /* 0x048ff6000008106c */
[----:B------:R-:W-:Y:S11]  /*3c720*/  @!UPT UIADD3 URZ, URZ, URZ, URZ ;  /* 0x0000003f3f3ff290 */ /* 0x000ff6000fffe03f */
[----:B------:R-:W-:Y:S01]  /*3c730*/  @!UPT UIADD3 URZ, URZ, URZ, URZ ;  /* 0x0000003f3f3ff290 */ /* 0x000fe2000fffe03f */
[----:B------:R-:W-:Y:S04]  /*3c740*/  STL.64 [R1+0x740], R108 ;  /* 0x0007406c01007387 */ /* 0x000fe80000100a00 */
[----:B------:R1:W-:Y:S02]  /*3c750*/  STL.64 [R1+0x748], R110 ;  /* 0x0007486e01007387 */ /* 0x0003e40000100a00 */
[C---:B-1----:R-:W-:Y:S08]  /*3c760*/  HMMA.1688.F32.TF32 R108, R240.reuse, R18, R112 ;  /* 0x00000012f06c723c */ /* 0x042ff00000081070 */
[C---:B------:R-:W-:Y:S11]  /*3c770*/  HMMA.1688.F32.TF32 R112, R240.reuse, R10, R120 ;  /* 0x0000000af070723c */ /* 0x040ff60000081078 */
[----:B------:R-:W-:Y:S04]  /*3c780*/  @!UPT UIADD3 URZ, URZ, URZ, URZ ;  /* 0x0000003f3f3ff290 */ /* 0x000fe8000fffe03f */
[----:B------:R-:W-:Y:S04]  /*3c790*/  STL.64 [R1+0x730], R108 ;  /* 0x0007306c01007387 */ /* 0x000fe80000100a00 */
[----:B------:R1:W-:Y:S02]  /*3c7a0*/  STL.64 [R1+0x738], R110 ;  /* 0x0007386e01007387 */ /* 0x0003e40000100a00 */
[----:B-1----:R-:W-:Y:S02]  /*3c7b0*/  HMMA.1688.F32.TF32 R108, R240, R6, R124 ;  /* 0x00000006f06c723c */ /* 0x002fe4000008107c */
[----:B------:R-:W-:Y:S04]  /*3c7c0*/  STL.64 [R1+0x720], R116 ;  /* 0x0007207401007387 */ /* 0x000fe80000100a00 */
[----:B------:R-:W-:Y:S04]  /*3c7d0*/  STL.64 [R1+0x728], R118 ;  /* 0x0007287601007387 */ /* 0x000fe80000100a00 */
[----:B------:R-:W-:Y:S04]  /*3c7e0*/  STL.64 [R1+0x710], R112 ;  /* 0x0007107001007387 */ /* 0x000fe80000100a00 */
[----:B------:R4:W-:Y:S09]  /*3c7f0*/  STL.64 [R1+0x718], R114 ;  /* 0x0007187201007387 */ /* 0x0009f20000100a00 */
[----:B------:R-:W-:Y:S01]  /*3c800*/  STL.64 [R1+0x700], R108 ;  /* 0x0007006c01007387 */ /* 0x000fe20000100a00 */
[C---:B----4-:R-:W-:Y:S03]  /*3c810*/  HMMA.1688.F32.TF32 R112, R244.reuse, R50, R104 ;  /* 0x00000032f470723c */ /* 0x050fe60000081068 */
[----:B------:R1:W-:Y:S05]  /*3c820*/  STL.64 [R1+0x708], R110 ;  /* 0x0007086e01007387 */ /* 0x0003ea0000100a00 */
[C---:B------:R-:W-:Y:S08]  /*3c830*/  HMMA.1688.F32.TF32 R104, R244.reuse, R42, R96 ;  /* 0x0000002af468723c */ /* 0x040ff00000081060 */
[C---:B-1----:R-:W-:Y:S08]  /*3c840*/  HMMA.1688.F32.TF32 R108, R244.reuse, R46, R100 ;  /* 0x0000002ef46c723c */ /* 0x042ff00000081064 */
[C---:B------:R-:W-:Y:S08]  /*3c850*/  HMMA.1688.F32.TF32 R100, R244.reuse, R38, R92 ;  /* 0x00000026f464723c */ /* 0x040ff0000008105c */
[C---:B------:R-:W-:Y:S08]  /*3c860*/  HMMA.1688.F32.TF32 R96, R244.reuse, R34, R88 ;  /* 0x00000022f460723c */ /* 0x040ff00000081058 */
[C---:B------:R-:W-:Y:S08]  /*3c870*/  HMMA.1688.F32.TF32 R92, R244.reuse, R30, R84 ;  /* 0x0000001ef45c723c */ /* 0x040ff00000081054 */
[C---:B------:R-:W-:Y:S08]  /*3c880*/  HMMA.1688.F32.TF32 R88, R244.reuse, R26, R80 ;  /* 0x0000001af458723c */ /* 0x040ff00000081050 */
[C---:B------:R-:W-:Y:S01]  /*3c890*/  HMMA.1688.F32.TF32 R84, R244.reuse, R22, R144 ;  /* 0x00000016f454723c */ /* 0x040fe20000081090 */
[----:B------:R-:W-:Y:S07]  /*3c8a0*/  STL.64 [R1+0x6f0], R112 ;  /* 0x0006f07001007387 */ /* 0x000fee0000100a00 */
        /* <DEDUP_REMOVED lines=19> */
[----:B--2---:R-:W-:Y:S01]  /*3c9e0*/  HMMA.1688.F32.TF32 R84, R244, R10, R156 ;  /* 0x0000000af454723c */ /* 0x004fe2000008109c */
[----:B------:R-:W-:-:S02]  /*3c9f0*/  IMAD.MOV.U32 R96, RZ, RZ, R215 ;  /* 0x000000ffff607224 */ /* 0x000fc400078e00d7 */
[----:B------:R-:W-:Y:S01]  /*3ca00*/  LDS R156, [R8+0x47180] ;  /* 0x04718000089c7984 */ /* 0x000fe20000000800 */
[----:B------:R-:W-:Y:S02]  /*3ca10*/  IMAD.MOV.U32 R97, RZ, RZ, R208 ;  /* 0x000000ffff617224 */ /* 0x000fe400078e00d0 */
[----:B------:R-:W-:Y:S01]  /*3ca20*/  IMAD.MOV.U32 R98, RZ, RZ, R209 ;  /* 0x000000ffff627224 */ /* 0x000fe200078e00d1 */
[----:B------:R-:W-:Y:S01]  /*3ca30*/  LDS R158, [R8+0x47980] ;  /* 0x04798000089e7984 */ /* 0x000fe20000000800 */
[----:B-1----:R-:W-:Y:S01]  /*3ca40*/  HMMA.1688.F32.TF32 R80, R244, R6, R160 ;  /* 0x00000006f450723c */ /* 0x002fe200000810a0 */
[----:B------:R-:W-:Y:S02]  /*3ca50*/  IMAD.MOV.U32 R99, RZ, RZ, R210 ;  /* 0x000000ffff637224 */ /* 0x000fe400078e00d2 */
[----:B------:R-:W-:Y:S04]  /*3ca60*/  LDS R157, [R9+0x47180] ;  /* 0x04718000099d7984 */ /* 0x000fe80000000800 */
[----:B------:R-:W-:Y:S04]  /*3ca70*/  STL.64 [R1+0x640], R88 ;  /* 0x0006405801007387 */ /* 0x000fe80000100a00 */
[----:B------:R-:W-:Y:S04]  /*3ca80*/  STL.64 [R1+0x648], R90 ;  /* 0x0006485a01007387 */ /* 0x000fe80000100a00 */
[----:B------:R-:W-:Y:S04]  /*3ca90*/  STL.64 [R1+0x460], R84 ;  /* 0x0004605401007387 */ /* 0x000fe80000100a00 */
[----:B------:R-:W-:Y:S01]  /*3caa0*/  STL.64 [R1+0x468], R86 ;  /* 0x0004685601007387 */ /* 0x000fe20000100a00 */
[----:B------:R-:W-:-:S02]  /*3cab0*/  IMAD.MOV.U32 R100, RZ, RZ, R211 ;  /* 0x000000ffff647224 */ /* 0x000fc400078e00d3 */
[----:B------:R-:W-:Y:S02]  /*3cac0*/  IMAD.MOV.U32 R101, RZ, RZ, R204 ;  /* 0x000000ffff657224 */ /* 0x000fe400078e00cc */
[----:B------:R-:W-:Y:S01]  /*3cad0*/  IMAD.MOV.U32 R102, RZ, RZ, R205 ;  /* 0x000000ffff667224 */ /* 0x000fe200078e00cd */
[----:B------:R-:W-:Y:S04]  /*3cae0*/  STL.64 [R1+0x630], R80 ;  /* 0x0006305001007387 */ /* 0x000fe80000100a00 */
[----:B------:R-:W-:Y:S04]  /*3caf0*/  STL.64 [R1+0x638], R82 ;  /* 0x0006385201007387 */ /* 0x000fe80000100a00 */
[----:B------:R1:W-:Y:S04]  /*3cb00*/  STL.64 [R1+0x620], R76 ;  /* 0x0006204c01007387 */ /* 0x0003e80000100a00 */
[----:B------:R2:W-:Y:S04]  /*3cb10*/  STL.64 [R1+0x628], R78 ;  /* 0x0006284e01007387 */ /* 0x0005e80000100a00 */
[----:B------:R-:W3:Y:S04]  /*3cb20*/  LDL.LU R215, [R1+0x1508] ;  /* 0x0015080001d77983 */ /* 0x000ee80000300800 */
[----:B------:R-:W-:Y:S04]  /*3cb30*/  STL.64 [R1+0x610], R72 ;  /* 0x0006104801007387 */ /* 0x000fe80000100a00 */
[----:B------:R-:W-:Y:S04]  /*3cb40*/  STL.64 [R1+0x618], R74 ;  /* 0x0006184a01007387 */ /* 0x000fe80000100a00 */
[----:B------:R-:W4:Y:S04]  /*3cb50*/  LDL.LU R208, [R1+0x1504] ;  /* 0x0015040001d07983 */ /* 0x000f280000300800 */
[----:B------:R-:W4:Y:S01]  /*3cb60*/  LDL.LU R209, [R1+0x1500] ;  /* 0x0015000001d17983 */ /* 0x000f220000300800 */
[----:B------:R-:W-:-:S03]  /*3cb70*/  IMAD.MOV.U32 R103, RZ, RZ, R206 ;  /* 0x000000ffff677224 */ /* 0x000fc600078e00ce */
[----:B------:R-:W4:Y:S01]  /*3cb80*/  LDL.LU R210, [R1+0x14fc] ;  /* 0x0014fc0001d27983 */ /* 0x000f220000300800 */
[----:B------:R-:W-:-:S03]  /*3cb90*/  IMAD.MOV.U32 R104, RZ, RZ, R207 ;  /* 0x000000ffff687224 */ /* 0x000fc600078e00cf */
[----:B------:R-:W4:Y:S01]  /*3cba0*/  LDL.LU R211, [R1+0x14f8] ;  /* 0x0014f80001d37983 */ /* 0x000f220000300800 */
[----:B------:R-:W-:-:S03]  /*3cbb0*/  IMAD.MOV.U32 R105, RZ, RZ, R200 ;  /* 0x000000ffff697224 */ /* 0x000fc600078e00c8 */
[----:B------:R-:W3:Y:S01]  /*3cbc0*/  LDL.LU R204, [R1+0x14f4] ;  /* 0x0014f40001cc7983 */ /* 0x000ee20000300800 */
[----:B------:R-:W-:-:S03]  /*3cbd0*/  IMAD.MOV.U32 R106, RZ, RZ, R201 ;  /* 0x000000ffff6a7224 */ /* 0x000fc600078e00c9 */
[----:B------:R-:W3:Y:S01]  /*3cbe0*/  LDL.LU R205, [R1+0x14f0] ;  /* 0x0014f00001cd7983 */ /* 0x000ee20000300800 */
[----:B------:R-:W-:-:S03]  /*3cbf0*/  IMAD.MOV.U32 R107, RZ, RZ, R202 ;  /* 0x000000ffff6b7224 */ /* 0x000fc600078e00ca */
[----:B------:R-:W3:Y:S04]  /*3cc00*/  LDL.LU R206, [R1+0x14ec] ;  /* 0x0014ec0001ce7983 */ /* 0x000ee80000300800 */
[----:B------:R-:W3:Y:S04]  /*3cc10*/  LDL.LU R207, [R1+0x14e8] ;  /* 0x0014e80001cf7983 */ /* 0x000ee80000300800 */
[----:B------:R-:W3:Y:S04]  /*3cc20*/  LDL.LU R200, [R1+0x14e4] ;  /* 0x0014e40001c87983 */ /* 0x000ee80000300800 */
[----:B------:R-:W3:Y:S04]  /*3cc30*/  LDL.LU R201, [R1+0x14e0] ;  /* 0x0014e00001c97983 */ /* 0x000ee80000300800 */
[----:B------:R-:W3:Y:S04]  /*3cc40*/  LDL.LU R202, [R1+0x14dc] ;  /* 0x0014dc0001ca7983 */ /* 0x000ee80000300800 */
[----:B-1----:R-:W3:Y:S04]  /*3cc50*/  LDL.LU R76, [R1+0xf0] ;  /* 0x0000f000014c7983 */ /* 0x002ee80000300800 */
[----:B------:R-:W3:Y:S04]  /*3cc60*/  LDL.LU R77, [R1+0xf4] ;  /* 0x0000f400014d7983 */ /* 0x000ee80000300800 */
[----:B--2---:R-:W3:Y:S04]  /*3cc70*/  LDL.LU R78, [R1+0xf8] ;  /* 0x0000f800014e7983 */ /* 0x004ee80000300800 */
        /* <DEDUP_REMOVED lines=44> */
[----:B------:R-:W-:Y:S03]  /*3cf40*/  HMMA.1688.F32.TF32 R180, R240, R62, R180 ;  /* 0x0000003ef0b4723c */ /* 0x000fe600000810b4 */
        /* <DEDUP_REMOVED lines=13> */
[----:B------:R-:W-:Y:S04]  /*3d020*/  LDS R72, [R8+0x47100] ;  /* 0x0471000008487984 */ /* 0x000fe80000000800 */
[----:B------:R-:W-:Y:S04]  /*3d030*/  LDS R74, [R8+0x47900] ;  /* 0x04790000084a7984 */ /* 0x000fe80000000800 */
[----:B------:R-:W-:Y:S04]  /*3d040*/  LDS R73, [R9+0x47100] ;  /* 0x0471000009497984 */ /* 0x000fe80000000800 */
[----:B------:R-:W1:Y:S01]  /*3d050*/  LDS R75, [R9+0x47900] ;  /* 0x04790000094b7984 */ /* 0x000e620000000800 */
[C---:B-----5:R-:W-:Y:S03]  /*3d060*/  HMMA.1688.F32.TF32 R164, R68.reuse, R66, R164 ;  /* 0x0000004244a4723c */ /* 0x060fe600000810a4 */
[----:B------:R-:W-:Y:S05]  /*3d070*/  LDS R159, [R9+0x47980] ;  /* 0x04798000099f7984 */ /* 0x000fea0000000800 */
[C---:B--2---:R-:W-:Y:S08]  /*3d080*/  HMMA.1688.F32.TF32 R116, R68.reuse, R42, R112 ;  /* 0x0000002a4474723c */ /* 0x044ff00000081070 */
[C---:B---3--:R-:W-:Y:S01]  /*3d090*/  HMMA.1688.F32.TF32 R112, R68.reuse, R34, R88 ;  /* 0x000000224470723c */ /* 0x048fe20000081058 */
[----:B------:R-:W-:Y:S04]  /*3d0a0*/  LDS R88, [R199+0x47180] ;  /* 0x04718000c7587984 */ /* 0x000fe80000000800 */
[----:B------:R2:W-:Y:S10]  /*3d0b0*/  LDS R90, [R199+0x47980] ;  /* 0x04798000c75a7984 */ /* 0x0005f40000000800 */
[----:B------:R-:W-:Y:S04]  /*3d0c0*/  STL.64 [R1+0x600], R116 ;  /* 0x0006007401007387 */ /* 0x000fe80000100a00 */
[----:B------:R3:W-:Y:S04]  /*3d0d0*/  STL.64 [R1+0x608], R118 ;  /* 0x0006087601007387 */ /* 0x0007e80000100a00 */
[----:B--2---:R-:W2:Y:S01]  /*3d0e0*/  LDL.LU R199, [R1+0x1498] ;  /* 0x0014980001c77983 */ /* 0x004ea20000300800 */
[C---:B----4-:R-:W-:Y:S03]  /*3d0f0*/  HMMA.1688.F32.TF32 R120, R68.reuse, R26, R80 ;  /* 0x0000001a4478723c */ /* 0x050fe60000081050 */
[----:B------:R-:W-:Y:S04]  /*3d100*/  LDS R89, [R252+0x47180] ;  /* 0x04718000fc597984 */ /* 0x000fe80000000800 */
[----:B------:R-:W4:Y:S01]  /*3d110*/  LDS R91, [R252+0x47980] ;  /* 0x04798000fc5b7984 */ /* 0x000f220000000800 */
        /* <DEDUP_REMOVED lines=8> */
[----:B------:R-:W-:Y:S08]  /*3d1a0*/  HMMA.1688.F32.TF32 R84, R68, R18, R184 ;  /* 0x000000124454723c */ /* 0x000ff000000810b8 */
[C---:B-1----:R-:W-:Y:S08]  /*3d1b0*/  HMMA.1688.F32.TF32 R160, R72.reuse, R50, R160 ;  /* 0x0000003248a0723c */ /* 0x042ff000000810a0 */
[C---:B------:R-:W-:Y:S07]  /*3d1c0*/  HMMA.1688.F32.TF32 R152, R72.reuse, R46, R152 ;  /* 0x0000002e4898723c */ /* 0x040fee0000081098 */
[----:B------:R-:W-:Y:S04]  /*3d1d0*/  STL.64 [R1+0x5f0], R84 ;  /* 0x0005f05401007387 */ /* 0x000fe80000100a00 */
[----:B------:R-:W-:Y:S04]  /*3d1e0*/  STL.64 [R1+0x5f8], R86 ;  /* 0x0005f85601007387 */ /* 0x000fe80000100a00 */
[----:B------:R-:W-:Y:S04]  /*3d1f0*/  STL.64 [R1+0x5a0], R80 ;  /* 0x0005a05001007387 */ /* 0x000fe80000100a00 */
[----:B------:R-:W-:Y:S04]  /*3d200*/  STL.64 [R1+0x5a8], R82 ;  /* 0x0005a85201007387 */ /* 0x000fe80000100a00 */
[----:B------:R-:W-:Y:S04]  /*3d210*/  STL.64 [R1+0x570], R76 ;  /* 0x0005704c01007387 */ /* 0x000fe80000100a00 */
[----:B------:R-:W-:Y:S01]  /*3d220*/  STL.64 [R1+0x578], R78 ;  /* 0x0005784e01007387 */ /* 0x000fe20000100a00 */
[C---:B------:R-:W-:Y:S08]  /*3d230*/  HMMA.1688.F32.TF32 R100, R72.reuse, R26, R100 ;  /* 0x0000001a4864723c */ /* 0x040ff00000081064 */
[----:B------:R-:W-:Y:S08]  /*3d240*/  HMMA.1688.F32.TF32 R96, R72, R22, R96 ;  /* 0x000000164860723c */ /* 0x000ff00000081060 */
[----:B--2---:R-:W-:Y:S11]  /*3d250*/  HMMA.1688.F32.TF32 R68, R68, R6, R196 ;  /* 0x000000064444723c */ /* 0x004ff600000810c4 */
[----:B------:R-:W-:Y:S11]  /*3d260*/  @!UPT UIADD3 URZ, URZ, URZ, URZ ;  /* 0x0000003f3f3ff290 */ /* 0x000ff6000fffe03f */
[----:B------:R-:W-:Y:S01]  /*3d270*/  @!UPT UIADD3 URZ, URZ, URZ, URZ ;  /* 0x0000003f3f3ff290 */ /* 0x000fe2000fffe03f */
        /* <DEDUP_REMOVED lines=20> */
[----:B------:R1:W-:Y:S04]  /*3d3c0*/  STL.64 [R1+0x4e8], R102 ;  /* 0x0004e86601007387 */ /* 0x0003e80000100a00 */
[----:B------:R-:W-:Y:S04]  /*3d3d0*/  STL.64 [R1+0x380], R96 ;  /* 0x0003806001007387 */ /* 0x000fe80000100a00 */
[----:B------:R2:W-:Y:S01]  /*3d3e0*/  STL.64 [R1+0x388], R98 ;  /* 0x0003886201007387 */ /* 0x0005e20000100a00 */
[C---:B-1----:R-:W-:Y:S08]  /*3d3f0*/  HMMA.1688.F32.TF32 R100, R72.reuse, R14, R220 ;  /* 0x0000000e4864723c */ /* 0x042ff000000810dc */
[----:B------:R-:W-:Y:S01]  /*3d400*/  STL.64 [R1+0x370], R68 ;  /* 0x0003704401007387 */ /* 0x000fe20000100a00 */
[C---:B--2---:R-:W-:Y:S03]  /*3d410*/  HMMA.1688.F32.TF32 R96, R72.reuse, R10, R224 ;  /* 0x0000000a4860723c */ /* 0x044fe600000810e0 */
[----:B------:R1:W-:Y:S05]  /*3d420*/  STL.64 [R1+0x378], R70 ;  /* 0x0003784601007387 */ /* 0x0003ea0000100a00 */
[----:B-1----:R-:W-:Y:S06]  /*3d430*/  HMMA.1688.F32.TF32 R68, R72, R6, R228 ;  /* 0x000000064844723c */ /* 0x002fec00000810e4 */
[----:B------:R-:W-:Y:S01]  /*3d440*/  STL.64 [R1+0x350], R100 ;  /* 0x0003506401007387 */ /* 0x000fe20000100a00 */
[----:B------:R-:W-:-:S03]  /*3d450*/  IMAD.MOV.U32 R148, RZ, RZ, R237 ;  /* 0x000000ffff947224 */ /* 0x000fc600078e00ed */
[----:B------:R-:W-:Y:S05]  /*3d460*/  STL.64 [R1+0x358], R102 ;  /* 0x0003586601007387 */ /* 0x000fea0000100a00 */
[----:B------:R1:W-:Y:S01]  /*3d470*/  STL.64 [R1+0x330], R96 ;  /* 0x0003306001007387 */ /* 0x0003e20000100a00 */
[----:B------:R-:W-:-:S03]  /*3d480*/  IMAD.MOV.U32 R149, RZ, RZ, R234 ;  /* 0x000000ffff957224 */ /* 0x000fc600078e00ea */
[----:B------:R2:W-:Y:S01]  /*3d490*/  STL.64 [R1+0x338], R98 ;  /* 0x0003386201007387 */ /* 0x0005e20000100a00 */
[----:B------:R-:W-:-:S03]  /*3d4a0*/  IMAD.MOV.U32 R150, RZ, RZ, R235 ;  /* 0x000000ffff967224 */ /* 0x000fc600078e00eb */
[----:B------:R-:W3:Y:S04]  /*3d4b0*/  LDL.LU R237, [R1+0x1494] ;  /* 0x0014940001ed7983 */ /* 0x000ee80000300800 */
[----:B------:R-:W-:Y:S04]  /*3d4c0*/  STL.64 [R1+0x320], R68 ;  /* 0x0003204401007387 */ /* 0x000fe80000100a00 */
[----:B------:R5:W-:Y:S04]  /*3d4d0*/  STL.64 [R1+0x328], R70 ;  /* 0x0003284601007387 */ /* 0x000be80000100a00 */
[----:B------:R-:W2:Y:S04]  /*3d4e0*/  LDL.LU R234, [R1+0x1490] ;  /* 0x0014900001ea7983 */ /* 0x000ea80000300800 */
[----:B------:R-:W4:Y:S01]  /*3d4f0*/  LDL.LU R235, [R1+0x148c] ;  /* 0x00148c0001eb7983 */ /* 0x000f220000300800 */
[----:B------:R-:W-:-:S02]  /*3d500*/  IMAD.MOV.U32 R151, RZ, RZ, R232 ;  /* 0x000000ffff977224 */ /* 0x000fc400078e00e8 */
[----:B------:R-:W-:Y:S01]  /*3d510*/  IMAD.MOV.U32 R160, RZ, RZ, R233 ;  /* 0x000000ffffa07224 */ /* 0x000fe200078e00e9 */
[----:B------:R-:W5:Y:S01]  /*3d520*/  LDL.LU R232, [R1+0x1488] ;  /* 0x0014880001e87983 */ /* 0x000f620000300800 */
[----:B------:R-:W-:Y:S01]  /*3d530*/  IMAD.MOV.U32 R161, RZ, RZ, R239 ;  /* 0x000000ffffa17224 */ /* 0x000fe200078e00ef */
[----:B------:R-:W-:Y:S01]  /*3d540*/  HMMA.1688.F32.TF32 R128, R244, R66, R128 ;  /* 0x00000042f480723c */ /* 0x000fe20000081080 */
[----:B------:R-:W-:Y:S01]  /*3d550*/  IMAD.MOV.U32 R162, RZ, RZ, R238 ;  /* 0x000000ffffa27224 */ /* 0x000fe200078e00ee */
[----:B------:R-:W5:Y:S01]  /*3d560*/  LDL.LU R233, [R1+0x1484] ;  /* 0x0014840001e97983 */ /* 0x000f620000300800 */
[----:B------:R-:W-:-:S03]  /*3d570*/  IMAD.MOV.U32 R163, RZ, RZ, R2 ;  /* 0x000000ffffa37224 */ /* 0x000fc600078e0002 */
[----:B------:R-:W5:Y:S02]  /*3d580*/  LDL.LU R239, [R1+0x1480] ;  /* 0x0014800001ef7983 */ /* 0x000f640000300800 */
[C---:B------:R-:W-:Y:S02]  /*3d590*/  HMMA.1688.F32.TF32 R132, R244.reuse, R62, R132 ;  /* 0x0000003ef484723c */ /* 0x040fe40000081084 */
[----:B------:R-:W5:Y:S04]  /*3d5a0*/  LDL.LU R238, [R1+0x147c] ;  /* 0x00147c0001ee7983 */ /* 0x000f680000300800 */
[----:B------:R-:W5:Y:S02]  /*3d5b0*/  LDL.LU R2, [R1+0x1478] ;  /* 0x0014780001027983 */ /* 0x000f640000300800 */
[C---:B------:R-:W-:Y:S08]  /*3d5c0*/  HMMA.1688.F32.TF32 R136, R244.reuse, R58, R136 ;  /* 0x0000003af488723c */ /* 0x040ff00000081088 */
[----:B------:R-:W-:Y:S07]  /*3d5d0*/  HMMA.1688.F32.TF32 R140, R244, R54, R140 ;  /* 0x00000036f48c723c */ /* 0x000fee000008108c */
[----:B------:R-:W-:Y:S01]  /*3d5e0*/  IMAD.MOV.U32 R247, RZ, RZ, R236 ;  /* 0x000000fffff77224 */ /* 0x000fe200078e00ec */
[----:B------:R-:W-:Y:S01]  /*3d5f0*/  HMMA.1688.F32.TF32 R200, R72, R66, R200 ;  /* 0x0000004248c8723c */ /* 0x000fe200000810c8 */
[----:B------:R-:W-:Y:S01]  /*3d600*/  BAR.SYNC.DEFER_BLOCKING 0x0 ;  /* 0x0000000000007b1d */ /* 0x000fe20000010000 */
[----:B---3--:R-:W-:-:S02]  /*3d610*/  IMAD.MOV.U32 R246, RZ, RZ, R237 ;  /* 0x000000fffff67224 */ /* 0x008fc400078e00ed */
[----:B--2---:R-:W-:Y:S02]  /*3d620*/  IMAD.MOV.U32 R245, RZ, RZ, R234 ;  /* 0x000000fffff57224 */ /* 0x004fe400078e00ea */
[----:B----4-:R-:W-:Y:S02]  /*3d630*/  IMAD.MOV.U32 R244, RZ, RZ, R235 ;  /* 0x000000fffff47224 */ /* 0x010fe400078e00eb */
[----:B------:R-:W2:Y:S04]  /*3d640*/  LDL.LU R235, [R1+0x1474] ;  /* 0x0014740001eb7983 */ /* 0x000ea80000300800 */
[----:B------:R-:W3:Y:S04]  /*3d650*/  LDL.LU R234, [R1+0x1470] ;  /* 0x0014700001ea7983 */ /* 0x000ee80000300800 */
[----:B------:R-:W4:Y:S04]  /*3d660*/  LDL.LU R237, [R1+0x146c] ;  /* 0x00146c0001ed7983 */ /* 0x000f280000300800 */
[----:B------:R-:W2:Y:S01]  /*3d670*/  LDL.LU R236, [R1+0x1468] ;  /* 0x0014680001ec7983 */ /* 0x000ea20000300800 */
[----:B-----5:R-:W-:-:S02]  /*3d680*/  IMAD.MOV.U32 R177, RZ, RZ, R239 ;  /* 0x000000ffffb17224 */ /* 0x020fc400078e00ef */
[----:B------:R-:W-:Y:S02]  /*3d690*/  IMAD.MOV.U32 R176, RZ, RZ, R238 ;  /* 0x000000ffffb07224 */ /* 0x000fe400078e00ee */
[----:B------:R-:W5:Y:S01]  /*3d6a0*/  LDL.LU R238, [R1+0x1464] ;  /* 0x0014640001ee7983 */ /* 0x000f620000300800 */
[----:B------:R-:W-:Y:S02]  /*3d6b0*/  IMAD.MOV.U32 R178, RZ, RZ, R233 ;  /* 0x000000ffffb27224 */ /* 0x000fe400078e00e9 */
[----:B------:R-:W-:Y:S01]  /*3d6c0*/  IMAD.MOV.U32 R179, RZ, RZ, R232 ;  /* 0x000000ffffb37224 */ /* 0x000fe200078e00e8 */
[----:B------:R-:W5:Y:S04]  /*3d6d0*/  LDL.LU R239, [R1+0x1460] ;  /* 0x0014600001ef7983 */ /* 0x000f680000300800 */
[----:B------:R-:W5:Y:S04]  /*3d6e0*/  LDL.LU R233, [R1+0x145c] ;  /* 0x00145c0001e97983 */ /* 0x000f680000300800 */
[----:B------:R-:W5:Y:S04]  /*3d6f0*/  LDL.LU R232, [R1+0x1458] ;  /* 0x0014580001e87983 */ /* 0x000f680000300800 */
[----:B------:R-:W5:Y:S01]  /*3d700*/  LDL.LU R188, [R1+0x2e0] ;  /* 0x0002e00001bc7983 */ /* 0x000f620000300800 */
[----:B----4-:R-:W-:-:S02]  /*3d710*/  IMAD.MOV.U32 R190, RZ, RZ, R237 ;  /* 0x000000ffffbe7224 */ /* 0x010fc400078e00ed */
[----:B--2---:R-:W-:Y:S02]  /*3d720*/  IMAD.MOV.U32 R189, RZ, RZ, R236 ;  /* 0x000000ffffbd7224 */ /* 0x004fe400078e00ec */
[----:B------:R-:W2:Y:S04]  /*3d730*/  LDL.LU R236, [R1+0x1454] ;  /* 0x0014540001ec7983 */ /* 0x000ea80000300800 */
[----:B------:R-:W4:Y:S01]  /*3d740*/  LDL.LU R237, [R1+0x1450] ;  /* 0x0014500001ed7983 */ /* 0x000f220000300800 */
[----:B---3--:R-:W-:-:S03]  /*3d750*/  IMAD.MOV.U32 R191, RZ, RZ, R234 ;  /* 0x000000ffffbf7224 */ /* 0x008fc600078e00ea */
[----:B------:R-:W3:Y:S01]  /*3d760*/  LDL.LU R234, [R1+0x144c] ;  /* 0x00144c0001ea7983 */ /* 0x000ee20000300800 */
[----:B-----5:R-:W-:Y:S02]  /*3d770*/  IMAD.MOV.U32 R194, RZ, RZ, R239 ;  /* 0x000000ffffc27224 */ /* 0x020fe400078e00ef */
[----:B------:R-:W-:Y:S02]  /*3d780*/  IMAD.MOV.U32 R192, RZ, RZ, R233 ;  /* 0x000000ffffc07224 */ /* 0x000fe400078e00e9 */
[----:B------:R-:W5:Y:S01]  /*3d790*/  LDL.LU R233, [R1+0x1448] ;  /* 0x0014480001e97983 */ /* 0x000f620000300800 */
[----:B------:R-:W-:-:S03]  /*3d7a0*/  IMAD.MOV.U32 R193, RZ, RZ, R232 ;  /* 0x000000ffffc17224 */ /* 0x000fc600078e00e8 */
[----:B------:R-:W3:Y:S01]  /*3d7b0*/  LDL.LU R232, [R1+0x1444] ;  /* 0x0014440001e87983 */ /* 0x000ee20000300800 */
[----:B------:R-:W-:-:S03]  /*3d7c0*/  IMAD.MOV.U32 R195, RZ, RZ, R238 ;  /* 0x000000ffffc37224 */ /* 0x000fc600078e00ee */
[----:B------:R-:W3:Y:S04]  /*3d7d0*/  LDL.LU R239, [R1+0x1440] ;  /* 0x0014400001ef7983 */ /* 0x000ee80000300800 */
[----:B------:R-:W3:Y:S01]  /*3d7e0*/  LDL.LU R238, [R1+0x143c] ;  /* 0x00143c0001ee7983 */ /* 0x000ee20000300800 */
[----:B--2---:R-:W-:Y:S02]  /*3d7f0*/  IMAD.MOV.U32 R197, RZ, RZ, R236 ;  /* 0x000000ffffc57224 */ /* 0x004fe400078e00ec */
[----:B----4-:R-:W-:Y:S02]  /*3d800*/  IMAD.MOV.U32 R196, RZ, RZ, R237 ;  /* 0x000000ffffc47224 */ /* 0x010fe400078e00ed */
[----:B------:R-:W2:Y:S04]  /*3d810*/  LDL.LU R237, [R1+0x1438] ;  /* 0x0014380001ed7983 */ /* 0x000ea80000300800 */
[----:B------:R-:W4:Y:S01]  /*3d820*/  LDL.LU R236, [R1+0x1434] ;  /* 0x0014340001ec7983 */ /* 0x000f220000300800 */
[----:B------:R-:W-:Y:S03]  /*3d830*/  HMMA.1688.F32.TF32 R80, R72, R58, R208 ;  /* 0x0000003a4850723c */ /* 0x000fe600000810d0 */
[----:B------:R-:W5:Y:S04]  /*3d840*/  LDL.LU R198, [R1+0x2d8] ;  /* 0x0002d80001c67983 */ /* 0x000f680000300800 */
[----:B------:R-:W5:Y:S04]  /*3d850*/  LDL.LU R199, [R1+0x2dc] ;  /* 0x0002dc0001c77983 */ /* 0x000f680000300800 */
[----:B------:R-:W5:Y:S01]  /*3d860*/  LDL.LU R208, [R1+0x2a0] ;  /* 0x0002a00001d07983 */ /* 0x000f620000300800 */
[----:B---3--:R-:W-:-:S03]  /*3d870*/  IMAD.MOV.U32 R209, RZ, RZ, R238 ;  /* 0x000000ffffd17224 */ /* 0x008fc600078e00ee */
[----:B------:R-:W3:Y:S01]  /*3d880*/  LDL.LU R238, [R1+0x1430] ;  /* 0x0014300001ee7983 */ /* 0x000ee20000300800 */
[----:B--2---:R-:W-:-:S03]  /*3d890*/  IMAD.MOV.U32 R210, RZ, RZ, R237 ;  /* 0x000000ffffd27224 */ /* 0x004fc600078e00ed */
[----:B------:R-:W2:Y:S01]  /*3d8a0*/  LDL.LU R237, [R1+0x142c] ;  /* 0x00142c0001ed7983 */ /* 0x000ea20000300800 */
[----:B----4-:R-:W-:-:S03]  /*3d8b0*/  IMAD.MOV.U32 R211, RZ, RZ, R236 ;  /* 0x000000ffffd37224 */ /* 0x010fc600078e00ec */
        /* <DEDUP_REMOVED lines=13> */
[----:B-1----:R-:W4:Y:S04]  /*3d990*/  LDL.LU R96, [R1+0x220] ;  /* 0x0002200001607983 */ /* 0x002f280000300800 */
        /* <DEDUP_REMOVED lines=24> */
[----:B---3--:R-:W-:-:S03]  /*3db20*/  IMAD.MOV.U32 R231, RZ, RZ, R238 ;  /* 0x000000ffffe77224 */ /* 0x008fc600078e00ee */
[----:B------:R-:W3:Y:S01]  /*3db30*/  LDL.LU R215, [R1+0x24c] ;  /* 0x00024c0001d77983 */ /* 0x000ee20000300800 */
[----:B------:R-:W-:-:S03]  /*3db40*/  IMAD.MOV.U32 R204, RZ, RZ, R239 ;  /* 0x000000ffffcc7224 */ /* 0x000fc600078e00ef */
[----:B------:R-:W3:Y:S01]  /*3db50*/  LDL.LU R228, [R1+0x280] ;  /* 0x0002800001e47983 */ /* 0x000ee20000300800 */
[----:B------:R-:W-:Y:S02]  /*3db60*/  IMAD.MOV.U32 R205, RZ, RZ, R232 ;  /* 0x000000ffffcd7224 */ /* 0x000fe400078e00e8 */
[----:B-----5:R-:W-:Y:S02]  /*3db70*/  IMAD.MOV.U32 R206, RZ, RZ, R233 ;  /* 0x000000ffffce7224 */ /* 0x020fe400078e00e9 */
[----:B------:R-:W-:Y:S02]  /*3db80*/  IMAD.MOV.U32 R207, RZ, RZ, R234 ;  /* 0x000000ffffcf7224 */ /* 0x000fe400078e00ea */
[----:B------:R-:W-:Y:S02]  /*3db90*/  IMAD.MOV.U32 R184, RZ, RZ, R235 ;  /* 0x000000ffffb87224 */ /* 0x000fe400078e00eb */
[----:B--2---:R-:W-:Y:S02]  /*3dba0*/  IMAD.MOV.U32 R230, RZ, RZ, R237 ;  /* 0x000000ffffe67224 */ /* 0x004fe400078e00ed */
[----:B----4-:R-:W-:-:S02]  /*3dbb0*/  IMAD.MOV.U32 R229, RZ, RZ, R236 ;  /* 0x000000ffffe57224 */ /* 0x010fc400078e00ec */
[----:B------:R-:W2:Y:S04]  /*3dbc0*/  LDL.LU R236, [R1+0x1424] ;  /* 0x0014240001ec7983 */ /* 0x000ea80000300800 */
[----:B------:R-:W2:Y:S04]  /*3dbd0*/  LDL.LU R237, [R1+0x1420] ;  /* 0x0014200001ed7983 */ /* 0x000ea80000300800 */
[----:B------:R-:W2:Y:S04]  /*3dbe0*/  LDL.LU R238, [R1+0x141c] ;  /* 0x00141c0001ee7983 */ /* 0x000ea80000300800 */
[----:B------:R-:W2:Y:S04]  /*3dbf0*/  LDL.LU R239, [R1+0x1418] ;  /* 0x0014180001ef7983 */ /* 0x000ea80000300800 */
[----:B------:R-:W4:Y:S04]  /*3dc00*/  LDL.LU R232, [R1+0x1414] ;  /* 0x0014140001e87983 */ /* 0x000f280000300800 */
[----:B------:R-:W4:Y:S04]  /*3dc10*/  LDL.LU R233, [R1+0x1410] ;  /* 0x0014100001e97983 */ /* 0x000f280000300800 */
[----:B------:R-:W4:Y:S04]  /*3dc20*/  LDL.LU R234, [R1+0x140c] ;  /* 0x00140c0001ea7983 */ /* 0x000f280000300800 */
[----:B------:R-:W4:Y:S01]  /*3dc30*/  LDL.LU R235, [R1+0x1408] ;  /* 0x0014080001eb7983 */ /* 0x000f220000300800 */
[----:B------:R-:W-:Y:S01]  /*3dc40*/  HMMA.1688.F32.TF32 R208, R88, R18, R208 ;  /* 0x0000001258d0723c */ /* 0x000fe200000810d0 */
[----:B------:R-:W-:-:S02]  /*3dc50*/  IMAD.MOV.U32 R187, RZ, RZ, R2 ;  /* 0x000000ffffbb7224 */ /* 0x000fc400078e0002 */
[----:B------:R-:W5:Y:S04]  /*3dc60*/  LDL.LU R185, [R1+0x2f4] ;  /* 0x0002f40001b97983 */ /* 0x000f680000300800 */
[----:B------:R-:W5:Y:S01]  /*3dc70*/  LDL.LU R186, [R1+0x2f8] ;  /* 0x0002f80001ba7983 */ /* 0x000f620000300800 */
[C---:B------:R-:W-:Y:S03]  /*3dc80*/  HMMA.1688.F32.TF32 R204, R88.reuse, R14, R204 ;  /* 0x0000000e58cc723c */ /* 0x040fe600000810cc */
[----:B------:R-:W5:Y:S05]  /*3dc90*/  LDL.LU R2, [R1+0x1404] ;  /* 0x0014040001027983 */ /* 0x000f6a0000300800 */
        /* <DEDUP_REMOVED lines=10> */
[----:B------:R-:W-:Y:S01]  /*3dd40*/  HMMA.1688.F32.TF32 R228, R88, R26, R228 ;  /* 0x0000001a58e4723c */ /* 0x000fe200000810e4 */
[----:B------:R-:W-:-:S02]  /*3dd50*/  IMAD.MOV.U32 R98, RZ, RZ, R32 ;  /* 0x000000ffff627224 */ /* 0x000fc400078e0020 */
[----:B------:R-:W3:Y:S04]  /*3dd60*/  LDL.LU R32, [R1+0x9b8] ;  /* 0x0009b80001207983 */ /* 0x000ee80000300800 */
[----:B------:R-:W-:Y:S04]  /*3dd70*/  STL.64 [R1+0x1b0], R208 ;  /* 0x0001b0d001007387 */ /* 0x000fe80000100a00 */
[----:B------:R-:W-:Y:S04]  /*3dd80*/  STL.64 [R1+0x1b8], R210 ;  /* 0x0001b8d201007387 */ /* 0x000fe80000100a00 */
[----:B------:R-:W-:Y:S04]  /*3dd90*/  STL.64 [R1+0x1c0], R204 ;  /* 0x0001c0cc01007387 */ /* 0x000fe80000100a00 */
[----:B------:R-:W-:Y:S04]  /*3dda0*/  STL.64 [R1+0x1c8], R206 ;  /* 0x0001c8ce01007387 */ /* 0x000fe80000100a00 */
[----:B------:R-:W-:Y:S04]  /*3ddb0*/  STL.64 [R1+0x210], R196 ;  /* 0x000210c401007387 */ /* 0x000fe80000100a00 */
[----:B------:R-:W-:Y:S01]  /*3ddc0*/  STL.64 [R1+0x218], R198 ;  /* 0x000218c601007387 */ /* 0x000fe20000100a00 */
[----:B------:R-:W-:-:S02]  /*3ddd0*/  IMAD.MOV.U32 R152, RZ, RZ, R65 ;  /* 0x000000ffff987224 */ /* 0x000fc400078e0041 */
[----:B------:R-:W-:Y:S02]  /*3dde0*/  IMAD.MOV.U32 R153, RZ, RZ, R64 ;  /* 0x000000ffff997224 */ /* 0x000fe400078e0040 */
[----:B------:R-:W-:Y:S02]  /*3ddf0*/  IMAD.MOV.U32 R154, RZ, RZ, R61 ;  /* 0x000000ffff9a7224 */ /* 0x000fe400078e003d */
[----:B------:R-:W-:Y:S02]  /*3de00*/  IMAD.MOV.U32 R155, RZ, RZ, R60 ;  /* 0x000000ffff9b7224 */ /* 0x000fe400078e003c */
[----:B------:R-:W-:Y:S02]  /*3de10*/  IMAD.MOV.U32 R146, RZ, RZ, R53 ;  /* 0x000000ffff927224 */ /* 0x000fe400078e0035 */
[----:B------:R-:W-:Y:S02]  /*3de20*/  IMAD.MOV.U32 R147, RZ, RZ, R52 ;  /* 0x000000ffff937224 */ /* 0x000fe400078e0034 */
[----:B------:R-:W-:Y:S01]  /*3de30*/  HMMA.1688.F32.TF32 R52, R156, R54, R244 ;  /* 0x000000369c34723c */ /* 0x000fe200000810f4 */
[----:B------:R-:W-:-:S07]  /*3de40*/  IMAD.MOV.U32 R97, RZ, RZ, R33 ;  /* 0x000000ffff617224 */ /* 0x000fce00078e0021 */
[----:B------:R-:W-:Y:S08]  /*3de50*/  HMMA.1688.F32.TF32 R244, R156, R46, R152 ;  /* 0x0000002e9cf4723c */ /* 0x000ff00000081098 */
[C---:B--2---:R-:W-:Y:S08]  /*3de60*/  HMMA.1688.F32.TF32 R236, R88.reuse, R62, R236 ;  /* 0x0000003e58ec723c */ /* 0x044ff000000810ec */
[C---:B----4-:R-:W-:Y:S08]  /*3de70*/  HMMA.1688.F32.TF32 R232, R88.reuse, R66, R232 ;  /* 0x0000004258e8723c */ /* 0x050ff000000810e8 */
[----:B------:R-:W-:Y:S11]  /*3de80*/  HMMA.1688.F32.TF32 R88, R88, R6, R192 ;  /* 0x000000065858723c */ /* 0x000ff600000810c0 */
[----:B------:R-:W-:Y:S11]  /*3de90*/  @!UPT UIADD3 URZ, URZ, URZ, URZ ;  /* 0x0000003f3f3ff290 */ /* 0x000ff6000fffe03f */
[----:B------:R-:W-:Y:S01]  /*3dea0*/  @!UPT UIADD3 URZ, URZ, URZ, URZ ;  /* 0x0000003f3f3ff290 */ /* 0x000fe2000fffe03f */
[----:B------:R-:W-:Y:S04]  /*3deb0*/  STL.64 [R1+0x1f0], R88 ;  /* 0x0001f05801007387 */ /* 0x000fe80000100a00 */
[----:B------:R1:W-:Y:S04]  /*3dec0*/  STL.64 [R1+0x1f8], R90 ;  /* 0x0001f85a01007387 */ /* 0x0003e80000100a00 */
[----:B------:R-:W2:Y:S01]  /*3ded0*/  LDL.LU R8, [R1+0x9a4] ;  /* 0x0009a40001087983 */ /* 0x000ea20000300800 */
[C---:B-1----:R-:W-:Y:S11]  /*3dee0*/  HMMA.1688.F32.TF32 R88, R156.reuse, R50, R160 ;  /* 0x000000329c58723c */ /* 0x042ff600000810a0 */
[----:B------:R-:W-:Y:S11]  /*3def0*/  @!UPT UIADD3 URZ, URZ, URZ, URZ ;  /* 0x0000003f3f3ff290 */ /* 0x000ff6000fffe03f */
[----:B------:R-:W-:Y:S01]  /*3df00*/  @!UPT UIADD3 URZ, URZ, URZ, URZ ;  /* 0x0000003f3f3ff290 */ /* 0x000fe2000fffe03f */
[----:B------:R-:W-:Y:S04]  /*3df10*/  STL.64 [R1+0x190], R88 ;  /* 0x0001905801007387 */ /* 0x000fe80000100a00 */
[----:B------:R1:W-:Y:S04]  /*3df20*/  STL.64 [R1+0x198], R90 ;  /* 0x0001985a01007387 */ /* 0x0003e80000100a00 */
[----:B------:R-:W5:Y:S01]  /*3df30*/  LDL.LU R50, [R1+0x9bc] ;  /* 0x0009bc0001327983 */ /* 0x000f620000300800 */
[----:B-1----:R-:W-:Y:S11]  /*3df40*/  HMMA.1688.F32.TF32 R88, R156, R42, R148 ;  /* 0x0000002a9c58723c */ /* 0x002ff60000081094 */
[----:B------:R-:W-:Y:S11]  /*3df50*/  @!UPT UIADD3 URZ, URZ, URZ, URZ ;  /* 0x0000003f3f3ff290 */ /* 0x000ff6000fffe03f */
[----:B------:R-:W-:Y:S01]  /*3df60*/  @!UPT UIADD3 URZ, URZ, URZ, URZ ;  /* 0x0000003f3f3ff290 */ /* 0x000fe2000fffe03f */
[----:B------:R-:W-:Y:S04]  /*3df70*/  STL.64 [R1+0x170], R88 ;  /* 0x0001705801007387 */ /* 0x000fe80000100a00 */
[----:B------:R1:W-:Y:S04]  /*3df80*/  STL.64 [R1+0x178], R90 ;  /* 0x0001785a01007387 */ /* 0x0003e80000100a00 */
[----:B------:R-:W4:Y:S04]  /*3df90*/  LDL.LU R47, [R1+0x9c0] ;  /* 0x0009c000012f7983 */ /* 0x000f280000300800 */
[----:B------:R-:W5:Y:S04]  /*3dfa0*/  LDL.LU R33, [R1+0x9dc] ;  /* 0x0009dc0001217983 */ /* 0x000f680000300800 */
[----:B------:R-:W5:Y:S01]  /*3dfb0*/  LDL.LU R9, [R1+0x9e0] ;  /* 0x0009e00001097983 */ /* 0x000f620000300800 */
[----:B------:R-:W-:-:S02]  /*3dfc0*/  IMAD.MOV.U32 R144, RZ, RZ, R57 ;  /* 0x000000ffff907224 */ /* 0x000fc400078e0039 */
[----:B------:R-:W-:-:S07]  /*3dfd0*/  IMAD.MOV.U32 R145, RZ, RZ, R56 ;  /* 0x000000ffff917224 */ /* 0x000fce00078e0038 */
[C---:B-1----:R-:W-:Y:S01]  /*3dfe0*/  HMMA.1688.F32.TF32 R88, R156.reuse, R38, R144 ;  /* 0x000000269c58723c */ /* 0x042fe20000081090 */
[----:B------:R-:W-:Y:S02]  /*3dff0*/  IMAD.MOV.U32 R96, RZ, RZ, R45 ;  /* 0x000000ffff607224 */ /* 0x000fe400078e002d */
[----:B------:R-:W-:Y:S02]  /*3e000*/  IMAD.MOV.U32 R99, RZ, RZ, R3 ;  /* 0x000000ffff637224 */ /* 0x000fe400078e0003 */
[----:B------:R-:W-:Y:S11]  /*3e010*/  IMAD.MOV.U32 R3, RZ, RZ, 0x3f ;  /* 0x0000003fff037424 */ /* 0x000ff600078e00ff */
[----:B------:R-:W-:Y:S07]  /*3e020*/  @!UPT UIADD3 URZ, URZ, URZ, URZ ;  /* 0x0000003f3f3ff290 */ /* 0x000fee000fffe03f */
[----:B------:R-:W-:Y:S04]  /*3e030*/  STL.64 [R1+0x140], R88 ;  /* 0x0001405801007387 */ /* 0x000fe80000100a00 */
[----:B------:R1:W-:Y:S02]  /*3e040*/  STL.64 [R1+0x148], R90 ;  /* 0x0001485a01007387 */ /* 0x0003e40000100a00 */
[----:B-1----:R-:W-:Y:S01]  /*3e050*/  HMMA.1688.F32.TF32 R88, R156, R34, R96 ;  /* 0x000000229c58723c */ /* 0x002fe20000081060 */
[----:B------:R-:W-:Y:S01]  /*3e060*/  IADD3 R45, R3, c[0x0][0x180], RZ ;  /* 0x00006000032d7a10 */ /* 0x000fe20007ffe0ff */
[----:B------:R-:W-:-:S03]  /*3e070*/  IMAD.MOV.U32 R3, RZ, RZ, c[0x0][0x180] ;  /* 0x00006000ff037624 */ /* 0x000fc600078e00ff */
[----:B------:R-:W-:Y:S02]  /*3e080*/  SHF.R.S32.HI R4, RZ, 0x1f, R45 ;  /* 0x0000001fff047819 */ /* 0x000fe4000001142d */
[----:B------:R-:W-:Y:S02]  /*3e090*/  IADD3 R3, R3, -0x80, RZ ;  /* 0xffffff8003037810 */ /* 0x000fe40007ffe0ff */
[----:B------:R-:W-:Y:S01]  /*3e0a0*/  LEA.HI R4, R4, R45, RZ, 0x6 ;  /* 0x0000002d04047211 */ /* 0x000fe200078f30ff */
[----:B------:R-:W1:Y:S02]  /*3e0b0*/  S2R R98, SR_TID.X ;  /* 0x0000000000627919 */ /* 0x000e640000002100 */
[----:B---3--:R-:W-:Y:S01]  /*3e0c0*/  IMAD R3, R32, -0x40, R3 ;  /* 0xffffffc020037824 */ /* 0x008fe200078e0203 */
[----:B------:R-:W-:-:S10]  /*3e0d0*/  SHF.R.S32.HI R4, RZ, 0x6, R4 ;  /* 0x00000006ff047819 */ /* 0x000fd40000011404 */
[----:B------:R-:W-:Y:S04]  /*3e0e0*/  STL.64 [R1+0x100], R88 ;  /* 0x0001005801007387 */ /* 0x000fe80000100a00 */
[----:B------:R-:W-:Y:S04]  /*3e0f0*/  STL.64 [R1+0x108], R90 ;  /* 0x0001085a01007387 */ /* 0x000fe80000100a00 */
[----:B------:R-:W3:Y:S04]  /*3e100*/  LDL.LU R43, [R1+0x9fc] ;  /* 0x0009fc00012b7983 */ /* 0x000ee80000300800 */
[----:B------:R-:W3:Y:S04]  /*3e110*/  LDL.LU R42, [R1+0xa00] ;  /* 0x000a0000012a7983 */ /* 0x000ee80000300800 */
[----:B------:R-:W3:Y:S04]  /*3e120*/  LDL.LU R38, [R1+0xa1c] ;  /* 0x000a1c0001267983 */ /* 0x000ee80000300800 */
[----:B------:R-:W3:Y:S01]  /*3e130*/  LDL.LU R35, [R1+0xa20] ;  /* 0x000a200001237983 */ /* 0x000ee20000300800 */
[----:B------:R-:W-:-:S02]  /*3e140*/  IADD3 R4, R4, -0x2, RZ ;  /* 0xfffffffe04047810 */ /* 0x000fc40007ffe0ff */
[----:B------:R-:W-:Y:S01]  /*3e150*/  ISETP.GT.AND P0, PT, R3, RZ, PT ;  /* 0x000000ff0300720c */ /* 0x000fe20003f04270 */
[----:B------:R-:W-:Y:S01]  /*3e160*/  IMAD.MOV.U32 R45, RZ, RZ, c[0x0][0x188] ;  /* 0x00006200ff2d7624 */ /* 0x000fe200078e00ff */
[----:B------:R-:W-:Y:S02]  /*3e170*/  ISETP.GE.AND P1, PT, R32, R4, PT ;  /* 0x000000042000720c */ /* 0x000fe40003f26270 */
[----:B------:R-:W-:Y:S01]  /*3e180*/  SEL R4, RZ, 0x4, !P0 ;  /* 0x00000004ff047807 */ /* 0x000fe20004000000 */
[----:B------:R-:W-:-:S03]  /*3e190*/  IMAD.SHL.U32 R45, R45, 0x40, RZ ;  /* 0x000000402d2d7824 */ /* 0x000fc600078e00ff */
[----:B------:R-:W-:Y:S01]  /*3e1a0*/  SEL R4, R4, RZ, !P1 ;  /* 0x000000ff04047207 */ /* 0x000fe20004800000 */
[----:B------:R-:W-:Y:S01]  /*3e1b0*/  IMAD.SHL.U32 R45, R45, 0x4, RZ ;  /* 0x000000042d2d7824 */ /* 0x000fe200078e00ff */
[----:B------:R-:W-:Y:S02]  /*3e1c0*/  ISETP.GT.AND P0, PT, R3, 0x4, PT ;  /* 0x000000040300780c */ /* 0x000fe40003f04270 */
[----:B------:R-:W-:Y:S02]  /*3e1d0*/  ISETP.NE.U32.AND P2, PT, R4, RZ, PT ;  /* 0x000000ff0400720c */ /* 0x000fe40003f45070 */
[----:B------:R-:W-:Y:S02]  /*3e1e0*/  SEL R5, RZ, 0x4, !P0 ;  /* 0x00000004ff057807 */ /* 0x000fe40004000000 */
[----:B-1----:R-:W-:Y:S02]  /*3e1f0*/  LOP3.LUT R99, R98, 0x7f, RZ, 0xc0, !PT ;  /* 0x0000007f62637812 */ /* 0x002fe400078ec0ff */
[----:B------:R-:W-:-:S03]  /*3e200*/  SEL R5, R5, RZ, !P1 ;  /* 0x000000ff05057207 */ /* 0x000fc60004800000 */
[----:B------:R-:W-:Y:S01]  /*3e210*/  IMAD.SHL.U32 R46, R99, 0x4, RZ ;  /* 0x00000004632e7824 */ /* 0x000fe200078e00ff */
[----:B------:R-:W-:Y:S02]  /*3e220*/  ISETP.NE.U32.AND P3, PT, R5, RZ, PT ;  /* 0x000000ff0500720c */ /* 0x000fe40003f65070 */
[----:B--2---:R-:W-:-:S04]  /*3e230*/  IADD3 R4, R8, 0x1, RZ ;  /* 0x0000000108047810 */ /* 0x004fc80007ffe0ff */
[----:B------:R-:W-:-:S04]  /*3e240*/  ISETP.GT.AND P0, PT, R4, 0x1, PT ;  /* 0x000000010400780c */ /* 0x000fc80003f04270 */
[----:B------:R-:W-:-:S05]  /*3e250*/  SEL R39, R4, RZ, !P0 ;  /* 0x000000ff04277207 */ /* 0x000fca0004000000 */
[----:B------:R-:W-:Y:S01]  /*3e260*/  IMAD R8, R39, 0x8000, R46 ;  /* 0x0000800027087824 */ /* 0x000fe200078e022e */
[----:B----4-:R-:W-:-:S05]  /*3e270*/  IADD3 R47, P4, R47, R45, RZ ;  /* 0x0000002d2f2f7210 */ /* 0x010fca0007f9e0ff */
[----:B-----5:R-:W-:Y:S01]  /*3e280*/  IMAD.X R50, R50, 0x1, R2, P4 ;  /* 0x0000000132327824 */ /* 0x020fe200020e0602 */
[----:B------:R-:W-:Y:S01]  /*3e290*/  IADD3 R9, P5, R9, R45, RZ ;  /* 0x0000002d09097210 */ /* 0x000fe20007fbe0ff */
[----:B------:R1:W-:Y:S01]  /*3e2a0*/  STL [R1+0x9c0], R47 ;  /* 0x0009c02f01007387 */ /* 0x0003e20000100800 */
[----:B------:R-:W-:-:S03]  /*3e2b0*/  IMAD.MOV.U32 R4, RZ, RZ, R47 ;  /* 0x000000ffff047224 */ /* 0x000fc600078e002f */
[----:B------:R-:W-:Y:S01]  /*3e2c0*/  IMAD.X R33, R33, 0x1, R2, P5 ;  /* 0x0000000121217824 */ /* 0x000fe200028e0602 */
[----:B------:R-:W-:Y:S01]  /*3e2d0*/  STL [R1+0x9e0], R9 ;  /* 0x0009e00901007387 */ /* 0x000fe20000100800 */
[----:B------:R-:W-:-:S03]  /*3e2e0*/  IMAD.MOV.U32 R5, RZ, RZ, R50 ;  /* 0x000000ffff057224 */ /* 0x000fc600078e0032 */
[----:B------:R-:W-:Y:S04]  /*3e2f0*/  STL [R1+0x9a4], R39 ;  /* 0x0009a42701007387 */ /* 0x000fe80000100800 */
[----:B------:R-:W-:Y:S04]  /*3e300*/  STL [R1+0x9bc], R50 ;  /* 0x0009bc3201007387 */ /* 0x000fe80000100800 */
[----:B------:R2:W-:Y:S04]  /*3e310*/  STL [R1+0x9dc], R33 ;  /* 0x0009dc2101007387 */ /* 0x0005e80000100800 */
[----:B-1----:R-:W4:Y:S04]  /*3e320*/  LDL.LU R47, [R1+0xa3c] ;  /* 0x000a3c00012f7983 */ /* 0x002f280000300800 */
[----:B------:R-:W-:Y:S01]  /*3e330*/  @!PT LDS RZ, [RZ] ;  /* 0x00000000fffff984 */ /* 0x000fe20000000800 */
[----:B------:R-:W-:Y:S01]  /*3e340*/  @!PT LDS RZ, [RZ] ;  /* 0x00000000fffff984 */ /* 0x000fe20000000800 */
[----:B------:R-:W-:Y:S01]  /*3e350*/  @!PT LDS RZ, [RZ] ;  /* 0x00000000fffff984 */ /* 0x000fe20000000800 */
[----:B------:R1:W-:Y:S04]  /*3e360*/  LDGSTS.E [R8+0x40000], [R4.64], P2 ;  /* 0x4000000004087fae */ /* 0x0003e80009121844 */
[----:B------:R-:W5:Y:S01]  /*3e370*/  LDL.LU R34, [R1+0xa40] ;  /* 0x000a400001227983 */ /* 0x000f620000300800 */
[----:B-1----:R-:W-:-:S02]  /*3e380*/  IMAD.MOV.U32 R5, RZ, RZ, R33 ;  /* 0x000000ffff057224 */ /* 0x002fc400078e0021 */
[----:B------:R-:W-:Y:S01]  /*3e390*/  IMAD.MOV.U32 R4, RZ, RZ, R9 ;  /* 0x000000ffff047224 */ /* 0x000fe200078e0009 */
[----:B--2---:R-:W2:Y:S04]  /*3e3a0*/  LDL.LU R33, [R1+0xa5c] ;  /* 0x000a5c0001217983 */ /* 0x004ea80000300800 */
[----:B------:R-:W2:Y:S01]  /*3e3b0*/  LDL.LU R9, [R1+0xa60] ;  /* 0x000a600001097983 */ /* 0x000ea20000300800 */
[----:B------:R-:W-:-:S03]  /*3e3c0*/  ISETP.GT.AND P0, PT, R3, 0x8, PT ;  /* 0x000000080300780c */ /* 0x000fc60003f04270 */
[----:B------:R1:W-:Y:S02]  /*3e3d0*/  LDGSTS.E [R8+0x40800], [R4.64], P3 ;  /* 0x4080000004087fae */ /* 0x0003e40009921844 */
[----:B-1----:R-:W-:Y:S02]  /*3e3e0*/  SEL R4, RZ, 0x4, !P0 ;  /* 0x00000004ff047807 */ /* 0x002fe40004000000 */
[----:B------:R-:W-:Y:S02]  /*3e3f0*/  ISETP.GT.AND P0, PT, R3, 0xc, PT ;  /* 0x0000000c0300780c */ /* 0x000fe40003f04270 */
[----:B------:R-:W-:-:S04]  /*3e400*/  SEL R4, R4, RZ, !P1 ;  /* 0x000000ff04047207 */ /* 0x000fc80004800000 */
[----:B------:R-:W-:Y:S02]  /*3e410*/  ISETP.NE.U32.AND P2, PT, R4, RZ, PT ;  /* 0x000000ff0400720c */ /* 0x000fe40003f45070 */
[----:B------:R-:W-:-:S04]  /*3e420*/  SEL R4, RZ, 0x4, !P0 ;  /* 0x00000004ff047807 */ /* 0x000fc80004000000 */
[----:B------:R-:W-:Y:S02]  /*3e430*/  SEL R4, R4, RZ, !P1 ;  /* 0x000000ff04047207 */ /* 0x000fe40004800000 */
[----:B---3--:R-:W-:Y:S02]  /*3e440*/  IADD3 R42, P3, R42, R45, RZ ;  /* 0x0000002d2a2a7210 */ /* 0x008fe40007f7e0ff */
[----:B------:R-:W-:-:S03]  /*3e450*/  ISETP.NE.U32.AND P0, PT, R4, RZ, PT ;  /* 0x000000ff0400720c */ /* 0x000fc60003f05070 */
[----:B------:R-:W-:Y:S01]  /*3e460*/  IMAD.X R43, R43, 0x1, R2, P3 ;  /* 0x000000012b2b7824 */ /* 0x000fe200018e0602 */
[----:B------:R-:W-:Y:S01]  /*3e470*/  IADD3 R35, P4, R35, R45, RZ ;  /* 0x0000002d23237210 */ /* 0x000fe20007f9e0ff */
[----:B------:R-:W-:Y:S01]  /*3e480*/  STL [R1+0xa00], R42 ;  /* 0x000a002a01007387 */ /* 0x000fe20000100800 */
[----:B------:R-:W-:-:S03]  /*3e490*/  IMAD.MOV.U32 R4, RZ, RZ, R42 ;  /* 0x000000ffff047224 */ /* 0x000fc600078e002a */
[----:B------:R-:W-:Y:S01]  /*3e4a0*/  IMAD.X R38, R38, 0x1, R2, P4 ;  /* 0x0000000126267824 */ /* 0x000fe200020e0602 */
[----:B------:R1:W-:Y:S01]  /*3e4b0*/  STL [R1+0x9fc], R43 ;  /* 0x0009fc2b01007387 */ /* 0x0003e20000100800 */
[----:B------:R-:W-:-:S03]  /*3e4c0*/  IMAD.MOV.U32 R5, RZ, RZ, R43 ;  /* 0x000000ffff057224 */ /* 0x000fc600078e002b */
[----:B------:R-:W-:Y:S04]  /*3e4d0*/  STL [R1+0xa20], R35 ;  /* 0x000a202301007387 */ /* 0x000fe80000100800 */
[----:B------:R3:W-:Y:S04]  /*3e4e0*/  STL [R1+0xa1c], R38 ;  /* 0x000a1c2601007387 */ /* 0x0007e80000100800 */
[----:B-1----:R-:W2:Y:S04]  /*3e4f0*/  LDL.LU R43, [R1+0xa7c] ;  /* 0x000a7c00012b7983 */ /* 0x002ea80000300800 */
[----:B------:R1:W-:Y:S04]  /*3e500*/  LDGSTS.E [R8+0x41000], [R4.64], P2 ;  /* 0x4100000004087fae */ /* 0x0003e80009121844 */
[----:B------:R-:W2:Y:S01]  /*3e510*/  LDL.LU R42, [R1+0xa80] ;  /* 0x000a8000012a7983 */ /* 0x000ea20000300800 */
[----:B-1----:R-:W-:-:S02]  /*3e520*/  IMAD.MOV.U32 R5, RZ, RZ, R38 ;  /* 0x000000ffff057224 */ /* 0x002fc400078e0026 */
[----:B------:R-:W-:Y:S01]  /*3e530*/  IMAD.MOV.U32 R4, RZ, RZ, R35 ;  /* 0x000000ffff047224 */ /* 0x000fe200078e0023 */
[----:B---3--:R-:W3:Y:S04]  /*3e540*/  LDL.LU R38, [R1+0xa9c] ;  /* 0x000a9c0001267983 */ /* 0x008ee80000300800 */
[----:B------:R-:W3:Y:S04]  /*3e550*/  LDL.LU R35, [R1+0xaa0] ;  /* 0x000aa00001237983 */ /* 0x000ee80000300800 */
[----:B------:R1:W-:Y:S01]  /*3e560*/  LDGSTS.E [R8+0x41800], [R4.64], P0 ;  /* 0x4180000004087fae */ /* 0x0003e20008121844 */
[----:B------:R-:W-:-:S04]  /*3e570*/  ISETP.GT.AND P0, PT, R3, 0x10, PT ;  /* 0x000000100300780c */ /* 0x000fc80003f04270 */
[----:B-1----:R-:W-:Y:S02]  /*3e580*/  SEL R4, RZ, 0x4, !P0 ;  /* 0x00000004ff047807 */ /* 0x002fe40004000000 */
[----:B------:R-:W-:Y:S02]  /*3e590*/  ISETP.GT.AND P0, PT, R3, 0x14, PT ;  /* 0x000000140300780c */ /* 0x000fe40003f04270 */
[----:B------:R-:W-:-:S04]  /*3e5a0*/  SEL R4, R4, RZ, !P1 ;  /* 0x000000ff04047207 */ /* 0x000fc80004800000 */
[----:B------:R-:W-:Y:S02]  /*3e5b0*/  ISETP.NE.U32.AND P2, PT, R4, RZ, PT ;  /* 0x000000ff0400720c */ /* 0x000fe40003f45070 */
[----:B------:R-:W-:-:S04]  /*3e5c0*/  SEL R4, RZ, 0x4, !P0 ;  /* 0x00000004ff047807 */ /* 0x000fc80004000000 */
[----:B------:R-:W-:-:S04]  /*3e5d0*/  SEL R4, R4, RZ, !P1 ;  /* 0x000000ff04047207 */ /* 0x000fc80004800000 */
[----:B------:R-:W-:Y:S02]  /*3e5e0*/  ISETP.NE.U32.AND P0, PT, R4, RZ, PT ;  /* 0x000000ff0400720c */ /* 0x000fe40003f05070 */
[----:B-----5:R-:W-:-:S05]  /*3e5f0*/  IADD3 R34, P3, R34, R45, RZ ;  /* 0x0000002d22227210 */ /* 0x020fca0007f7e0ff */
[----:B----4-:R-:W-:Y:S01]  /*3e600*/  IMAD.X R47, R47, 0x1, R2, P3 ;  /* 0x000000012f2f7824 */ /* 0x010fe200018e0602 */
[----:B------:R-:W-:Y:S01]  /*3e610*/  STL [R1+0xa40], R34 ;  /* 0x000a402201007387 */ /* 0x000fe20000100800 */
[----:B------:R-:W-:Y:S02]  /*3e620*/  IMAD.MOV.U32 R4, RZ, RZ, R34 ;  /* 0x000000ffff047224 */ /* 0x000fe400078e0022 */
[----:B------:R-:W-:Y:S01]  /*3e630*/  IMAD.MOV.U32 R5, RZ, RZ, R47 ;  /* 0x000000ffff057224 */ /* 0x000fe200078e002f */
[----:B--2---:R-:W-:Y:S01]  /*3e640*/  IADD3 R9, P4, R9, R45, RZ ;  /* 0x0000002d09097210 */ /* 0x004fe20007f9e0ff */
[----:B------:R1:W-:Y:S04]  /*3e650*/  STL [R1+0xa3c], R47 ;  /* 0x000a3c2f01007387 */ /* 0x0003e80000100800 */
[----:B------:R-:W-:Y:S01]  /*3e660*/  IMAD.X R33, R33, 0x1, R2, P4 ;  /* 0x0000000121217824 */ /* 0x000fe200020e0602 */
[----:B------:R-:W-:Y:S04]  /*3e670*/  STL [R1+0xa60], R9 ;  /* 0x000a600901007387 */ /* 0x000fe80000100800 */
[----:B------:R2:W-:Y:S04]  /*3e680*/  STL [R1+0xa5c], R33 ;  /* 0x000a5c2101007387 */ /* 0x0005e80000100800 */
[----:B------:R4:W-:Y:S04]  /*3e690*/  LDGSTS.E [R8+0x42000], [R4.64], P2 ;  /* 0x4200000004087fae */ /* 0x0009e80009121844 */
[----:B-1----:R-:W5:Y:S04]  /*3e6a0*/  LDL.LU R47, [R1+0xabc] ;  /* 0x000abc00012f7983 */ /* 0x002f680000300800 */
[----:B------:R-:W5:Y:S01]  /*3e6b0*/  LDL.LU R34, [R1+0xac0] ;  /* 0x000ac00001227983 */ /* 0x000f620000300800 */
[----:B----4-:R-:W-:-:S02]  /*3e6c0*/  IMAD.MOV.U32 R5, RZ, RZ, R33 ;  /* 0x000000ffff057224 */ /* 0x010fc400078e0021 */
[----:B------:R-:W-:Y:S01]  /*3e6d0*/  IMAD.MOV.U32 R4, RZ, RZ, R9 ;  /* 0x000000ffff047224 */ /* 0x000fe200078e0009 */
[----:B--2---:R-:W2:Y:S04]  /*3e6e0*/  LDL.LU R33, [R1+0xadc] ;  /* 0x000adc0001217983 */ /* 0x004ea80000300800 */
[----:B------:R-:W4:Y:S04]  /*3e6f0*/  LDL.LU R9, [R1+0xae0] ;  /* 0x000ae00001097983 */ /* 0x000f280000300800 */
[----:B------:R1:W-:Y:S01]  /*3e700*/  LDGSTS.E [R8+0x42800], [R4.64], P0 ;  /* 0x4280000004087fae */ /* 0x0003e20008121844 */
[----:B------:R-:W-:-:S04]  /*3e710*/  ISETP.GT.AND P0, PT, R3, 0x18, PT ;  /* 0x000000180300780c */ /* 0x000fc80003f04270 */
[----:B-1----:R-:W-:Y:S02]  /*3e720*/  SEL R4, RZ, 0x4, !P0 ;  /* 0x00000004ff047807 */ /* 0x002fe40004000000 */
[----:B------:R-:W-:Y:S02]  /*3e730*/  ISETP.GT.AND P0, PT, R3, 0x1c, PT ;  /* 0x0000001c0300780c */ /* 0x000fe40003f04270 */
[----:B------:R-:W-:-:S04]  /*3e740*/  SEL R4, R4, RZ, !P1 ;  /* 0x000000ff04047207 */ /* 0x000fc80004800000 */
[----:B------:R-:W-:Y:S02]  /*3e750*/  ISETP.NE.U32.AND P2, PT, R4, RZ, PT ;  /* 0x000000ff0400720c */ /* 0x000fe40003f45070 */
[----:B------:R-:W-:-:S04]  /*3e760*/  SEL R4, RZ, 0x4, !P0 ;  /* 0x00000004ff047807 */ /* 0x000fc80004000000 */
[----:B------:R-:W-:Y:S02]  /*3e770*/  SEL R4, R4, RZ, !P1 ;  /* 0x000000ff04047207 */ /* 0x000fe40004800000 */
[----:B------:R-:W-:Y:S02]  /*3e780*/  IADD3 R42, P3, R42, R45, RZ ;  /* 0x0000002d2a2a7210 */ /* 0x000fe40007f7e0ff */
[----:B------:R-:W-:-:S03]  /*3e790*/  ISETP.NE.U32.AND P0, PT, R4, RZ, PT ;  /* 0x000000ff0400720c */ /* 0x000fc60003f05070 */
[----:B------:R-:W-:Y:S01]  /*3e7a0*/  IMAD.X R43, R43, 0x1, R2, P3 ;  /* 0x000000012b2b7824 */ /* 0x000fe200018e0602 */
[----:B------:R-:W-:Y:S01]  /*3e7b0*/  STL [R1+0xa80], R42 ;  /* 0x000a802a01007387 */ /* 0x000fe20000100800 */
[----:B------:R-:W-:Y:S02]  /*3e7c0*/  IMAD.MOV.U32 R4, RZ, RZ, R42 ;  /* 0x000000ffff047224 */ /* 0x000fe400078e002a */
[----:B------:R-:W-:Y:S01]  /*3e7d0*/  IMAD.MOV.U32 R5, RZ, RZ, R43 ;  /* 0x000000ffff057224 */ /* 0x000fe200078e002b */
[----:B---3--:R-:W-:Y:S01]  /*3e7e0*/  IADD3 R35, P4, R35, R45, RZ ;  /* 0x0000002d23237210 */ /* 0x008fe20007f9e0ff */
[----:B------:R1:W-:Y:S04]  /*3e7f0*/  STL [R1+0xa7c], R43 ;  /* 0x000a7c2b01007387 */ /* 0x0003e80000100800 */
[----:B------:R-:W-:Y:S01]  /*3e800*/  IMAD.X R38, R38, 0x1, R2, P4 ;  /* 0x0000000126267824 */ /* 0x000fe200020e0602 */
[----:B------:R-:W-:Y:S04]  /*3e810*/  STL [R1+0xaa0], R35 ;  /* 0x000aa02301007387 */ /* 0x000fe80000100800 */
[----:B------:R3:W-:Y:S04]  /*3e820*/  STL [R1+0xa9c], R38 ;  /* 0x000a9c2601007387 */ /* 0x0007e80000100800 */
[----:B------:R3:W-:Y:S04]  /*3e830*/  LDGSTS.E [R8+0x43000], [R4.64], P2 ;  /* 0x4300000004087fae */ /* 0x0007e80009121844 */
[----:B-1----:R-:W2:Y:S04]  /*3e840*/  LDL.LU R43, [R1+0xafc] ;  /* 0x000afc00012b7983 */ /* 0x002ea80000300800 */
[----:B------:R-:W2:Y:S01]  /*3e850*/  LDL.LU R42, [R1+0xb00] ;  /* 0x000b0000012a7983 */ /* 0x000ea20000300800 */
[----:B---3--:R-:W-:-:S02]  /*3e860*/  IMAD.MOV.U32 R5, RZ, RZ, R38 ;  /* 0x000000ffff057224 */ /* 0x008fc400078e0026 */
[----:B------:R-:W-:Y:S01]  /*3e870*/  IMAD.MOV.U32 R4, RZ, RZ, R35 ;  /* 0x000000ffff047224 */ /* 0x000fe200078e0023 */
[----:B------:R-:W3:Y:S04]  /*3e880*/  LDL.LU R38, [R1+0xb1c] ;  /* 0x000b1c0001267983 */ /* 0x000ee80000300800 */
        /* <DEDUP_REMOVED lines=11> */
[----:B------:R-:W-:Y:S01]  /*3e940*/  IMAD.X R47, R47, 0x1, R2, P3 ;  /* 0x000000012f2f7824 */ /* 0x000fe200018e0602 */
[----:B----4-:R-:W-:Y:S01]  /*3e950*/  IADD3 R9, P4, R9, R45, RZ ;  /* 0x0000002d09097210 */ /* 0x010fe20007f9e0ff */
[----:B------:R-:W-:Y:S01]  /*3e960*/  STL [R1+0xac0], R34 ;  /* 0x000ac02201007387 */ /* 0x000fe20000100800 */
[----:B------:R-:W-:-:S03]  /*3e970*/  IMAD.MOV.U32 R4, RZ, RZ, R34 ;  /* 0x000000ffff047224 */ /* 0x000fc600078e0022 */
[----:B--2---:R-:W-:Y:S01]  /*3e980*/  IMAD.X R33, R33, 0x1, R2, P4 ;  /* 0x0000000121217824 */ /* 0x004fe200020e0602 */
[----:B------:R1:W-:Y:S01]  /*3e990*/  STL [R1+0xabc], R47 ;  /* 0x000abc2f01007387 */ /* 0x0003e20000100800 */
[----:B------:R-:W-:-:S03]  /*3e9a0*/  IMAD.MOV.U32 R5, RZ, RZ, R47 ;  /* 0x000000ffff057224 */ /* 0x000fc600078e002f */
[----:B------:R-:W-:Y:S04]  /*3e9b0*/  STL [R1+0xae0], R9 ;  /* 0x000ae00901007387 */ /* 0x000fe80000100800 */
[----:B------:R2:W-:Y:S04]  /*3e9c0*/  STL [R1+0xadc], R33 ;  /* 0x000adc2101007387 */ /* 0x0005e80000100800 */
[----:B-1----:R-:W4:Y:S04]  /*3e9d0*/  LDL.LU R47, [R1+0xb3c] ;  /* 0x000b3c00012f7983 */ /* 0x002f280000300800 */
[----:B------:R-:W5:Y:S04]  /*3e9e0*/  LDL.LU R34, [R1+0xb40] ;  /* 0x000b400001227983 */ /* 0x000f680000300800 */
[----:B------:R1:W-:Y:S02]  /*3e9f0*/  LDGSTS.E [R8+0x44000], [R4.64], P2 ;  /* 0x4400000004087fae */ /* 0x0003e40009121844 */
[----:B-1----:R-:W-:-:S02]  /*3ea00*/  IMAD.MOV.U32 R5, RZ, RZ, R33 ;  /* 0x000000ffff057224 */ /* 0x002fc400078e0021 */
[----:B------:R-:W-:Y:S01]  /*3ea10*/  IMAD.MOV.U32 R4, RZ, RZ, R9 ;  /* 0x000000ffff047224 */ /* 0x000fe200078e0009 */
[----:B--2---:R-:W2:Y:S04]  /*3ea20*/  LDL.LU R33, [R1+0xb5c] ;  /* 0x000b5c0001217983 */ /* 0x004ea80000300800 */
[----:B------:R-:W2:Y:S04]  /*3ea30*/  LDL.LU R9, [R1+0xb60] ;  /* 0x000b600001097983 */ /* 0x000ea80000300800 */
[----:B------:R1:W-:Y:S01]  /*3ea40*/  LDGSTS.E [R8+0x44800], [R4.64], P0 ;  /* 0x4480000004087fae */ /* 0x0003e20008121844 */
[----:B------:R-:W-:-:S04]  /*3ea50*/  ISETP.GT.AND P0, PT, R3, 0x28, PT ;  /* 0x000000280300780c */ /* 0x000fc80003f04270 */
[----:B-1----:R-:W-:Y:S02]  /*3ea60*/  SEL R4, RZ, 0x4, !P0 ;  /* 0x00000004ff047807 */ /* 0x002fe40004000000 */
[----:B------:R-:W-:Y:S02]  /*3ea70*/  ISETP.GT.AND P0, PT, R3, 0x2c, PT ;  /* 0x0000002c0300780c */ /* 0x000fe40003f04270 */
[----:B------:R-:W-:-:S04]  /*3ea80*/  SEL R4, R4, RZ, !P1 ;  /* 0x000000ff04047207 */ /* 0x000fc80004800000 */
[----:B------:R-:W-:Y:S02]  /*3ea90*/  ISETP.NE.U32.AND P2, PT, R4, RZ, PT ;  /* 0x000000ff0400720c */ /* 0x000fe40003f45070 */
[----:B------:R-:W-:Y:S02]  /*3eaa0*/  SEL R4, RZ, 0x4, !P0 ;  /* 0x00000004ff047807 */ /* 0x000fe40004000000 */
[----:B------:R-:W-:-:S05]  /*3eab0*/  IADD3 R42, P3, R42, R45, RZ ;  /* 0x0000002d2a2a7210 */ /* 0x000fca0007f7e0ff */
[----:B------:R-:W-:Y:S01]  /*3eac0*/  IMAD.X R43, R43, 0x1, R2, P3 ;  /* 0x000000012b2b7824 */ /* 0x000fe200018e0602 */
[----:B---3--:R-:W-:Y:S01]  /*3ead0*/  IADD3 R35, P4, R35, R45, RZ ;  /* 0x0000002d23237210 */ /* 0x008fe20007f9e0ff */
[----:B------:R-:W-:Y:S01]  /*3eae0*/  STL [R1+0xb00], R42 ;  /* 0x000b002a01007387 */ /* 0x000fe20000100800 */
[----:B------:R-:W-:-:S03]  /*3eaf0*/  SEL R4, R4, RZ, !P1 ;  /* 0x000000ff04047207 */ /* 0x000fc60004800000 */
[----:B------:R-:W-:Y:S01]  /*3eb00*/  IMAD.X R38, R38, 0x1, R2, P4 ;  /* 0x0000000126267824 */ /* 0x000fe200020e0602 */
[----:B------:R1:W-:Y:S01]  /*3eb10*/  STL [R1+0xafc], R43 ;  /* 0x000afc2b01007387 */ /* 0x0003e20000100800 */
[----:B------:R-:W-:-:S03]  /*3eb20*/  ISETP.NE.U32.AND P0, PT, R4, RZ, PT ;  /* 0x000000ff0400720c */ /* 0x000fc60003f05070 */
[----:B------:R-:W-:Y:S04]  /*3eb30*/  STL [R1+0xb20], R35 ;  /* 0x000b202301007387 */ /* 0x000fe80000100800 */
[----:B------:R3:W-:Y:S01]  /*3eb40*/  STL [R1+0xb1c], R38 ;  /* 0x000b1c2601007387 */ /* 0x0007e20000100800 */
[----:B------:R-:W-:-:S03]  /*3eb50*/  IMAD.MOV.U32 R4, RZ, RZ, R42 ;  /* 0x000000ffff047224 */ /* 0x000fc600078e002a */
[----:B------:R-:W2:Y:S01]  /*3eb60*/  LDL.LU R144, [R1+0x3e0] ;  /* 0x0003e00001907983 */ /* 0x000ea20000300800 */
[----:B------:R-:W-:-:S03]  /*3eb70*/  IMAD.MOV.U32 R5, RZ, RZ, R43 ;  /* 0x000000ffff057224 */ /* 0x000fc600078e002b */
[----:B------:R-:W2:Y:S04]  /*3eb80*/  LDL.LU R145, [R1+0x3e4] ;  /* 0x0003e40001917983 */ /* 0x000ea80000300800 */
[----:B------:R-:W2:Y:S04]  /*3eb90*/  LDL.LU R146, [R1+0x3e8] ;  /* 0x0003e80001927983 */ /* 0x000ea80000300800 */
[----:B------:R-:W2:Y:S04]  /*3eba0*/  LDL.LU R147, [R1+0x3ec] ;  /* 0x0003ec0001937983 */ /* 0x000ea80000300800 */
[----:B------:R3:W-:Y:S04]  /*3ebb0*/  LDGSTS.E [R8+0x45000], [R4.64], P2 ;  /* 0x4500000004087fae */ /* 0x0007e80009121844 */
[----:B-1----:R-:W2:Y:S04]  /*3ebc0*/  LDL.LU R43, [R1+0xb7c] ;  /* 0x000b7c00012b7983 */ /* 0x002ea80000300800 */
[----:B------:R-:W2:Y:S01]  /*3ebd0*/  LDL.LU R42, [R1+0xb80] ;  /* 0x000b8000012a7983 */ /* 0x000ea20000300800 */
[----:B---3--:R-:W-:-:S02]  /*3ebe0*/  IMAD.MOV.U32 R4, RZ, RZ, R35 ;  /* 0x000000ffff047224 */ /* 0x008fc400078e0023 */
[----:B------:R-:W-:Y:S02]  /*3ebf0*/  IMAD.MOV.U32 R5, RZ, RZ, R38 ;  /* 0x000000ffff057224 */ /* 0x000fe400078e0026 */
        /* <DEDUP_REMOVED lines=12> */
[----:B----4-:R-:W-:Y:S02]  /*3ecc0*/  IMAD.X R47, R47, 0x1, R2, P3 ;  /* 0x000000012f2f7824 */ /* 0x010fe400018e0602 */
[----:B------:R-:W-:Y:S02]  /*3ecd0*/  IMAD.MOV.U32 R4, RZ, RZ, R34 ;  /* 0x000000ffff047224 */ /* 0x000fe400078e0022 */
[----:B------:R-:W-:Y:S01]  /*3ece0*/  IMAD.MOV.U32 R5, RZ, RZ, R47 ;  /* 0x000000ffff057224 */ /* 0x000fe200078e002f */
[----:B------:R-:W-:Y:S04]  /*3ecf0*/  STL [R1+0xb40], R34 ;  /* 0x000b402201007387 */ /* 0x000fe80000100800 */
[----:B------:R1:W-:Y:S04]  /*3ed00*/  STL [R1+0xb3c], R47 ;  /* 0x000b3c2f01007387 */ /* 0x0003e80000100800 */
[----:B------:R4:W-:Y:S01]  /*3ed10*/  LDGSTS.E [R8+0x46000], [R4.64], P2 ;  /* 0x4600000004087fae */ /* 0x0009e20009121844 */
[----:B--2---:R-:W-:-:S05]  /*3ed20*/  IADD3 R9, P4, R9, R45, RZ ;  /* 0x0000002d09097210 */ /* 0x004fca0007f9e0ff */
[----:B------:R-:W-:Y:S01]  /*3ed30*/  IMAD.X R33, R33, 0x1, R2, P4 ;  /* 0x0000000121217824 */ /* 0x000fe200020e0602 */
[----:B------:R2:W-:Y:S01]  /*3ed40*/  STL [R1+0xb60], R9 ;  /* 0x000b600901007387 */ /* 0x0005e20000100800 */
[----:B----4-:R-:W-:-:S03]  /*3ed50*/  IMAD.MOV.U32 R4, RZ, RZ, R9 ;  /* 0x000000ffff047224 */ /* 0x010fc600078e0009 */
[----:B------:R4:W-:Y:S04]  /*3ed60*/  STL [R1+0xb5c], R33 ;  /* 0x000b5c2101007387 */ /* 0x0009e80000100800 */
[----:B-1----:R-:W5:Y:S04]  /*3ed70*/  LDL.LU R47, [R1+0x9c4] ;  /* 0x0009c400012f7983 */ /* 0x002f680000300800 */
[----:B--2---:R-:W2:Y:S01]  /*3ed80*/  LDL.LU R9, [R1+0x9c8] ;  /* 0x0009c80001097983 */ /* 0x004ea20000300800 */
[----:B------:R-:W-:-:S03]  /*3ed90*/  IMAD.MOV.U32 R5, RZ, RZ, R33 ;  /* 0x000000ffff057224 */ /* 0x000fc600078e0021 */
[----:B------:R-:W5:Y:S04]  /*3eda0*/  LDL.LU R34, [R1+0x9e4] ;  /* 0x0009e40001227983 */ /* 0x000f680000300800 */
[----:B----4-:R-:W4:Y:S04]  /*3edb0*/  LDL.LU R33, [R1+0x9e8] ;  /* 0x0009e80001217983 */ /* 0x010f280000300800 */
[----:B------:R1:W-:Y:S01]  /*3edc0*/  LDGSTS.E [R8+0x46800], [R4.64], P0 ;  /* 0x4680000004087fae */ /* 0x0003e20008121844 */
[----:B------:R-:W-:-:S04]  /*3edd0*/  ISETP.GT.AND P0, PT, R3, 0x38, PT ;  /* 0x000000380300780c */ /* 0x000fc80003f04270 */
[----:B-1----:R-:W-:Y:S02]  /*3ede0*/  SEL R4, RZ, 0x4, !P0 ;  /* 0x00000004ff047807 */ /* 0x002fe40004000000 */
[----:B------:R-:W-:Y:S02]  /*3edf0*/  ISETP.GT.AND P0, PT, R3, 0x3c, PT ;  /* 0x0000003c0300780c */ /* 0x000fe40003f04270 */
[----:B------:R-:W-:-:S04]  /*3ee00*/  SEL R4, R4, RZ, !P1 ;  /* 0x000000ff04047207 */ /* 0x000fc80004800000 */
[----:B------:R-:W-:Y:S02]  /*3ee10*/  ISETP.NE.U32.AND P2, PT, R4, RZ, PT ;  /* 0x000000ff0400720c */ /* 0x000fe40003f45070 */
[----:B------:R-:W-:-:S04]  /*3ee20*/  SEL R4, RZ, 0x4, !P0 ;  /* 0x00000004ff047807 */ /* 0x000fc80004000000 */
[----:B------:R-:W-:Y:S01]  /*3ee30*/  SEL R4, R4, RZ, !P1 ;  /* 0x000000ff04047207 */ /* 0x000fe20004800000 */
[----:B------:R-:W-:Y:S03]  /*3ee40*/  HMMA.1688.F32.TF32 R88, R156, R30, R144 ;  /* 0x0000001e9c58723c */ /* 0x000fe60000081090 */
[----:B------:R-:W-:Y:S02]  /*3ee50*/  ISETP.NE.U32.AND P0, PT, R4, RZ, PT ;  /* 0x000000ff0400720c */ /* 0x000fe40003f05070 */
[----:B------:R-:W-:-:S05]  /*3ee60*/  IADD3 R42, P3, R42, R45, RZ ;  /* 0x0000002d2a2a7210 */ /* 0x000fca0007f7e0ff */
[----:B------:R-:W-:Y:S01]  /*3ee70*/  IMAD.X R43, R43, 0x1, R2, P3 ;  /* 0x000000012b2b7824 */ /* 0x000fe200018e0602 */
[----:B---3--:R-:W-:Y:S01]  /*3ee80*/  IADD3 R35, P4, R35, R45, RZ ;  /* 0x0000002d23237210 */ /* 0x008fe20007f9e0ff */
[----:B------:R-:W-:Y:S01]  /*3ee90*/  STL [R1+0xb80], R42 ;  /* 0x000b802a01007387 */ /* 0x000fe20000100800 */
[----:B------:R-:W-:-:S03]  /*3eea0*/  IMAD.MOV.U32 R4, RZ, RZ, R42 ;  /* 0x000000ffff047224 */ /* 0x000fc600078e002a */
[----:B------:R-:W-:Y:S01]  /*3eeb0*/  IMAD.X R38, R38, 0x1, R2, P4 ;  /* 0x0000000126267824 */ /* 0x000fe200020e0602 */
[----:B------:R1:W-:Y:S01]  /*3eec0*/  STL [R1+0xb7c], R43 ;  /* 0x000b7c2b01007387 */ /* 0x0003e20000100800 */
[----:B------:R-:W-:-:S03]  /*3eed0*/  IMAD.MOV.U32 R5, RZ, RZ, R43 ;  /* 0x000000ffff057224 */ /* 0x000fc600078e002b */
[----:B------:R-:W-:Y:S04]  /*3eee0*/  STL [R1+0xba0], R35 ;  /* 0x000ba02301007387 */ /* 0x000fe80000100800 */
[----:B------:R3:W-:Y:S04]  /*3eef0*/  STL [R1+0xb9c], R38 ;  /* 0x000b9c2601007387 */ /* 0x0007e80000100800 */
[----:B-1----:R-:W4:Y:S04]  /*3ef00*/  LDL.LU R43, [R1+0xa04] ;  /* 0x000a0400012b7983 */ /* 0x002f280000300800 */
[----:B------:R-:W4:Y:S04]  /*3ef10*/  LDL.LU R42, [R1+0xa08] ;  /* 0x000a0800012a7983 */ /* 0x000f280000300800 */
[----:B------:R1:W-:Y:S04]  /*3ef20*/  LDGSTS.E [R8+0x47000], [R4.64], P2 ;  /* 0x4700000004087fae */ /* 0x0003e80009121844 */
[----:B------:R-:W-:Y:S04]  /*3ef30*/  STL.64 [R1+0xc0], R88 ;  /* 0x0000c05801007387 */ /* 0x000fe80000100a00 */
[----:B------:R-:W-:Y:S01]  /*3ef40*/  STL.64 [R1+0xc8], R90 ;  /* 0x0000c85a01007387 */ /* 0x000fe20000100a00 */
[----:B-1----:R-:W-:-:S02]  /*3ef50*/  IMAD.MOV.U32 R4, RZ, RZ, R35 ;  /* 0x000000ffff047224 */ /* 0x002fc400078e0023 */
[----:B------:R-:W-:Y:S02]  /*3ef60*/  IMAD.MOV.U32 R5, RZ, RZ, R38 ;  /* 0x000000ffff057224 */ /* 0x000fe400078e0026 */
[----:B---3--:R-:W3:Y:S04]  /*3ef70*/  LDL.LU R38, [R1+0xa24] ;  /* 0x000a240001267983 */ /* 0x008ee80000300800 */
[----:B------:R-:W3:Y:S04]  /*3ef80*/  LDL.LU R35, [R1+0xa28] ;  /* 0x000a280001237983 */ /* 0x000ee80000300800 */
[----:B------:R1:W-:Y:S01]  /*3ef90*/  LDGSTS.E [R8+0x47800], [R4.64], P0 ;  /* 0x4780000004087fae */ /* 0x0003e20008121844 */
[----:B------:R-:W-:-:S02]  /*3efa0*/  ISETP.GT.AND P0, PT, R3, 0x1, PT ;  /* 0x000000010300780c */ /* 0x000fc40003f04270 */
[----:B------:R-:W-:Y:S02]  /*3efb0*/  LOP3.LUT R98, R98, 0x7f, RZ, 0xc0, !PT ;  /* 0x0000007f62627812 */ /* 0x000fe400078ec0ff */
[----:B------:R-:W-:Y:S02]  /*3efc0*/  ISETP.GT.AND P2, PT, R3, 0x5, PT ;  /* 0x000000050300780c */ /* 0x000fe40003f44270 */
[----:B-1----:R-:W-:Y:S01]  /*3efd0*/  SEL R5, RZ, 0x4, !P0 ;  /* 0x00000004ff057807 */ /* 0x002fe20004000000 */
[----:B------:R-:W-:-:S03]  /*3efe0*/  IMAD.SHL.U32 R98, R98, 0x4, RZ ;  /* 0x0000000462627824 */ /* 0x000fc600078e00ff */
[----:B------:R-:W-:Y:S02]  /*3eff0*/  SEL R5, R5, RZ, !P1 ;  /* 0x000000ff05057207 */ /* 0x000fe40004800000 */
[----:B------:R-:W-:Y:S02]  /*3f000*/  SEL R4, RZ, 0x4, !P2 ;  /* 0x00000004ff047807 */ /* 0x000fe40005000000 */
[----:B------:R-:W-:Y:S02]  /*3f010*/  ISETP.NE.U32.AND P0, PT, R5, RZ, PT ;  /* 0x000000ff0500720c */ /* 0x000fe40003f05070 */
[----:B------:R-:W-:Y:S02]  /*3f020*/  SEL R4, R4, RZ, !P1 ;  /* 0x000000ff04047207 */ /* 0x000fe40004800000 */
[----:B------:R-:W-:Y:S02]  /*3f030*/  LOP3.LUT R50, R98, 0x20, RZ, 0x3c, !PT ;  /* 0x0000002062327812 */ /* 0x000fe400078e3cff */
[----:B------:R-:W-:-:S03]  /*3f040*/  ISETP.NE.U32.AND P2, PT, R4, RZ, PT ;  /* 0x000000ff0400720c */ /* 0x000fc60003f45070 */
[----:B------:R-:W-:Y:S01]  /*3f050*/  IMAD R4, R39, 0x8000, R50 ;  /* 0x0000800027047824 */ /* 0x000fe200078e0232 */
[----:B--2---:R-:W-:-:S05]  /*3f060*/  IADD3 R9, P3, R9, R45, RZ ;  /* 0x0000002d09097210 */ /* 0x004fca0007f7e0ff */
[----:B-----5:R-:W-:Y:S01]  /*3f070*/  IMAD.X R47, R47, 0x1, R2, P3 ;  /* 0x000000012f2f7824 */ /* 0x020fe200018e0602 */
[----:B----4-:R-:W-:Y:S01]  /*3f080*/  IADD3 R33, P4, R33, R45, RZ ;  /* 0x0000002d21217210 */ /* 0x010fe20007f9e0ff */
[----:B------:R1:W-:Y:S01]  /*3f090*/  STL [R1+0x9c8], R9 ;  /* 0x0009c80901007387 */ /* 0x0003e20000100800 */
[----:B------:R-:W-:-:S03]  /*3f0a0*/  IMAD.MOV.U32 R8, RZ, RZ, R9 ;  /* 0x000000ffff087224 */ /* 0x000fc600078e0009 */
[----:B------:R-:W-:Y:S01]  /*3f0b0*/  IMAD.X R34, R34, 0x1, R2, P4 ;  /* 0x0000000122227824 */ /* 0x000fe200020e0602 */
[----:B------:R-:W-:Y:S01]  /*3f0c0*/  STL [R1+0x9c4], R47 ;  /* 0x0009c42f01007387 */ /* 0x000fe20000100800 */
[----:B-1----:R-:W-:-:S03]  /*3f0d0*/  IMAD.MOV.U32 R9, RZ, RZ, R47 ;  /* 0x000000ffff097224 */ /* 0x002fc600078e002f */
[----:B------:R-:W-:Y:S04]  /*3f0e0*/  STL [R1+0x9e8], R33 ;  /* 0x0009e82101007387 */ /* 0x000fe80000100800 */
[----:B------:R1:W-:Y:S04]  /*3f0f0*/  LDGSTS.E [R4+0x40200], [R8.64], P0 ;  /* 0x4020000008047fae */ /* 0x0003e80008121844 */
[----:B------:R2:W-:Y:S01]  /*3f100*/  STL [R1+0x9e4], R34 ;  /* 0x0009e42201007387 */ /* 0x0005e20000100800 */
[----:B-1----:R-:W-:Y:S02]  /*3f110*/  IMAD.MOV.U32 R9, RZ, RZ, R34 ;  /* 0x000000ffff097224 */ /* 0x002fe400078e0022 */
[----:B------:R-:W-:Y:S01]  /*3f120*/  IMAD.MOV.U32 R8, RZ, RZ, R33 ;  /* 0x000000ffff087224 */ /* 0x000fe200078e0021 */
[----:B--2---:R-:W2:Y:S04]  /*3f130*/  LDL.LU R34, [R1+0xa44] ;  /* 0x000a440001227983 */ /* 0x004ea80000300800 */
[----:B------:R-:W4:Y:S04]  /*3f140*/  LDL.LU R33, [R1+0xa48] ;  /* 0x000a480001217983 */ /* 0x000f280000300800 */
[----:B------:R-:W5:Y:S04]  /*3f150*/  LDL.LU R31, [R1+0xa64] ;  /* 0x000a6400011f7983 */ /* 0x000f680000300800 */
[----:B------:R-:W5:Y:S01]  /*3f160*/  LDL.LU R30, [R1+0xa68] ;  /* 0x000a6800011e7983 */ /* 0x000f620000300800 */
[----:B------:R-:W-:-:S03]  /*3f170*/  ISETP.GT.AND P0, PT, R3, 0x9, PT ;  /* 0x000000090300780c */ /* 0x000fc60003f04270 */
[----:B------:R1:W-:Y:S01]  /*3f180*/  LDGSTS.E [R4+0x40a00], [R8.64], P2 ;  /* 0x40a0000008047fae */ /* 0x0003e20009121844 */
[----:B------:R-:W-:Y:S02]  /*3f190*/  SEL R5, RZ, 0x4, !P0 ;  /* 0x00000004ff057807 */ /* 0x000fe40004000000 */
[----:B------:R-:W-:Y:S02]  /*3f1a0*/  ISETP.GT.AND P0, PT, R3, 0xd, PT ;  /* 0x0000000d0300780c */ /* 0x000fe40003f04270 */
[----:B------:R-:W-:-:S04]  /*3f1b0*/  SEL R5, R5, RZ, !P1 ;  /* 0x000000ff05057207 */ /* 0x000fc80004800000 */
[----:B------:R-:W-:Y:S02]  /*3f1c0*/  ISETP.NE.U32.AND P2, PT, R5, RZ, PT ;  /* 0x000000ff0500720c */ /* 0x000fe40003f45070 */
[----:B------:R-:W-:-:S04]  /*3f1d0*/  SEL R5, RZ, 0x4, !P0 ;  /* 0x00000004ff057807 */ /* 0x000fc80004000000 */
[----:B------:R-:W-:-:S04]  /*3f1e0*/  SEL R5, R5, RZ, !P1 ;  /* 0x000000ff05057207 */ /* 0x000fc80004800000 */
[----:B------:R-:W-:Y:S02]  /*3f1f0*/  ISETP.NE.U32.AND P0, PT, R5, RZ, PT ;  /* 0x000000ff0500720c */ /* 0x000fe40003f05070 */
[----:B------:R-:W-:-:S05]  /*3f200*/  IADD3 R42, P3, R42, R45, RZ ;  /* 0x0000002d2a2a7210 */ /* 0x000fca0007f7e0ff */
[----:B------:R-:W-:Y:S01]  /*3f210*/  IMAD.X R43, R43, 0x1, R2, P3 ;  /* 0x000000012b2b7824 */ /* 0x000fe200018e0602 */
[----:B------:R-:W-:Y:S01]  /*3f220*/  STL [R1+0xa08], R42 ;  /* 0x000a082a01007387 */ /* 0x000fe20000100800 */
[----:B-1----:R-:W-:Y:S02]  /*3f230*/  IMAD.MOV.U32 R8, RZ, RZ, R42 ;  /* 0x000000ffff087224 */ /* 0x002fe400078e002a */
[----:B------:R-:W-:Y:S01]  /*3f240*/  IMAD.MOV.U32 R9, RZ, RZ, R43 ;  /* 0x000000ffff097224 */ /* 0x000fe200078e002b */
[----:B------:R1:W-:Y:S04]  /*3f250*/  STL [R1+0xa04], R43 ;  /* 0x000a042b01007387 */ /* 0x0003e80000100800 */
[----:B------:R1:W-:Y:S01]  /*3f260*/  LDGSTS.E [R4+0x41200], [R8.64], P2 ;  /* 0x4120000008047fae */ /* 0x0003e20009121844 */
[----:B---3--:R-:W-:-:S05]  /*3f270*/  IADD3 R35, P4, R35, R45, RZ ;  /* 0x0000002d23237210 */ /* 0x008fca0007f9e0ff */
[----:B------:R-:W-:Y:S01]  /*3f280*/  IMAD.X R38, R38, 0x1, R2, P4 ;  /* 0x0000000126267824 */ /* 0x000fe200020e0602 */
[----:B------:R-:W-:Y:S01]  /*3f290*/  STL [R1+0xa28], R35 ;  /* 0x000a282301007387 */ /* 0x000fe20000100800 */
[----:B-1----:R-:W-:-:S03]  /*3f2a0*/  IMAD.MOV.U32 R8, RZ, RZ, R35 ;  /* 0x000000ffff087224 */ /* 0x002fc600078e0023 */
[----:B------:R1:W-:Y:S01]  /*3f2b0*/  STL [R1+0xa24], R38 ;  /* 0x000a242601007387 */ /* 0x0003e20000100800 */
[----:B------:R-:W-:-:S03]  /*3f2c0*/  IMAD.MOV.U32 R9, RZ, RZ, R38 ;  /* 0x000000ffff097224 */ /* 0x000fc600078e0026 */
[----:B------:R-:W3:Y:S04]  /*3f2d0*/  LDL.LU R43, [R1+0xa84] ;  /* 0x000a8400012b7983 */ /* 0x000ee80000300800 */
[----:B------:R-:W3:Y:S04]  /*3f2e0*/  LDL.LU R42, [R1+0xa88] ;  /* 0x000a8800012a7983 */ /* 0x000ee80000300800 */
[----:B-1----:R-:W3:Y:S04]  /*3f2f0*/  LDL.LU R38, [R1+0xaa4] ;  /* 0x000aa40001267983 */ /* 0x002ee80000300800 */
[----:B------:R-:W3:Y:S04]  /*3f300*/  LDL.LU R35, [R1+0xaa8] ;  /* 0x000aa80001237983 */ /* 0x000ee80000300800 */
[----:B------:R1:W-:Y:S01]  /*3f310*/  LDGSTS.E [R4+0x41a00], [R8.64], P0 ;  /* 0x41a0000008047fae */ /* 0x0003e20008121844 */
[----:B------:R-:W-:-:S04]  /*3f320*/  ISETP.GT.AND P0, PT, R3, 0x11, PT ;  /* 0x000000110300780c */ /* 0x000fc80003f04270 */
[----:B------:R-:W-:-:S04]  /*3f330*/  SEL R5, RZ, 0x4, !P0 ;  /* 0x00000004ff057807 */ /* 0x000fc80004000000 */
[----:B------:R-:W-:-:S04]  /*3f340*/  SEL R5, R5, RZ, !P1 ;  /* 0x000000ff05057207 */ /* 0x000fc80004800000 */
[----:B------:R-:W-:Y:S02]  /*3f350*/  ISETP.NE.U32.AND P2, PT, R5, RZ, PT ;  /* 0x000000ff0500720c */ /* 0x000fe40003f45070 */
[----:B----4-:R-:W-:-:S05]  /*3f360*/  IADD3 R33, P3, R33, R45, RZ ;  /* 0x0000002d21217210 */ /* 0x010fca0007f7e0ff */
[----:B--2---:R-:W-:Y:S01]  /*3f370*/  IMAD.X R34, R34, 0x1, R2, P3 ;  /* 0x0000000122227824 */ /* 0x004fe200018e0602 */
[----:B-----5:R-:W-:Y:S01]  /*3f380*/  IADD3 R30, P4, R30, R45, RZ ;  /* 0x0000002d1e1e7210 */ /* 0x020fe20007f9e0ff */
[----:B------:R-:W-:Y:S01]  /*3f390*/  STL [R1+0xa48], R33 ;  /* 0x000a482101007387 */ /* 0x000fe20000100800 */
[----:B-1----:R-:W-:-:S03]  /*3f3a0*/  IMAD.MOV.U32 R8, RZ, RZ, R33 ;  /* 0x000000ffff087224 */ /* 0x002fc600078e0021 */
[----:B------:R-:W-:Y:S01]  /*3f3b0*/  IMAD.X R31, R31, 0x1, R2, P4 ;  /* 0x000000011f1f7824 */ /* 0x000fe200020e0602 */
[----:B------:R1:W-:Y:S01]  /*3f3c0*/  STL [R1+0xa44], R34 ;  /* 0x000a442201007387 */ /* 0x0003e20000100800 */
[----:B------:R-:W-:-:S03]  /*3f3d0*/  IMAD.MOV.U32 R9, RZ, RZ, R34 ;  /* 0x000000ffff097224 */ /* 0x000fc600078e0022 */
[----:B------:R-:W-:Y:S04]  /*3f3e0*/  STL [R1+0xa68], R30 ;  /* 0x000a681e01007387 */ /* 0x000fe80000100800 */
[----:B------:R2:W-:Y:S04]  /*3f3f0*/  STL [R1+0xa64], R31 ;  /* 0x000a641f01007387 */ /* 0x0005e80000100800 */
[----:B-1----:R-:W4:Y:S04]  /*3f400*/  LDL.LU R34, [R1+0xac4] ;  /* 0x000ac40001227983 */ /* 0x002f280000300800 */
[----:B------:R1:W-:Y:S04]  /*3f410*/  LDGSTS.E [R4+0x42200], [R8.64], P2 ;  /* 0x4220000008047fae */ /* 0x0003e80009121844 */
[----:B------:R-:W5:Y:S01]  /*3f420*/  LDL.LU R33, [R1+0xac8] ;  /* 0x000ac80001217983 */ /* 0x000f620000300800 */
[----:B-1----:R-:W-:-:S02]  /*3f430*/  IMAD.MOV.U32 R9, RZ, RZ, R31 ;  /* 0x000000ffff097224 */ /* 0x002fc400078e001f */
[----:B------:R-:W-:Y:S01]  /*3f440*/  IMAD.MOV.U32 R8, RZ, RZ, R30 ;  /* 0x000000ffff087224 */ /* 0x000fe200078e001e */
[----:B--2---:R-:W2:Y:S04]  /*3f450*/  LDL.LU R31, [R1+0xae4] ;  /* 0x000ae400011f7983 */ /* 0x004ea80000300800 */
[----:B------:R-:W2:Y:S01]  /*3f460*/  LDL.LU R30, [R1+0xae8] ;  /* 0x000ae800011e7983 */ /* 0x000ea20000300800 */
[----:B------:R-:W-:-:S04]  /*3f470*/  ISETP.GT.AND P0, PT, R3, 0x15, PT ;  /* 0x000000150300780c */ /* 0x000fc80003f04270 */
[----:B------:R-:W-:-:S04]  /*3f480*/  SEL R5, RZ, 0x4, !P0 ;  /* 0x00000004ff057807 */ /* 0x000fc80004000000 */
[----:B------:R-:W-:-:S04]  /*3f490*/  SEL R5, R5, RZ, !P1 ;  /* 0x000000ff05057207 */ /* 0x000fc80004800000 */
[----:B------:R-:W-:Y:S11]  /*3f4a0*/  ISETP.NE.U32.AND P0, PT, R5, RZ, PT ;  /* 0x000000ff0500720c */ /* 0x000ff60003f05070 */
[----:B------:R-:W-:Y:S02]  /*3f4b0*/  @!UPT UIADD3 URZ, URZ, URZ, URZ ;  /* 0x0000003f3f3ff290 */ /* 0x000fe4000fffe03f */
[----:B------:R1:W-:Y:S01]  /*3f4c0*/  LDGSTS.E [R4+0x42a00], [R8.64], P0 ;  /* 0x42a0000008047fae */ /* 0x0003e20008121844 */
[----:B------:R-:W-:-:S04]  /*3f4d0*/  ISETP.GT.AND P0, PT, R3, 0x19, PT ;  /* 0x000000190300780c */ /* 0x000fc80003f04270 */
[----:B------:R-:W-:Y:S02]  /*3f4e0*/  SEL R5, RZ, 0x4, !P0 ;  /* 0x00000004ff057807 */ /* 0x000fe40004000000 */
[----:B------:R-:W-:Y:S02]  /*3f4f0*/  ISETP.GT.AND P0, PT, R3, 0x1d, PT ;  /* 0x0000001d0300780c */ /* 0x000fe40003f04270 */
[----:B------:R-:W-:-:S04]  /*3f500*/  SEL R5, R5, RZ, !P1 ;  /* 0x000000ff05057207 */ /* 0x000fc80004800000 */
[----:B------:R-:W-:Y:S02]  /*3f510*/  ISETP.NE.U32.AND P2, PT, R5, RZ, PT ;  /* 0x000000ff0500720c */ /* 0x000fe40003f45070 */
[----:B------:R-:W-:-:S04]  /*3f520*/  SEL R5, RZ, 0x4, !P0 ;  /* 0x00000004ff057807 */ /* 0x000fc80004000000 */
[----:B------:R-:W-:Y:S02]  /*3f530*/  SEL R5, R5, RZ, !P1 ;  /* 0x000000ff05057207 */ /* 0x000fe40004800000 */
[----:B---3--:R-:W-:-:S05]  /*3f540*/  IADD3 R42, P3, R42, R45, RZ ;  /* 0x0000002d2a2a7210 */ /* 0x008fca0007f7e0ff */
[----:B------:R-:W-:Y:S01]  /*3f550*/  IMAD.X R43, R43, 0x1, R2, P3 ;  /* 0x000000012b2b7824 */ /* 0x000fe200018e0602 */
[----:B------:R-:W-:Y:S01]  /*3f560*/  IADD3 R35, P4, R35, R45, RZ ;  /* 0x0000002d23237210 */ /* 0x000fe20007f9e0ff */
[----:B------:R-:W-:Y:S01]  /*3f570*/  STL [R1+0xa88], R42 ;  /* 0x000a882a01007387 */ /* 0x000fe20000100800 */
[----:B------:R-:W-:Y:S01]  /*3f580*/  ISETP.NE.U32.AND P0, PT, R5, RZ, PT ;  /* 0x000000ff0500720c */ /* 0x000fe20003f05070 */
[----:B-1----:R-:W-:Y:S02]  /*3f590*/  IMAD.MOV.U32 R8, RZ, RZ, R42 ;  /* 0x000000ffff087224 */ /* 0x002fe400078e002a */
        /* <DEDUP_REMOVED lines=14> */
[----:B------:R-:W-:-:S04]  /*3f680*/  SEL R5, RZ, 0x4, !P0 ;  /* 0x00000004ff057807 */ /* 0x000fc80004000000 */
[----:B------:R-:W-:-:S04]  /*3f690*/  SEL R5, R5, RZ, !P1 ;  /* 0x000000ff05057207 */ /* 0x000fc80004800000 */
[----:B------:R-:W-:Y:S02]  /*3f6a0*/  ISETP.NE.U32.AND P2, PT, R5, RZ, PT ;  /* 0x000000ff0500720c */ /* 0x000fe40003f45070 */
[----:B-----5:R-:W-:-:S05]  /*3f6b0*/  IADD3 R33, P3, R33, R45, RZ ;  /* 0x0000002d21217210 */ /* 0x020fca0007f7e0ff */
[----:B----4-:R-:W-:Y:S01]  /*3f6c0*/  IMAD.X R34, R34, 0x1, R2, P3 ;  /* 0x0000000122227824 */ /* 0x010fe200018e0602 */
[----:B------:R-:W-:Y:S01]  /*3f6d0*/  STL [R1+0xac8], R33 ;  /* 0x000ac82101007387 */ /* 0x000fe20000100800 */
[----:B-1----:R-:W-:Y:S02]  /*3f6e0*/  IMAD.MOV.U32 R8, RZ, RZ, R33 ;  /* 0x000000ffff087224 */ /* 0x002fe400078e0021 */
        /* <DEDUP_REMOVED lines=12> */
[----:B------:R-:W4:Y:S01]  /*3f7b0*/  LDL.LU R30, [R1+0xb68] ;  /* 0x000b6800011e7983 */ /* 0x000f220000300800 */
        /* <DEDUP_REMOVED lines=13> */
[----:B------:R-:W-:-:S05]  /*3f890*/  IADD3 R42, P3, R42, R45, RZ ;  /* 0x0000002d2a2a7210 */ /* 0x000fca0007f7e0ff */
[----:B------:R-:W-:Y:S01]  /*3f8a0*/  IMAD.X R43, R43, 0x1, R2, P3 ;  /* 0x000000012b2b7824 */ /* 0x000fe200018e0602 */
[----:B------:R-:W-:Y:S01]  /*3f8b0*/  ISETP.NE.U32.AND P0, PT, R5, RZ, PT ;  /* 0x000000ff0500720c */ /* 0x000fe20003f05070 */
[----:B-1----:R-:W-:Y:S01]  /*3f8c0*/  IMAD.MOV.U32 R8, RZ, RZ, R42 ;  /* 0x000000ffff087224 */ /* 0x002fe200078e002a */
[----:B------:R-:W-:Y:S01]  /*3f8d0*/  STL [R1+0xb08], R42 ;  /* 0x000b082a01007387 */ /* 0x000fe20000100800 */
[----:B------:R-:W-:Y:S01]  /*3f8e0*/  IMAD.MOV.U32 R9, RZ, RZ, R43 ;  /* 0x000000ffff097224 */ /* 0x000fe200078e002b */
[----:B---3--:R-:W-:Y:S02]  /*3f8f0*/  IADD3 R35, P4, R35, R45, RZ ;  /* 0x0000002d23237210 */ /* 0x008fe40007f9e0ff */
[----:B------:R-:W-:Y:S03]  /*3f900*/  STL [R1+0xb04], R43 ;  /* 0x000b042b01007387 */ /* 0x000fe60000100800 */
[----:B------:R-:W-:Y:S01]  /*3f910*/  IMAD.X R38, R38, 0x1, R2, P4 ;  /* 0x0000000126267824 */ /* 0x000fe200020e0602 */
[----:B------:R-:W-:Y:S04]  /*3f920*/  STL [R1+0xb28], R35 ;  /* 0x000b282301007387 */ /* 0x000fe80000100800 */
[----:B------:R1:W-:Y:S04]  /*3f930*/  STL [R1+0xb24], R38 ;  /* 0x000b242601007387 */ /* 0x0003e80000100800 */
[----:B------:R3:W-:Y:S04]  /*3f940*/  LDGSTS.E [R4+0x45200], [R8.64], P2 ;  /* 0x4520000008047fae */ /* 0x0007e80009121844 */
[----:B------:R-:W2:Y:S01]  /*3f950*/  LDL.LU R144, [R1+0x3f0] ;  /* 0x0003f00001907983 */ /* 0x000ea20000300800 */
[----:B------:R-:W-:-:S03]  /*3f960*/  IMAD.MOV.U32 R146, RZ, RZ, R25 ;  /* 0x000000ffff927224 */ /* 0x000fc600078e0019 */
[----:B------:R-:W2:Y:S01]  /*3f970*/  LDL.LU R145, [R1+0x3f4] ;  /* 0x0003f40001917983 */ /* 0x000ea20000300800 */
[----:B---3--:R-:W-:Y:S02]  /*3f980*/  IMAD.MOV.U32 R9, RZ, RZ, R38 ;  /* 0x000000ffff097224 */ /* 0x008fe400078e0026 */
[----:B------:R-:W-:Y:S01]  /*3f990*/  IMAD.MOV.U32 R8, RZ, RZ, R35 ;  /* 0x000000ffff087224 */ /* 0x000fe200078e0023 */
[----:B-1----:R-:W3:Y:S01]  /*3f9a0*/  LDL.LU R38, [R1+0xb84] ;  /* 0x000b840001267983 */ /* 0x002ee20000300800 */
[----:B------:R-:W-:-:S03]  /*3f9b0*/  IMAD.MOV.U32 R147, RZ, RZ, R24 ;  /* 0x000000ffff937224 */ /* 0x000fc600078e0018 */
[----:B------:R-:W3:Y:S04]  /*3f9c0*/  LDL.LU R35, [R1+0xb88] ;  /* 0x000b880001237983 */ /* 0x000ee80000300800 */
[----:B------:R-:W3:Y:S04]  /*3f9d0*/  LDL.LU R25, [R1+0xba4] ;  /* 0x000ba40001197983 */ /* 0x000ee80000300800 */
[----:B------:R-:W3:Y:S04]  /*3f9e0*/  LDL.LU R24, [R1+0xba8] ;  /* 0x000ba80001187983 */ /* 0x000ee80000300800 */
[----:B------:R1:W-:Y:S01]  /*3f9f0*/  LDGSTS.E [R4+0x45a00], [R8.64], P0 ;  /* 0x45a0000008047fae */ /* 0x0003e20008121844 */
[----:B------:R-:W-:-:S04]  /*3fa00*/  ISETP.GT.AND P0, PT, R3, 0x31, PT ;  /* 0x000000310300780c */ /* 0x000fc80003f04270 */
[----:B------:R-:W-:-:S04]  /*3fa10*/  SEL R5, RZ, 0x4, !P0 ;  /* 0x00000004ff057807 */ /* 0x000fc80004000000 */
[----:B------:R-:W-:-:S04]  /*3fa20*/  SEL R5, R5, RZ, !P1 ;  /* 0x000000ff05057207 */ /* 0x000fc80004800000 */
[----:B------:R-:W-:Y:S02]  /*3fa30*/  ISETP.NE.U32.AND P2, PT, R5, RZ, PT ;  /* 0x000000ff0500720c */ /* 0x000fe40003f45070 */
[----:B-----5:R-:W-:-:S05]  /*3fa40*/  IADD3 R33, P3, R33, R45, RZ ;  /* 0x0000002d21217210 */ /* 0x020fca0007f7e0ff */
[----:B------:R-:W-:Y:S01]  /*3fa50*/  IMAD.X R34, R34, 0x1, R2, P3 ;  /* 0x0000000122227824 */ /* 0x000fe200018e0602 */
[----:B----4-:R-:W-:Y:S01]  /*3fa60*/  IADD3 R30, P4, R30, R45, RZ ;  /* 0x0000002d1e1e7210 */ /* 0x010fe20007f9e0ff */
[----:B------:R-:W-:Y:S01]  /*3fa70*/  STL [R1+0xb48], R33 ;  /* 0x000b482101007387 */ /* 0x000fe20000100800 */
[----:B-1----:R-:W-:-:S03]  /*3fa80*/  IMAD.MOV.U32 R8, RZ, RZ, R33 ;  /* 0x000000ffff087224 */ /* 0x002fc600078e0021 */
[----:B--2---:R-:W-:Y:S01]  /*3fa90*/  IMAD.X R31, R31, 0x1, R2, P4 ;  /* 0x000000011f1f7824 */ /* 0x004fe200020e0602 */
        /* <DEDUP_REMOVED lines=23> */
[----:B------:R-:W-:-:S04]  /*3fc10*/  SEL R5, R5, RZ, !P1 ;  /* 0x000000ff05057207 */ /* 0x000fc80004800000 */
[----:B------:R-:W-:Y:S02]  /*3fc20*/  ISETP.NE.U32.AND P0, PT, R5, RZ, PT ;  /* 0x000000ff0500720c */ /* 0x000fe40003f05070 */
[----:B---3--:R-:W-:-:S05]  /*3fc30*/  IADD3 R35, P3, R35, R45, RZ ;  /* 0x0000002d23237210 */ /* 0x008fca0007f7e0ff */
[----:B------:R-:W-:Y:S01]  /*3fc40*/  IMAD.X R38, R38, 0x1, R2, P3 ;  /* 0x0000000126267824 */ /* 0x000fe200018e0602 */
[----:B------:R-:W-:Y:S01]  /*3fc50*/  IADD3 R24, P4, R24, R45, RZ ;  /* 0x0000002d18187210 */ /* 0x000fe20007f9e0ff */
[----:B-1----:R-:W-:Y:S01]  /*3fc60*/  IMAD.MOV.U32 R8, RZ, RZ, R35 ;  /* 0x000000ffff087224 */ /* 0x002fe200078e0023 */
[----:B------:R-:W-:Y:S01]  /*3fc70*/  STL [R1+0xb88], R35 ;  /* 0x000b882301007387 */ /* 0x000fe20000100800 */
[----:B------:R-:W-:Y:S02]  /*3fc80*/  IMAD.MOV.U32 R9, RZ, RZ, R38 ;  /* 0x000000ffff097224 */ /* 0x000fe400078e0026 */
[----:B------:R-:W-:Y:S01]  /*3fc90*/  IMAD.X R25, R25, 0x1, R2, P4 ;  /* 0x0000000119197824 */ /* 0x000fe200020e0602 */
[----:B------:R1:W-:Y:S04]  /*3fca0*/  STL [R1+0xb84], R38 ;  /* 0x000b842601007387 */ /* 0x0003e80000100800 */
[----:B------:R-:W-:Y:S04]  /*3fcb0*/  STL [R1+0xba8], R24 ;  /* 0x000ba81801007387 */ /* 0x000fe80000100800 */
[----:B------:R-:W-:Y:S04]  /*3fcc0*/  STL [R1+0xba4], R25 ;  /* 0x000ba41901007387 */ /* 0x000fe80000100800 */
[----:B------:R3:W-:Y:S04]  /*3fcd0*/  LDGSTS.E [R4+0x47200], [R8.64], P2 ;  /* 0x4720000008047fae */ /* 0x0007e80009121844 */
[----:B------:R-:W2:Y:S04]  /*3fce0*/  LDL.LU R43, [R1+0xa0c] ;  /* 0x000a0c00012b7983 */ /* 0x000ea80000300800 */
[----:B------:R-:W2:Y:S01]  /*3fcf0*/  LDL.LU R42, [R1+0xa10] ;  /* 0x000a1000012a7983 */ /* 0x000ea20000300800 */
[----:B---3--:R-:W-:-:S03]  /*3fd00*/  IMAD.MOV.U32 R8, RZ, RZ, R24 ;  /* 0x000000ffff087224 */ /* 0x008fc600078e0018 */
[----:B-1----:R-:W3:Y:S01]  /*3fd10*/  LDL.LU R38, [R1+0xa2c] ;  /* 0x000a2c0001267983 */ /* 0x002ee20000300800 */
[----:B------:R-:W-:-:S03]  /*3fd20*/  IMAD.MOV.U32 R9, RZ, RZ, R25 ;  /* 0x000000ffff097224 */ /* 0x000fc600078e0019 */
[----:B------:R-:W3:Y:S04]  /*3fd30*/  LDL.LU R35, [R1+0xa30] ;  /* 0x000a300001237983 */ /* 0x000ee80000300800 */
[----:B------:R1:W-:Y:S01]  /*3fd40*/  LDGSTS.E [R4+0x47a00], [R8.64], P0 ;  /* 0x47a0000008047fae */ /* 0x0003e20008121844 */
[----:B------:R-:W-:-:S04]  /*3fd50*/  ISETP.GT.AND P0, PT, R3, 0x2, PT ;  /* 0x000000020300780c */ /* 0x000fc80003f04270 */
[----:B------:R-:W-:Y:S02]  /*3fd60*/  SEL R5, RZ, 0x4, !P0 ;  /* 0x00000004ff057807 */ /* 0x000fe40004000000 */
[----:B------:R-:W-:Y:S02]  /*3fd70*/  ISETP.GT.AND P2, PT, R3, 0x6, PT ;  /* 0x000000060300780c */ /* 0x000fe40003f44270 */
[----:B------:R-:W-:Y:S01]  /*3fd80*/  SEL R5, R5, RZ, !P1 ;  /* 0x000000ff05057207 */ /* 0x000fe20004800000 */
[----:B------:R-:W-:Y:S01]  /*3fd90*/  IMAD.SHL.U32 R99, R99, 0x4, RZ ;  /* 0x0000000463637824 */ /* 0x000fe200078e00ff */
[----:B-1----:R-:W-:Y:S02]  /*3fda0*/  SEL R4, RZ, 0x4, !P2 ;  /* 0x00000004ff047807 */ /* 0x002fe40005000000 */
[----:B------:R-:W-:Y:S02]  /*3fdb0*/  ISETP.NE.U32.AND P0, PT, R5, RZ, PT ;  /* 0x000000ff0500720c */ /* 0x000fe40003f05070 */
[----:B------:R-:W-:-:S02]  /*3fdc0*/  SEL R4, R4, RZ, !P1 ;  /* 0x000000ff04047207 */ /* 0x000fc40004800000 */
[----:B------:R-:W-:Y:S02]  /*3fdd0*/  LOP3.LUT R47, R99, 0x40, RZ, 0x3c, !PT ;  /* 0x00000040632f7812 */ /* 0x000fe400078e3cff */
[----:B------:R-:W-:-:S03]  /*3fde0*/  ISETP.NE.U32.AND P2, PT, R4, RZ, PT ;  /* 0x000000ff0400720c */ /* 0x000fc60003f45070 */
[----:B------:R-:W-:Y:S01]  /*3fdf0*/  IMAD R4, R39, 0x8000, R47 ;  /* 0x0000800027047824 */ /* 0x000fe200078e022f */
        /* <DEDUP_REMOVED lines=28> */
[----:B---3--:R-:W-:Y:S01]  /*3ffc0*/  IADD3 R35, P4, R35, R45, RZ ;  /* 0x0000002d23237210 */ /* 0x008fe20007f9e0ff */
[----:B------:R-:W-:Y:S01]  /*3ffd0*/  STL [R1+0xa10], R42 ;  /* 0x000a102a01007387 */ /* 0x000fe20000100800 */
[----:B-1----:R-:W-:-:S03]  /*3ffe0*/  IMAD.MOV.U32 R8, RZ, RZ, R42 ;  /* 0x000000ffff087224 */ /* 0x002fc600078e002a */
        /* <DEDUP_REMOVED lines=9> */
[----:B------:R-:W-:Y:S02]  /*40080*/  IMAD.MOV.U32 R9, RZ, RZ, R38 ;  /* 0x000000ffff097224 */ /* 0x000fe400078e0026 */
        /* <DEDUP_REMOVED lines=37> */
[----:B------:R-:W-:Y:S02]  /*402e0*/  IADD3 R42, P3, R42, R45, RZ ;  /* 0x0000002d2a2a7210 */ /* 0x000fe40007f7e0ff */
[----:B------:R-:W-:-:S03]  /*402f0*/  ISETP.NE.U32.AND P0, PT, R5, RZ, PT ;  /* 0x000000ff0500720c */ /* 0x000fc60003f05070 */
[----:B------:R-:W-:Y:S02]  /*40300*/  IMAD.X R43, R43, 0x1, R2, P3 ;  /* 0x000000012b2b7824 */ /* 0x000fe400018e0602 */
[----:B-1----:R-:W-:Y:S02]  /*40310*/  IMAD.MOV.U32 R8, RZ, RZ, R42 ;  /* 0x000000ffff087224 */ /* 0x002fe400078e002a */
[----:B------:R-:W-:Y:S01]  /*40320*/  IMAD.MOV.U32 R9, RZ, RZ, R43 ;  /* 0x000000ffff097224 */ /* 0x000fe200078e002b */
[----:B---3--:R-:W-:Y:S01]  /*40330*/  IADD3 R35, P4, R35, R45, RZ ;  /* 0x0000002d23237210 */ /* 0x008fe20007f9e0ff */
[----:B------:R-:W-:Y:S04]  /*40340*/  STL [R1+0xa90], R42 ;  /* 0x000a902a01007387 */ /* 0x000fe80000100800 */
[----:B------:R-:W-:Y:S01]  /*40350*/  IMAD.X R38, R38, 0x1, R2, P4 ;  /* 0x0000000126267824 */ /* 0x000fe200020e0602 */
[----:B------:R1:W-:Y:S04]  /*40360*/  STL [R1+0xa8c], R43 ;  /* 0x000a8c2b01007387 */ /* 0x0003e80000100800 */
[----:B------:R3:W-:Y:S04]  /*40370*/  LDGSTS.E [R4+0x43400], [R8.64], P2 ;  /* 0x4340000008047fae */ /* 0x0007e80009121844 */
[----:B------:R-:W-:Y:S04]  /*40380*/  STL [R1+0xab0], R35 ;  /* 0x000ab02301007387 */ /* 0x000fe80000100800 */
[----:B------:R1:W-:Y:S01]  /*40390*/  STL [R1+0xaac], R38 ;  /* 0x000aac2601007387 */ /* 0x0003e20000100800 */
[----:B---3--:R-:W-:-:S03]  /*403a0*/  IMAD.MOV.U32 R8, RZ, RZ, R35 ;  /* 0x000000ffff087224 */ /* 0x008fc600078e0023 */
[----:B-1----:R-:W3:Y:S01]  /*403b0*/  LDL.LU R43, [R1+0xb0c] ;  /* 0x000b0c00012b7983 */ /* 0x002ee20000300800 */
[----:B------:R-:W-:-:S03]  /*403c0*/  IMAD.MOV.U32 R9, RZ, RZ, R38 ;  /* 0x000000ffff097224 */ /* 0x000fc600078e0026 */
[----:B------:R-:W3:Y:S04]  /*403d0*/  LDL.LU R42, [R1+0xb10] ;  /* 0x000b1000012a7983 */ /* 0x000ee80000300800 */
[----:B------:R1:W-:Y:S01]  /*403e0*/  LDGSTS.E [R4+0x43c00], [R8.64], P0 ;  /* 0x43c0000008047fae */ /* 0x0003e20008121844 */
[----:B------:R-:W-:-:S03]  /*403f0*/  ISETP.GT.AND P0, PT, R3, 0x22, PT ;  /* 0x000000220300780c */ /* 0x000fc60003f04270 */
[----:B------:R-:W3:Y:S01]  /*40400*/  LDL.LU R38, [R1+0xb2c] ;  /* 0x000b2c0001267983 */ /* 0x000ee20000300800 */
[----:B------:R-:W-:-:S03]  /*40410*/  SEL R5, RZ, 0x4, !P0 ;  /* 0x00000004ff057807 */ /* 0x000fc60004000000 */
[----:B------:R-:W3:Y:S01]  /*40420*/  LDL.LU R35, [R1+0xb30] ;  /* 0x000b300001237983 */ /* 0x000ee20000300800 */
        /* <DEDUP_REMOVED lines=34> */
[----:B------:R-:W-:Y:S02]  /*40650*/  IMAD.X R43, R43, 0x1, R2, P3 ;  /* 0x000000012b2b7824 */ /* 0x000fe400018e0602 */
[----:B-1----:R-:W-:Y:S01]  /*40660*/  IMAD.MOV.U32 R8, RZ, RZ, R42 ;  /* 0x000000ffff087224 */ /* 0x002fe200078e002a */
[----:B------:R-:W-:Y:S01]  /*40670*/  IADD3 R35, P4, R35, R45, RZ ;  /* 0x0000002d23237210 */ /* 0x000fe20007f9e0ff */
[----:B------:R-:W-:Y:S01]  /*40680*/  IMAD.MOV.U32 R9, RZ, RZ, R43 ;  /* 0x000000ffff097224 */ /* 0x000fe200078e002b */
[----:B------:R-:W-:Y:S03]  /*40690*/  STL [R1+0xb10], R42 ;  /* 0x000b102a01007387 */ /* 0x000fe60000100800 */
[----:B------:R-:W-:Y:S01]  /*406a0*/  IMAD.X R38, R38, 0x1, R2, P4 ;  /* 0x0000000126267824 */ /* 0x000fe200020e0602 */
[----:B------:R-:W-:Y:S04]  /*406b0*/  STL [R1+0xb0c], R43 ;  /* 0x000b0c2b01007387 */ /* 0x000fe80000100800 */
[----:B------:R-:W-:Y:S04]  /*406c0*/  STL [R1+0xb30], R35 ;  /* 0x000b302301007387 */ /* 0x000fe80000100800 */
[----:B------:R1:W-:Y:S04]  /*406d0*/  LDGSTS.E [R4+0x45400], [R8.64], P2 ;  /* 0x4540000008047fae */ /* 0x0003e80009121844 */
[----:B------:R3:W-:Y:S04]  /*406e0*/  STL [R1+0xb2c], R38 ;  /* 0x000b2c2601007387 */ /* 0x0007e80000100800 */
[----:B------:R-:W2:Y:S01]  /*406f0*/  LDL.LU R96, [R1+0x420] ;  /* 0x0004200001607983 */ /* 0x000ea20000300800 */
[----:B-1----:R-:W-:-:S03]  /*40700*/  IMAD.MOV.U32 R8, RZ, RZ, R35 ;  /* 0x000000ffff087224 */ /* 0x002fc600078e0023 */
[----:B------:R-:W2:Y:S01]  /*40710*/  LDL.LU R97, [R1+0x424] ;  /* 0x0004240001617983 */ /* 0x000ea20000300800 */
[----:B------:R-:W-:-:S03]  /*40720*/  IMAD.MOV.U32 R9, RZ, RZ, R38 ;  /* 0x000000ffff097224 */ /* 0x000fc600078e0026 */
[----:B---3--:R-:W3:Y:S01]  /*40730*/  LDL.LU R38, [R1+0xb8c] ;  /* 0x000b8c0001267983 */ /* 0x008ee20000300800 */
[----:B------:R-:W-:-:S03]  /*40740*/  IMAD.MOV.U32 R98, RZ, RZ, R21 ;  /* 0x000000ffff627224 */ /* 0x000fc600078e0015 */
[----:B------:R-:W3:Y:S01]  /*40750*/  LDL.LU R35, [R1+0xb90] ;  /* 0x000b900001237983 */ /* 0x000ee20000300800 */
[----:B------:R-:W-:-:S03]  /*40760*/  IMAD.MOV.U32 R99, RZ, RZ, R20 ;  /* 0x000000ffff637224 */ /* 0x000fc600078e0014 */
        /* <DEDUP_REMOVED lines=8> */
[--C-:B------:R-:W-:Y:S01]  /*407f0*/  IMAD.X R34, R34, 0x1, R2.reuse, P3 ;  /* 0x0000000122227824 */ /* 0x100fe200018e0602 */
[----:B----4-:R-:W-:Y:S01]  /*40800*/  IADD3 R30, P4, R30, R45, RZ ;  /* 0x0000002d1e1e7210 */ /* 0x010fe20007f9e0ff */
[----:B------:R-:W-:Y:S04]  /*40810*/  STL [R1+0xb50], R33 ;  /* 0x000b502101007387 */ /* 0x000fe80000100800 */
[----:B--2---:R-:W-:Y:S01]  /*40820*/  IMAD.X R31, R31, 0x1, R2, P4 ;  /* 0x000000011f1f7824 */ /* 0x004fe200020e0602 */
[----:B------:R2:W-:Y:S01]  /*40830*/  STL [R1+0xb4c], R34 ;  /* 0x000b4c2201007387 */ /* 0x0005e20000100800 */
[----:B-1----:R-:W-:Y:S02]  /*40840*/  IMAD.MOV.U32 R8, RZ, RZ, R33 ;  /* 0x000000ffff087224 */ /* 0x002fe400078e0021 */
[----:B------:R-:W-:Y:S01]  /*40850*/  IMAD.MOV.U32 R9, RZ, RZ, R34 ;  /* 0x000000ffff097224 */ /* 0x000fe200078e0022 */
[----:B------:R-:W-:Y:S04]  /*40860*/  STL [R1+0xb70], R30 ;  /* 0x000b701e01007387 */ /* 0x000fe80000100800 */
[----:B------:R1:W-:Y:S04]  /*40870*/  STL [R1+0xb6c], R31 ;  /* 0x000b6c1f01007387 */ /* 0x0003e80000100800 */
[----:B--2---:R-:W2:Y:S04]  /*40880*/  LDL.LU R34, [R1+0x9d4] ;  /* 0x0009d40001227983 */ /* 0x004ea80000300800 */
[----:B------:R-:W4:Y:S04]  /*40890*/  LDL.LU R33, [R1+0x9d8] ;  /* 0x0009d80001217983 */ /* 0x000f280000300800 */
[----:B------:R5:W-:Y:S02]  /*408a0*/  LDGSTS.E [R4+0x46400], [R8.64], P2 ;  /* 0x4640000008047fae */ /* 0x000be40009121844 */
[----:B-----5:R-:W-:-:S02]  /*408b0*/  IMAD.MOV.U32 R9, RZ, RZ, R31 ;  /* 0x000000ffff097224 */ /* 0x020fc400078e001f */
[----:B------:R-:W-:Y:S01]  /*408c0*/  IMAD.MOV.U32 R8, RZ, RZ, R30 ;  /* 0x000000ffff087224 */ /* 0x000fe200078e001e */
[----:B-1----:R-:W5:Y:S04]  /*408d0*/  LDL.LU R31, [R1+0x9f4] ;  /* 0x0009f400011f7983 */ /* 0x002f680000300800 */
[----:B------:R-:W5:Y:S01]  /*408e0*/  LDL.LU R30, [R1+0x9f8] ;  /* 0x0009f800011e7983 */ /* 0x000f620000300800 */
        /* <DEDUP_REMOVED lines=21> */
[----:B------:R1:W-:Y:S04]  /*40a40*/  STL [R1+0xb8c], R38 ;  /* 0x000b8c2601007387 */ /* 0x0003e80000100800 */
[----:B------:R-:W-:Y:S04]  /*40a50*/  STL [R1+0xbb0], R20 ;  /* 0x000bb01401007387 */ /* 0x000fe80000100800 */
[----:B------:R3:W-:Y:S04]  /*40a60*/  LDGSTS.E [R4+0x47400], [R8.64], P2 ;  /* 0x4740000008047fae */ /* 0x0007e80009121844 */
[----:B------:R-:W-:Y:S04]  /*40a70*/  STL [R1+0xbac], R21 ;  /* 0x000bac1501007387 */ /* 0x000fe80000100800 */
[----:B------:R-:W5:Y:S01]  /*40a80*/  LDL.LU R43, [R1+0xa14] ;  /* 0x000a1400012b7983 */ /* 0x000f620000300800 */
[----:B---3--:R-:W-:-:S03]  /*40a90*/  IMAD.MOV.U32 R8, RZ, RZ, R20 ;  /* 0x000000ffff087224 */ /* 0x008fc600078e0014 */
[----:B------:R-:W3:Y:S01]  /*40aa0*/  LDL.LU R42, [R1+0xa18] ;  /* 0x000a1800012a7983 */ /* 0x000ee20000300800 */
[----:B------:R-:W-:-:S03]  /*40ab0*/  IMAD.MOV.U32 R9, RZ, RZ, R21 ;  /* 0x000000ffff097224 */ /* 0x000fc600078e0015 */
[----:B-1----:R-:W3:Y:S04]  /*40ac0*/  LDL.LU R38, [R1+0xa34] ;  /* 0x000a340001267983 */ /* 0x002ee80000300800 */
[----:B------:R1:W-:Y:S01]  /*40ad0*/  LDGSTS.E [R4+0x47c00], [R8.64], P0 ;  /* 0x47c0000008047fae */ /* 0x0003e20008121844 */
[----:B------:R-:W-:-:S03]  /*40ae0*/  ISETP.GT.AND P0, PT, R3, 0x3, PT ;  /* 0x000000030300780c */ /* 0x000fc60003f04270 */
[----:B------:R-:W3:Y:S01]  /*40af0*/  LDL.LU R35, [R1+0xa38] ;  /* 0x000a380001237983 */ /* 0x000ee20000300800 */
[----:B-1----:R-:W-:Y:S02]  /*40b00*/  SEL R4, RZ, 0x4, !P0 ;  /* 0x00000004ff047807 */ /* 0x002fe40004000000 */
[----:B------:R-:W-:Y:S02]  /*40b10*/  ISETP.GT.AND P0, PT, R3, 0x7, PT ;  /* 0x000000070300780c */ /* 0x000fe40003f04270 */
[----:B------:R-:W-:Y:S02]  /*40b20*/  SEL R4, R4, RZ, !P1 ;  /* 0x000000ff04047207 */ /* 0x000fe40004800000 */
[----:B------:R-:W-:Y:S02]  /*40b30*/  SEL R5, RZ, 0x4, !P0 ;  /* 0x00000004ff057807 */ /* 0x000fe40004000000 */
[----:B------:R-:W-:Y:S02]  /*40b40*/  ISETP.NE.U32.AND P0, PT, R4, RZ, PT ;  /* 0x000000ff0400720c */ /* 0x000fe40003f05070 */
[----:B------:R-:W-:-:S02]  /*40b50*/  SEL R4, R5, RZ, !P1 ;  /* 0x000000ff05047207 */ /* 0x000fc40004800000 */
[----:B------:R-:W-:Y:S02]  /*40b60*/  LOP3.LUT R46, R46, 0x60, RZ, 0x3c, !PT ;  /* 0x000000602e2e7812 */ /* 0x000fe400078e3cff */
[----:B------:R-:W-:-:S03]  /*40b70*/  ISETP.NE.U32.AND P2, PT, R4, RZ, PT ;  /* 0x000000ff0400720c */ /* 0x000fc60003f45070 */
[----:B------:R-:W-:Y:S01]  /*40b80*/  IMAD R4, R39, 0x8000, R46 ;  /* 0x0000800027047824 */ /* 0x000fe200078e022e */
[----:B----4-:R-:W-:-:S05]  /*40b90*/  IADD3 R33, P3, R33, R45, RZ ;  /* 0x0000002d21217210 */ /* 0x010fca0007f7e0ff */
[----:B--2---:R-:W-:Y:S01]  /*40ba0*/  IMAD.X R34, R34, 0x1, R2, P3 ;  /* 0x0000000122227824 */ /* 0x004fe200018e0602 */
[----:B------:R-:W-:Y:S01]  /*40bb0*/  STL [R1+0x9d8], R33 ;  /* 0x0009d82101007387 */ /* 0x000fe20000100800 */
[----:B------:R-:W-:-:S03]  /*40bc0*/  IMAD.MOV.U32 R8, RZ, RZ, R33 ;  /* 0x000000ffff087224 */ /* 0x000fc600078e0021 */
[----:B------:R1:W-:Y:S01]  /*40bd0*/  STL [R1+0x9d4], R34 ;  /* 0x0009d42201007387 */ /* 0x0003e20000100800 */
[----:B------:R-:W-:-:S05]  /*40be0*/  IMAD.MOV.U32 R9, RZ, RZ, R34 ;  /* 0x000000ffff097224 */ /* 0x000fca00078e0022 */
[----:B------:R2:W-:Y:S01]  /*40bf0*/  LDGSTS.E [R4+0x40600], [R8.64], P0 ;  /* 0x4060000008047fae */ /* 0x0005e20008121844 */
[----:B-----5:R-:W-:-:S05]  /*40c00*/  IADD3 R30, P3, R30, R45, RZ ;  /* 0x0000002d1e1e7210 */ /* 0x020fca0007f7e0ff */
[----:B------:R-:W-:Y:S01]  /*40c10*/  IMAD.X R31, R31, 0x1, R2, P3 ;  /* 0x000000011f1f7824 */ /* 0x000fe200018e0602 */
[----:B------:R-:W-:Y:S04]  /*40c20*/  STL [R1+0x9f8], R30 ;  /* 0x0009f81e01007387 */ /* 0x000fe80000100800 */
[----:B------:R4:W-:Y:S04]  /*40c30*/  STL [R1+0x9f4], R31 ;  /* 0x0009f41f01007387 */ /* 0x0009e80000100800 */
[----:B-1----:R-:W5:Y:S04]  /*40c40*/  LDL.LU R34, [R1+0xa54] ;  /* 0x000a540001227983 */ /* 0x002f680000300800 */
[----:B------:R-:W5:Y:S01]  /*40c50*/  LDL.LU R33, [R1+0xa58] ;  /* 0x000a580001217983 */ /* 0x000f620000300800 */
[----:B--2---:R-:W-:-:S02]  /*40c60*/  IMAD.MOV.U32 R9, RZ, RZ, R31 ;  /* 0x000000ffff097224 */ /* 0x004fc400078e001f */
[----:B------:R-:W-:Y:S01]  /*40c70*/  IMAD.MOV.U32 R8, RZ, RZ, R30 ;  /* 0x000000ffff087224 */ /* 0x000fe200078e001e */
[----:B----4-:R-:W4:Y:S04]  /*40c80*/  LDL.LU R31, [R1+0xa74] ;  /* 0x000a7400011f7983 */ /* 0x010f280000300800 */
        /* <DEDUP_REMOVED lines=12> */
[----:B------:R-:W-:-:S05]  /*40d50*/  IADD3 R35, P0, R35, R45, RZ ;  /* 0x0000002d23237210 */ /* 0x000fca0007f1e0ff */
[----:B------:R-:W-:Y:S01]  /*40d60*/  IMAD.X R38, R38, 0x1, R2, P0 ;  /* 0x0000000126267824 */ /* 0x000fe200000e0602 */
[C---:B------:R-:W-:Y:S01]  /*40d70*/  ISETP.GT.AND P0, PT, R3.reuse, 0x13, PT ;  /* 0x000000130300780c */ /* 0x040fe20003f04270 */
[----:B------:R-:W-:Y:S01]  /*40d80*/  STL [R1+0xa18], R42 ;  /* 0x000a182a01007387 */ /* 0x000fe20000100800 */
[----:B-1----:R-:W-:Y:S02]  /*40d90*/  IMAD.MOV.U32 R8, RZ, RZ, R42 ;  /* 0x000000ffff087224 */ /* 0x002fe400078e002a */
[----:B------:R-:W-:Y:S01]  /*40da0*/  SEL R5, RZ, 0x4, !P0 ;  /* 0x00000004ff057807 */ /* 0x000fe20004000000 */
[----:B------:R-:W-:Y:S01]  /*40db0*/  IMAD.MOV.U32 R9, RZ, RZ, R43 ;  /* 0x000000ffff097224 */ /* 0x000fe200078e002b */
[----:B------:R1:W-:Y:S01]  /*40dc0*/  STL [R1+0xa14], R43 ;  /* 0x000a142b01007387 */ /* 0x0003e20000100800 */
[----:B------:R-:W-:Y:S02]  /*40dd0*/  ISETP.GT.AND P0, PT, R3, 0x17, PT ;  /* 0x000000170300780c */ /* 0x000fe40003f04270 */
[----:B------:R-:W-:Y:S01]  /*40de0*/  SEL R5, R5, RZ, !P1 ;  /* 0x000000ff05057207 */ /* 0x000fe20004800000 */
[----:B------:R-:W-:Y:S04]  /*40df0*/  STL [R1+0xa38], R35 ;  /* 0x000a382301007387 */ /* 0x000fe80000100800 */
[----:B------:R3:W-:Y:S04]  /*40e00*/  STL [R1+0xa34], R38 ;  /* 0x000a342601007387 */ /* 0x0007e80000100800 */
[----:B-1----:R-:W2:Y:S04]  /*40e10*/  LDL.LU R43, [R1+0xa94] ;  /* 0x000a9400012b7983 */ /* 0x002ea80000300800 */
[----:B------:R1:W-:Y:S01]  /*40e20*/  LDGSTS.E [R4+0x41600], [R8.64], P2 ;  /* 0x4160000008047fae */ /* 0x0003e20009121844 */
[----:B------:R-:W-:-:S03]  /*40e30*/  ISETP.NE.U32.AND P2, PT, R5, RZ, PT ;  /* 0x000000ff0500720c */ /* 0x000fc60003f45070 */
[----:B------:R-:W2:Y:S01]  /*40e40*/  LDL.LU R42, [R1+0xa98] ;  /* 0x000a9800012a7983 */ /* 0x000ea20000300800 */
[----:B------:R-:W-:Y:S01]  /*40e50*/  SEL R5, RZ, 0x4, !P0 ;  /* 0x00000004ff057807 */ /* 0x000fe20004000000 */
[----:B-1----:R-:W-:Y:S02]  /*40e60*/  IMAD.MOV.U32 R9, RZ, RZ, R38 ;  /* 0x000000ffff097224 */ /* 0x002fe400078e0026 */
[----:B------:R-:W-:Y:S01]  /*40e70*/  IMAD.MOV.U32 R8, RZ, RZ, R35 ;  /* 0x000000ffff087224 */ /* 0x000fe200078e0023 */
[----:B---3--:R-:W2:Y:S04]  /*40e80*/  LDL.LU R38, [R1+0xab4] ;  /* 0x000ab40001267983 */ /* 0x008ea80000300800 */
[----:B------:R-:W2:Y:S04]  /*40e90*/  LDL.LU R35, [R1+0xab8] ;  /* 0x000ab80001237983 */ /* 0x000ea80000300800 */
[----:B------:R1:W-:Y:S01]  /*40ea0*/  LDGSTS.E [R4+0x41e00], [R8.64], P3 ;  /* 0x41e0000008047fae */ /* 0x0003e20009921844 */
[----:B-----5:R-:W-:-:S05]  /*40eb0*/  IADD3 R33, P0, R33, R45, RZ ;  /* 0x0000002d21217210 */ /* 0x020fca0007f1e0ff */
[----:B------:R-:W-:Y:S01]  /*40ec0*/  IMAD.X R34, R34, 0x1, R2, P0 ;  /* 0x0000000122227824 */ /* 0x000fe200000e0602 */
[----:B----4-:R-:W-:Y:S01]  /*40ed0*/  IADD3 R30, P0, R30, R45, RZ ;  /* 0x0000002d1e1e7210 */ /* 0x010fe20007f1e0ff */
[----:B-1----:R-:W-:Y:S01]  /*40ee0*/  IMAD.MOV.U32 R8, RZ, RZ, R33 ;  /* 0x000000ffff087224 */ /* 0x002fe200078e0021 */
[----:B------:R-:W-:Y:S01]  /*40ef0*/  STL [R1+0xa58], R33 ;  /* 0x000a582101007387 */ /* 0x000fe20000100800 */
[----:B------:R-:W-:Y:S02]  /*40f00*/  IMAD.MOV.U32 R9, RZ, RZ, R34 ;  /* 0x000000ffff097224 */ /* 0x000fe400078e0022 */
[----:B------:R-:W-:Y:S01]  /*40f10*/  IMAD.X R31, R31, 0x1, R2, P0 ;  /* 0x000000011f1f7824 */ /* 0x000fe200000e0602 */
[----:B------:R1:W-:Y:S04]  /*40f20*/  STL [R1+0xa54], R34 ;  /* 0x000a542201007387 */ /* 0x0003e80000100800 */
[----:B------:R-:W-:Y:S04]  /*40f30*/  STL [R1+0xa78], R30 ;  /* 0x000a781e01007387 */ /* 0x000fe80000100800 */
[----:B------:R4:W-:Y:S04]  /*40f40*/  STL [R1+0xa74], R31 ;  /* 0x000a741f01007387 */ /* 0x0009e80000100800 */
[----:B------:R5:W-:Y:S04]  /*40f50*/  LDGSTS.E [R4+0x42600], [R8.64], P2 ;  /* 0x4260000008047fae */ /* 0x000be80009121844 */
[----:B-1----:R-:W3:Y:S04]  /*40f60*/  LDL.LU R34, [R1+0xad4] ;  /* 0x000ad40001227983 */ /* 0x002ee80000300800 */
[----:B------:R-:W3:Y:S01]  /*40f70*/  LDL.LU R33, [R1+0xad8] ;  /* 0x000ad80001217983 */ /* 0x000ee20000300800 */
[----:B-----5:R-:W-:-:S02]  /*40f80*/  IMAD.MOV.U32 R9, RZ, RZ, R31 ;  /* 0x000000ffff097224 */ /* 0x020fc400078e001f */
[----:B------:R-:W-:Y:S01]  /*40f90*/  IMAD.MOV.U32 R8, RZ, RZ, R30 ;  /* 0x000000ffff087224 */ /* 0x000fe200078e001e */
[----:B----4-:R-:W4:Y:S04]  /*40fa0*/  LDL.LU R31, [R1+0xaf4] ;  /* 0x000af400011f7983 */ /* 0x010f280000300800 */
[----:B------:R-:W5:Y:S01]  /*40fb0*/  LDL.LU R30, [R1+0xaf8] ;  /* 0x000af800011e7983 */ /* 0x000f620000300800 */
[----:B------:R-:W-:Y:S02]  /*40fc0*/  SEL R5, R5, RZ, !P1 ;  /* 0x000000ff05057207 */ /* 0x000fe40004800000 */
[----:B------:R-:W-:Y:S02]  /*40fd0*/  ISETP.GT.AND P0, PT, R3, 0x1b, PT ;  /* 0x0000001b0300780c */ /* 0x000fe40003f04270 */
[----:B------:R-:W-:-:S02]  /*40fe0*/  ISETP.NE.U32.AND P3, PT, R5, RZ, PT ;  /* 0x000000ff0500720c */ /* 0x000fc40003f65070 */
[----:B------:R-:W-:Y:S02]  /*40ff0*/  SEL R5, RZ, 0x4, !P0 ;  /* 0x00000004ff057807 */ /* 0x000fe40004000000 */
[----:B------:R-:W-:Y:S02]  /*41000*/  ISETP.GT.AND P0, PT, R3, 0x1f, PT ;  /* 0x0000001f0300780c */ /* 0x000fe40003f04270 */
[----:B------:R-:W-:-:S04]  /*41010*/  SEL R5, R5, RZ, !P1 ;  /* 0x000000ff05057207 */ /* 0x000fc80004800000 */
[----:B------:R-:W-:Y:S02]  /*41020*/  ISETP.NE.U32.AND P2, PT, R5, RZ, PT ;  /* 0x000000ff0500720c */ /* 0x000fe40003f45070 */
[----:B------:R-:W-:Y:S01]  /*41030*/  SEL R5, RZ, 0x4, !P0 ;  /* 0x00000004ff057807 */ /* 0x000fe20004000000 */
[----:B------:R1:W-:Y:S03]  /*41040*/  LDGSTS.E [R4+0x42e00], [R8.64], P3 ;  /* 0x42e0000008047fae */ /* 0x0003e60009921844 */
[----:B------:R-:W-:-:S04]  /*41050*/  SEL R5, R5, RZ, !P1 ;  /* 0x000000ff05057207 */ /* 0x000fc80004800000 */
[----:B------:R-:W-:Y:S01]  /*41060*/  ISETP.NE.U32.AND P3, PT, R5, RZ, PT ;  /* 0x000000ff0500720c */ /* 0x000fe20003f65070 */
[----:B------:R-:W-:Y:S07]  /*41070*/  HMMA.1688.F32.TF32 R20, R156, R22, R96 ;  /* 0x000000169c14723c */ /* 0x000fee0000081060 */
[----:B------:R-:W-:Y:S01]  /*41080*/  IMAD.MOV.U32 R99, RZ, RZ, R37 ;  /* 0x000000ffff637224 */ /* 0x000fe200078e0025 */
[----:B--2---:R-:W-:-:S05]  /*41090*/  IADD3 R42, P0, R42, R45, RZ ;  /* 0x0000002d2a2a7210 */ /* 0x004fca0007f1e0ff */
[----:B------:R-:W-:Y:S02]  /*410a0*/  IMAD.X R43, R43, 0x1, R2, P0 ;  /* 0x000000012b2b7824 */ /* 0x000fe400000e0602 */
[----:B-1----:R-:W-:Y:S02]  /*410b0*/  IMAD.MOV.U32 R8, RZ, RZ, R42 ;  /* 0x000000ffff087224 */ /* 0x002fe400078e002a */
[----:B------:R-:W-:-:S05]  /*410c0*/  IMAD.MOV.U32 R9, RZ, RZ, R43 ;  /* 0x000000ffff097224 */ /* 0x000fca00078e002b */
[----:B------:R1:W-:Y:S01]  /*410d0*/  LDGSTS.E [R4+0x43600], [R8.64], P2 ;  /* 0x4360000008047fae */ /* 0x0003e20009121844 */
[----:B------:R-:W-:-:S05]  /*410e0*/  IADD3 R35, P0, R35, R45, RZ ;  /* 0x0000002d23237210 */ /* 0x000fca0007f1e0ff */
[----:B------:R-:W-:Y:S02]  /*410f0*/  IMAD.X R38, R38, 0x1, R2, P0 ;  /* 0x0000000126267824 */ /* 0x000fe400000e0602 */
[----:B-1----:R-:W-:Y:S02]  /*41100*/  IMAD.MOV.U32 R8, RZ, RZ, R35 ;  /* 0x000000ffff087224 */ /* 0x002fe400078e0023 */
[----:B------:R-:W-:Y:S01]  /*41110*/  IMAD.MOV.U32 R9, RZ, RZ, R38 ;  /* 0x000000ffff097224 */ /* 0x000fe200078e0026 */
[----:B------:R-:W-:Y:S04]  /*41120*/  STL [R1+0xa98], R42 ;  /* 0x000a982a01007387 */ /* 0x000fe80000100800 */
[----:B------:R1:W-:Y:S04]  /*41130*/  LDGSTS.E [R4+0x43e00], [R8.64], P3 ;  /* 0x43e0000008047fae */ /* 0x0003e80009921844 */
[----:B------:R-:W-:Y:S04]  /*41140*/  STL [R1+0xa94], R43 ;  /* 0x000a942b01007387 */ /* 0x000fe80000100800 */
[----:B------:R-:W-:Y:S04]  /*41150*/  STL [R1+0xab8], R35 ;  /* 0x000ab82301007387 */ /* 0x000fe80000100800 */
[----:B------:R-:W-:Y:S04]  /*41160*/  STL [R1+0xab4], R38 ;  /* 0x000ab42601007387 */ /* 0x000fe80000100800 */
[----:B------:R-:W2:Y:S04]  /*41170*/  LDL.LU R96, [R1+0x550] ;  /* 0x0005500001607983 */ /* 0x000ea80000300800 */
[----:B------:R-:W2:Y:S01]  /*41180*/  LDL.LU R97, [R1+0x554] ;  /* 0x0005540001617983 */ /* 0x000ea20000300800 */
[----:B------:R-:W-:-:S02]  /*41190*/  IMAD.MOV.U32 R149, RZ, RZ, R28 ;  /* 0x000000ffff957224 */ /* 0x000fc400078e001c */
[----:B------:R-:W-:Y:S01]  /*411a0*/  IMAD.MOV.U32 R148, RZ, RZ, R29 ;  /* 0x000000ffff947224 */ /* 0x000fe200078e001d */
[----:B---3--:R-:W-:-:S05]  /*411b0*/  IADD3 R33, P3, R33, R45, RZ ;  /* 0x0000002d21217210 */ /* 0x008fca0007f7e0ff */
[--C-:B------:R-:W-:Y:S01]  /*411c0*/  IMAD.X R34, R34, 0x1, R2.reuse, P3 ;  /* 0x0000000122227824 */ /* 0x100fe200018e0602 */
[----:B-----5:R-:W-:Y:S01]  /*411d0*/  IADD3 R30, P4, R30, R45, RZ ;  /* 0x0000002d1e1e7210 */ /* 0x020fe20007f9e0ff */
[----:B------:R3:W-:Y:S04]  /*411e0*/  STL [R1+0xad8], R33 ;  /* 0x000ad82101007387 */ /* 0x0007e80000100800 */
[----:B----4-:R-:W-:Y:S01]  /*411f0*/  IMAD.X R31, R31, 0x1, R2, P4 ;  /* 0x000000011f1f7824 */ /* 0x010fe200020e0602 */
[----:B------:R-:W-:Y:S01]  /*41200*/  STL [R1+0xad4], R34 ;  /* 0x000ad42201007387 */ /* 0x000fe20000100800 */
[----:B-1----:R-:W-:-:S03]  /*41210*/  IMAD.MOV.U32 R8, RZ, RZ, R33 ;  /* 0x000000ffff087224 */ /* 0x002fc600078e0021 */
[----:B------:R-:W-:Y:S04]  /*41220*/  STL [R1+0xaf8], R30 ;  /* 0x000af81e01007387 */ /* 0x000fe80000100800 */
[----:B------:R1:W-:Y:S04]  /*41230*/  STL [R1+0xaf4], R31 ;  /* 0x000af41f01007387 */ /* 0x0003e80000100800 */
[----:B------:R-:W4:Y:S04]  /*41240*/  LDL.LU R37, [R1+0xb14] ;  /* 0x000b140001257983 */ /* 0x000f280000300800 */
[----:B---3--:R-:W3:Y:S04]  /*41250*/  LDL.LU R33, [R1+0xb18] ;  /* 0x000b180001217983 */ /* 0x008ee80000300800 */
[----:B------:R-:W5:Y:S04]  /*41260*/  LDL.LU R28, [R1+0xb38] ;  /* 0x000b3800011c7983 */ /* 0x000f680000300800 */
[----:B------:R-:W5:Y:S01]  /*41270*/  LDL.LU R29, [R1+0xb34] ;  /* 0x000b3400011d7983 */ /* 0x000f620000300800 */
[----:B------:R-:W-:-:S04]  /*41280*/  ISETP.GT.AND P0, PT, R3, 0x23, PT ;  /* 0x000000230300780c */ /* 0x000fc80003f04270 */
[----:B------:R-:W-:Y:S02]  /*41290*/  SEL R5, RZ, 0x4, !P0 ;  /* 0x00000004ff057807 */ /* 0x000fe40004000000 */
[----:B------:R-:W-:Y:S02]  /*412a0*/  ISETP.GT.AND P0, PT, R3, 0x27, PT ;  /* 0x000000270300780c */ /* 0x000fe40003f04270 */
[----:B------:R-:W-:-:S04]  /*412b0*/  SEL R5, R5, RZ, !P1 ;  /* 0x000000ff05057207 */ /* 0x000fc80004800000 */
[----:B------:R-:W-:Y:S02]  /*412c0*/  ISETP.NE.U32.AND P2, PT, R5, RZ, PT ;  /* 0x000000ff0500720c */ /* 0x000fe40003f45070 */
[----:B------:R-:W-:Y:S01]  /*412d0*/  SEL R5, RZ, 0x4, !P0 ;  /* 0x00000004ff057807 */ /* 0x000fe20004000000 */
[----:B------:R-:W-:Y:S02]  /*412e0*/  IMAD.MOV.U32 R98, RZ, RZ, R49 ;  /* 0x000000ffff627224 */ /* 0x000fe400078e0031 */
[----:B------:R-:W1:Y:S01]  /*412f0*/  S2R R49, SR_TID.X ;  /* 0x0000000000317919 */ /* 0x000e620000002100 */
[----:B------:R-:W-:Y:S01]  /*41300*/  SEL R5, R5, RZ, !P1 ;  /* 0x000000ff05057207 */ /* 0x000fe20004800000 */
[----:B------:R-:W-:-:S03]  /*41310*/  IMAD.MOV.U32 R9, RZ, RZ, R34 ;  /* 0x000000ffff097224 */ /* 0x000fc600078e0022 */
[----:B------:R-:W-:-:S03]  /*41320*/  ISETP.NE.U32.AND P0, PT, R5, RZ, PT ;  /* 0x000000ff0500720c */ /* 0x000fc60003f05070 */
[----:B------:R1:W-:Y:S02]  /*41330*/  LDGSTS.E [R4+0x44600], [R8.64], P2 ;  /* 0x4460000008047fae */ /* 0x0003e40009121844 */
[----:B-1----:R-:W-:Y:S02]  /*41340*/  IMAD.MOV.U32 R8, RZ, RZ, R30 ;  /* 0x000000ffff087224 */ /* 0x002fe400078e001e */
[----:B------:R-:W-:-:S06]  /*41350*/  IMAD.MOV.U32 R9, RZ, RZ, R31 ;  /* 0x000000ffff097224 */ /* 0x000fcc00078e001f */
[----:B------:R1:W-:Y:S01]  /*41360*/  LDGSTS.E [R4+0x44e00], [R8.64], P0 ;  /* 0x44e0000008047fae */ /* 0x0003e20008121844 */
[----:B------:R-:W-:Y:S02]  /*41370*/  ISETP.GT.AND P0, PT, R3, 0x2b, PT ;  /* 0x0000002b0300780c */ /* 0x000fe40003f04270 */
[----:B------:R-:W-:Y:S02]  /*41380*/  LOP3.LUT R31, R49, 0x3f, RZ, 0xc0, !PT ;  /* 0x0000003f311f7812 */ /* 0x000fe400078ec0ff */
[----:B------:R-:W-:Y:S02]  /*41390*/  SEL R5, RZ, 0x4, !P0 ;  /* 0x00000004ff057807 */ /* 0x000fe40004000000 */
[----:B------:R-:W-:Y:S02]  /*413a0*/  ISETP.GT.AND P6, PT, R3, 0x2f, PT ;  /* 0x0000002f0300780c */ /* 0x000fe40003fc4270 */
[----:B------:R-:W-:Y:S02]  /*413b0*/  SEL R5, R5, RZ, !P1 ;  /* 0x000000ff05057207 */ /* 0x000fe40004800000 */
[C---:B------:R-:W-:Y:S01]  /*413c0*/  ISETP.GT.AND P0, PT, R3.reuse, 0x33, PT ;  /* 0x000000330300780c */ /* 0x040fe20003f04270 */
[----:B------:R-:W-:Y:S01]  /*413d0*/  IMAD.MOV.U32 R150, RZ, RZ, R17 ;  /* 0x000000ffff967224 */ /* 0x000fe200078e0011 */
[C---:B------:R-:W-:Y:S01]  /*413e0*/  ISETP.GT.AND P4, PT, R3.reuse, 0x37, PT ;  /* 0x000000370300780c */ /* 0x040fe20003f84270 */
[----:B------:R-:W-:Y:S01]  /*413f0*/  IMAD.MOV.U32 R151, RZ, RZ, R16 ;  /* 0x000000ffff977224 */ /* 0x000fe200078e0010 */
[----:B------:R-:W-:-:S02]  /*41400*/  ISETP.GT.AND P3, PT, R3, 0x3b, PT ;  /* 0x0000003b0300780c */ /* 0x000fc40003f64270 */
[----:B------:R-:W-:Y:S02]  /*41410*/  ISETP.GT.AND P5, PT, R3, 0x3f, PT ;  /* 0x0000003f0300780c */ /* 0x000fe40003fa4270 */
[----:B------:R-:W-:Y:S02]  /*41420*/  ISETP.GE.AND P2, PT, R31, R3, PT ;  /* 0x000000031f00720c */ /* 0x000fe40003f46270 */
[----:B------:R-:W-:Y:S02]  /*41430*/  SEL R3, RZ, 0x4, !P6 ;  /* 0x00000004ff037807 */ /* 0x000fe40007000000 */
[----:B------:R-:W-:Y:S02]  /*41440*/  ISETP.NE.U32.AND P6, PT, R5, RZ, PT ;  /* 0x000000ff0500720c */ /* 0x000fe40003fc5070 */
[----:B------:R-:W-:Y:S01]  /*41450*/  SEL R5, RZ, 0x4, !P0 ;  /* 0x00000004ff057807 */ /* 0x000fe20004000000 */
[----:B------:R-:W-:Y:S01]  /*41460*/  HMMA.1688.F32.TF32 R24, R156, R26, R144 ;  /* 0x0000001a9c18723c */ /* 0x000fe20000081090 */
[----:B------:R-:W-:-:S06]  /*41470*/  SEL R3, R3, RZ, !P1 ;  /* 0x000000ff03037207 */ /* 0x000fcc0004800000 */
[----:B------:R-:W-:Y:S01]  /*41480*/  IMAD.MOV.U32 R145, RZ, RZ, R36 ;  /* 0x000000ffff917224 */ /* 0x000fe200078e0024 */
[----:B-1----:R-:W-:Y:S02]  /*41490*/  SEL R8, RZ, 0x4, !P4 ;  /* 0x00000004ff087807 */ /* 0x002fe40006000000 */
[----:B------:R-:W-:Y:S02]  /*414a0*/  SEL R5, R5, RZ, !P1 ;  /* 0x000000ff05057207 */ /* 0x000fe40004800000 */
[----:B------:R-:W-:Y:S02]  /*414b0*/  ISETP.NE.U32.AND P4, PT, R3, RZ, PT ;  /* 0x000000ff0300720c */ /* 0x000fe40003f85070 */
[----:B------:R-:W-:Y:S01]  /*414c0*/  SEL R3, R8, RZ, !P1 ;  /* 0x000000ff08037207 */ /* 0x000fe20004800000 */
[----:B--2---:R-:W-:Y:S07]  /*414d0*/  HMMA.1688.F32.TF32 R16, R156, R18, R96 ;  /* 0x000000129c10723c */ /* 0x004fee0000081060 */
[----:B------:R-:W-:-:S02]  /*414e0*/  IMAD.MOV.U32 R96, RZ, RZ, R0 ;  /* 0x000000ffff607224 */ /* 0x000fc400078e0000 */
[----:B------:R-:W2:Y:S04]  /*414f0*/  LDL.LU R0, [R1+0x1400] ;  /* 0x0014000001007983 */ /* 0x000ea80000300800 */
[----:B------:R-:W2:Y:S04]  /*41500*/  LDL.LU R35, [R1+0xb54] ;  /* 0x000b540001237983 */ /* 0x000ea80000300800 */
[----:B------:R-:W2:Y:S04]  /*41510*/  LDL.LU R30, [R1+0xb58] ;  /* 0x000b5800011e7983 */ /* 0x000ea80000300800 */
[----:B------:R-:W2:Y:S04]  /*41520*/  LDL.LU R36, [R1+0xb78] ;  /* 0x000b780001247983 */ /* 0x000ea80000300800 */
[----:B------:R-:W2:Y:S01]  /*41530*/  LDL.LU R34, [R1+0xb98] ;  /* 0x000b980001227983 */ /* 0x000ea20000300800 */
[----:B------:R-:W-:-:S02]  /*41540*/  IMAD.MOV.U32 R99, RZ, RZ, R41 ;  /* 0x000000ffff637224 */ /* 0x000fc400078e0029 */
[----:B------:R-:W-:Y:S01]  /*41550*/  IMAD.MOV.U32 R98, RZ, RZ, R44 ;  /* 0x000000ffff627224 */ /* 0x000fe200078e002c */
[----:B---3--:R-:W-:-:S05]  /*41560*/  IADD3 R33, P0, R33, R45, RZ ;  /* 0x0000002d21217210 */ /* 0x008fca0007f1e0ff */
[----:B----4-:R-:W-:Y:S01]  /*41570*/  IMAD.X R37, R37, 0x1, R2, P0 ;  /* 0x0000000125257824 */ /* 0x010fe200000e0602 */
[----:B------:R-:W-:Y:S04]  /*41580*/  STL [R1+0xb18], R33 ;  /* 0x000b182101007387 */ /* 0x000fe80000100800 */
[----:B------:R1:W-:Y:S04]  /*41590*/  STL [R1+0xb14], R37 ;  /* 0x000b142501007387 */ /* 0x0003e80000100800 */
[----:B------:R-:W3:Y:S01]  /*415a0*/  LDL.LU R38, [R1+0xb74] ;  /* 0x000b740001267983 */ /* 0x000ee20000300800 */
[----:B------:R-:W-:-:S02]  /*415b0*/  ISETP.NE.U32.AND P0, PT, R5, RZ, PT ;  /* 0x000000ff0500720c */ /* 0x000fc40003f05070 */
[----:B------:R-:W-:Y:S01]  /*415c0*/  SEL R5, RZ, 0x4, !P3 ;  /* 0x00000004ff057807 */ /* 0x000fe20005800000 */
[----:B------:R-:W4:Y:S01]  /*415d0*/  LDL.LU R41, [R1+0xbb8] ;  /* 0x000bb80001297983 */ /* 0x000f220000300800 */
[----:B------:R-:W-:Y:S02]  /*415e0*/  ISETP.NE.U32.AND P3, PT, R3, RZ, PT ;  /* 0x000000ff0300720c */ /* 0x000fe40003f65070 */
[----:B------:R-:W-:Y:S01]  /*415f0*/  SEL R3, RZ, 0x4, !P5 ;  /* 0x00000004ff037807 */ /* 0x000fe20006800000 */
[----:B------:R-:W4:Y:S01]  /*41600*/  LDL.LU R42, [R1+0xb94] ;  /* 0x000b9400012a7983 */ /* 0x000f220000300800 */
[----:B-----5:R-:W-:Y:S01]  /*41610*/  IADD3 R28, P5, R28, R45, RZ ;  /* 0x0000002d1c1c7210 */ /* 0x020fe20007fbe0ff */
[----:B------:R-:W-:Y:S01]  /*41620*/  IMAD.MOV.U32 R8, RZ, RZ, R33 ;  /* 0x000000ffff087224 */ /* 0x000fe200078e0021 */
[----:B------:R-:W-:Y:S01]  /*41630*/  SEL R5, R5, RZ, !P1 ;  /* 0x000000ff05057207 */ /* 0x000fe20004800000 */
[----:B------:R-:W-:Y:S02]  /*41640*/  IMAD.MOV.U32 R9, RZ, RZ, R37 ;  /* 0x000000ffff097224 */ /* 0x000fe400078e0025 */
[----:B------:R-:W-:Y:S01]  /*41650*/  IMAD.X R29, R29, 0x1, R2, P5 ;  /* 0x000000011d1d7824 */ /* 0x000fe200028e0602 */
[----:B------:R-:W-:Y:S04]  /*41660*/  STL [R1+0xb38], R28 ;  /* 0x000b381c01007387 */ /* 0x000fe80000100800 */
[----:B-1----:R-:W5:Y:S04]  /*41670*/  LDL.LU R37, [R1+0x13b8] ;  /* 0x0013b80001257983 */ /* 0x002f680000300800 */
[----:B------:R1:W-:Y:S01]  /*41680*/  LDGSTS.E [R4+0x45600], [R8.64], P6 ;  /* 0x4560000008047fae */ /* 0x0003e2000b121844 */
[----:B------:R-:W-:-:S03]  /*41690*/  ISETP.NE.U32.AND P6, PT, R5, RZ, PT ;  /* 0x000000ff0500720c */ /* 0x000fc60003fc5070 */
[----:B------:R1:W-:Y:S04]  /*416a0*/  STL [R1+0xb34], R29 ;  /* 0x000b341d01007387 */ /* 0x0003e80000100800 */
[----:B------:R-:W5:Y:S04]  /*416b0*/  LDL.LU R44, [R1+0xbb4] ;  /* 0x000bb400012c7983 */ /* 0x000f680000300800 */
[----:B------:R-:W5:Y:S04]  /*416c0*/  LDL.LU R5, [R1+0x13ac] ;  /* 0x0013ac0001057983 */ /* 0x000f680000300800 */
[----:B------:R-:W5:Y:S01]  /*416d0*/  LDL.LU R33, [R1+0x13b4] ;  /* 0x0013b40001217983 */ /* 0x000f620000300800 */
[----:B------:R-:W-:Y:S01]  /*416e0*/  SEL R3, R3, RZ, !P1 ;  /* 0x000000ff03037207 */ /* 0x000fe20004800000 */
[----:B------:R-:W-:-:S02]  /*416f0*/  IMAD.MOV.U32 R144, RZ, RZ, R40 ;  /* 0x000000ffff907224 */ /* 0x000fc400078e0028 */
[----:B------:R-:W-:Y:S01]  /*41700*/  IMAD.MOV.U32 R146, RZ, RZ, R13 ;  /* 0x000000ffff927224 */ /* 0x000fe200078e000d */
[----:B------:R-:W-:Y:S01]  /*41710*/  ISETP.NE.U32.AND P5, PT, R3, RZ, PT ;  /* 0x000000ff0300720c */ /* 0x000fe20003fa5070 */
[----:B------:R-:W-:Y:S01]  /*41720*/  IMAD.MOV.U32 R147, RZ, RZ, R12 ;  /* 0x000000ffff937224 */ /* 0x000fe200078e000c */
[----:B------:R-:W-:Y:S01]  /*41730*/  SEL R3, RZ, 0x4, P2 ;  /* 0x00000004ff037807 */ /* 0x000fe20001000000 */
[----:B------:R-:W-:Y:S01]  /*41740*/  IMAD.MOV.U32 R97, RZ, RZ, R48 ;  /* 0x000000ffff617224 */ /* 0x000fe200078e0030 */
[----:B------:R1:W-:Y:S02]  /*41750*/  LDGSTS.E [R4+0x45e00], [R28.64], P4 ;  /* 0x45e000001c047fae */ /* 0x0003e4000a121844 */
[----:B------:R-:W-:Y:S01]  /*41760*/  SEL R3, R3, RZ, !P1 ;  /* 0x000000ff03037207 */ /* 0x000fe20004800000 */
[C---:B------:R-:W-:Y:S08]  /*41770*/  HMMA.1688.F32.TF32 R64, R156.reuse, R66, R188 ;  /* 0x000000429c40723c */ /* 0x040ff000000810bc */
[C---:B------:R-:W-:Y:S08]  /*41780*/  HMMA.1688.F32.TF32 R60, R156.reuse, R62, R184 ;  /* 0x0000003e9c3c723c */ /* 0x040ff000000810b8 */
[C---:B------:R-:W-:Y:S08]  /*41790*/  HMMA.1688.F32.TF32 R56, R156.reuse, R58, R176 ;  /* 0x0000003a9c38723c */ /* 0x040ff000000810b0 */
[C---:B------:R-:W-:Y:S08]  /*417a0*/  HMMA.1688.F32.TF32 R12, R156.reuse, R14, R148 ;  /* 0x0000000e9c0c723c */ /* 0x040ff00000081094 */
[C---:B-1----:R-:W-:Y:S08]  /*417b0*/  HMMA.1688.F32.TF32 R8, R156.reuse, R10, R144 ;  /* 0x0000000a9c08723c */ /* 0x042ff00000081090 */
[----:B------:R-:W-:Y:S01]  /*417c0*/  HMMA.1688.F32.TF32 R156, R156, R6, R96 ;  /* 0x000000069c9c723c */ /* 0x000fe20000081060 */
[----:B--2---:R-:W-:-:S02]  /*417d0*/  IADD3 R30, P2, R30, R45, RZ ;  /* 0x0000002d1e1e7210 */ /* 0x004fc40007f5e0ff */
[----:B------:R-:W-:-:S03]  /*417e0*/  IADD3 R36, P1, R36, R45, RZ ;  /* 0x0000002d24247210 */ /* 0x000fc60007f3e0ff */
[----:B------:R-:W-:Y:S01]  /*417f0*/  IMAD.X R35, R35, 0x1, R2, P2 ;  /* 0x0000000123237824 */ /* 0x000fe200010e0602 */
[----:B------:R-:W-:Y:S01]  /*41800*/  STL [R1+0xb58], R30 ;  /* 0x000b581e01007387 */ /* 0x000fe20000100800 */
[----:B------:R-:W-:-:S03]  /*41810*/  IADD3 R34, P4, R34, R45, RZ ;  /* 0x0000002d22227210 */ /* 0x000fc60007f9e0ff */
[----:B------:R-:W2:Y:S01]  /*41820*/  LDL.LU R43, [R1+0x13a0] ;  /* 0x0013a000012b7983 */ /* 0x000ea20000300800 */
[----:B------:R-:W-:-:S03]  /*41830*/  IMAD.MOV.U32 R6, RZ, RZ, R30 ;  /* 0x000000ffff067224 */ /* 0x000fc600078e001e */
[----:B------:R-:W-:Y:S01]  /*41840*/  STL [R1+0xb78], R36 ;  /* 0x000b782401007387 */ /* 0x000fe20000100800 */
[----:B------:R-:W-:-:S03]  /*41850*/  IMAD.MOV.U32 R7, RZ, RZ, R35 ;  /* 0x000000ffff077224 */ /* 0x000fc600078e0023 */
[----:B------:R1:W-:Y:S04]  /*41860*/  STL [R1+0xb54], R35 ;  /* 0x000b542301007387 */ /* 0x0003e80000100800 */
[----:B------:R-:W2:Y:S04]  /*41870*/  LDL.LU R40, [R1+0x13b0] ;  /* 0x0013b00001287983 */ /* 0x000ea80000300800 */
[----:B------:R-:W2:Y:S04]  /*41880*/  LDL.LU R29, [R1+0x13a8] ;  /* 0x0013a800011d7983 */ /* 0x000ea80000300800 */
[----:B------:R-:W-:Y:S01]  /*41890*/  STL [R1+0xb98], R34 ;  /* 0x000b982201007387 */ /* 0x000fe20000100800 */
[----:B-1----:R-:W-:-:S03]  /*418a0*/  IMAD.MOV.U32 R35, RZ, RZ, c[0x0][0x18c] ;  /* 0x00006300ff237624 */ /* 0x002fc600078e00ff */
[----:B------:R1:W-:Y:S01]  /*418b0*/  LDGSTS.E [R4+0x46600], [R6.64], P0 ;  /* 0x4660000006047fae */ /* 0x0003e20008121844 */
[----:B------:R-:W-:-:S04]  /*418c0*/  IMAD.SHL.U32 R35, R35, 0x40, RZ ;  /* 0x0000004023237824 */ /* 0x000fc800078e00ff */
[----:B------:R-:W-:Y:S02]  /*418d0*/  IMAD.SHL.U32 R35, R35, 0x4, RZ ;  /* 0x0000000423237824 */ /* 0x000fe400078e00ff */
[----:B-1----:R-:W-:Y:S02]  /*418e0*/  IMAD.MOV.U32 R6, RZ, RZ, R36 ;  /* 0x000000ffff067224 */ /* 0x002fe400078e0024 */
[----:B---3--:R-:W-:-:S05]  /*418f0*/  IMAD.X R38, R38, 0x1, R2, P1 ;  /* 0x0000000126267824 */ /* 0x008fca00008e0602 */
[----:B------:R1:W-:Y:S01]  /*41900*/  STL [R1+0xb74], R38 ;  /* 0x000b742601007387 */ /* 0x0003e20000100800 */
[----:B----4-:R-:W-:-:S03]  /*41910*/  IADD3 R41, P0, R41, R45, RZ ;  /* 0x0000002d29297210 */ /* 0x010fc60007f1e0ff */
[----:B------:R-:W3:Y:S01]  /*41920*/  LDL.LU R28, [R1+0x139c] ;  /* 0x00139c00011c7983 */ /* 0x000ee20000300800 */
[----:B------:R-:W-:Y:S02]  /*41930*/  IMAD.MOV.U32 R7, RZ, RZ, R38 ;  /* 0x000000ffff077224 */ /* 0x000fe400078e0026 */
[----:B------:R-:W-:Y:S01]  /*41940*/  IMAD.X R42, R42, 0x1, R2, P4 ;  /* 0x000000012a2a7824 */ /* 0x000fe200020e0602 */
[----:B------:R-:W4:Y:S04]  /*41950*/  LDL.LU R30, [R1+0x1390] ;  /* 0x00139000011e7983 */ /* 0x000f280000300800 */
[----:B------:R-:W-:Y:S04]  /*41960*/  STL [R1+0xbb8], R41 ;  /* 0x000bb82901007387 */ /* 0x000fe80000100800 */
[----:B-1----:R-:W4:Y:S01]  /*41970*/  LDL.LU R38, [R1+0x13a4] ;  /* 0x0013a40001267983 */ /* 0x002f220000300800 */
[----:B-----5:R-:W-:-:S03]  /*41980*/  IADD3 R37, P1, R37, R35, RZ ;  /* 0x0000002325257210 */ /* 0x020fc60007f3e0ff */
[----:B------:R-:W5:Y:S04]  /*41990*/  LDL.LU R36, [R1+0x1398] ;  /* 0x0013980001247983 */ /* 0x000f680000300800 */
[----:B------:R1:W-:Y:S04]  /*419a0*/  LDGSTS.E [R4+0x46e00], [R6.64], P3 ;  /* 0x46e0000006047fae */ /* 0x0003e80009921844 */
[----:B------:R1:W-:Y:S01]  /*419b0*/  STL [R1+0xb94], R42 ;  /* 0x000b942a01007387 */ /* 0x0003e20000100800 */
[----:B------:R-:W-:Y:S02]  /*419c0*/  IMAD.X R44, R44, 0x1, R2, P0 ;  /* 0x000000012c2c7824 */ /* 0x000fe400000e0602 */
[----:B-1----:R-:W-:-:S02]  /*419d0*/  IMAD.MOV.U32 R7, RZ, RZ, R42 ;  /* 0x000000ffff077224 */ /* 0x002fc400078e002a */
[----:B------:R-:W5:Y:S01]  /*419e0*/  LDL.LU R42, [R1+0x138c] ;  /* 0x00138c00012a7983 */ /* 0x000f620000300800 */
[----:B------:R-:W-:Y:S01]  /*419f0*/  IMAD.MOV.U32 R6, RZ, RZ, R34 ;  /* 0x000000ffff067224 */ /* 0x000fe200078e0022 */
[----:B------:R-:W-:Y:S01]  /*41a00*/  IADD3 R33, P0, R33, R35, RZ ;  /* 0x0000002321217210 */ /* 0x000fe20007f1e0ff */
[----:B------:R-:W-:Y:S01]  /*41a10*/  IMAD.X R5, R5, 0x1, R0, P1 ;  /* 0x0000000105057824 */ /* 0x000fe200008e0600 */
[----:B------:R1:W-:Y:S04]  /*41a20*/  STL [R1+0x13b8], R37 ;  /* 0x0013b82501007387 */ /* 0x0003e80000100800 */
[----:B------:R-:W-:Y:S04]  /*41a30*/  STL [R1+0xbb4], R44 ;  /* 0x000bb42c01007387 */ /* 0x000fe80000100800 */
[----:B------:R1:W-:Y:S04]  /*41a40*/  LDGSTS.E [R4+0x47600], [R6.64], P6 ;  /* 0x4760000006047fae */ /* 0x0003e8000b121844 */
[----:B------:R-:W5:Y:S04]  /*41a50*/  LDL.LU R34, [R1+0x1380] ;  /* 0x0013800001227983 */ /* 0x000f680000300800 */
[----:B------:R-:W-:Y:S01]  /*41a60*/  STL [R1+0x13b4], R33 ;  /* 0x0013b42101007387 */ /* 0x000fe20000100800 */
[----:B-1----:R-:W-:-:S02]  /*41a70*/  IMAD.MOV.U32 R6, RZ, RZ, R41 ;  /* 0x000000ffff067224 */ /* 0x002fc400078e0029 */
[----:B------:R-:W-:Y:S01]  /*41a80*/  IMAD.MOV.U32 R7, RZ, RZ, R44 ;  /* 0x000000ffff077224 */ /* 0x000fe200078e002c */
[----:B------:R1:W-:Y:S04]  /*41a90*/  STL [R1+0x13ac], R5 ;  /* 0x0013ac0501007387 */ /* 0x0003e80000100800 */
[----:B------:R-:W5:Y:S04]  /*41aa0*/  LDL.LU R41, [R1+0x1394] ;  /* 0x0013940001297983 */ /* 0x000f680000300800 */
[----:B------:R1:W-:Y:S04]  /*41ab0*/  LDGSTS.E [R4+0x47e00], [R6.64], P5 ;  /* 0x47e0000006047fae */ /* 0x0003e8000a921844 */
[----:B------:R-:W1:Y:S01]  /*41ac0*/  S2R R45, SR_TID.X ;  /* 0x00000000002d7919 */ /* 0x000e620000002100 */
[----:B------:R-:W-:-:S03]  /*41ad0*/  ISETP.NE.U32.AND P2, PT, R3, RZ, PT ;  /* 0x000000ff0300720c */ /* 0x000fc60003f45070 */
[----:B------:R-:W0:Y:S04]  /*41ae0*/  LDGDEPBAR ;  /* 0x00000000000079af */ /* 0x000e280000000000 */
[----:B-1----:R-:W5:Y:S01]  /*41af0*/  LDL.LU R6, [R1+0x1388] ;  /* 0x0013880001067983 */ /* 0x002f620000300800 */
[----:B------:R-:W-:-:S03]  /*41b00*/  IMAD.MOV.U32 R4, RZ, RZ, R37 ;  /* 0x000000ffff047224 */ /* 0x000fc600078e0025 */
[----:B------:R-:W5:Y:S01]  /*41b10*/  LDL.LU R37, [R1+0x137c] ;  /* 0x00137c0001257983 */ /* 0x000f620000300800 */
[----:B------:R-:W-:Y:S02]  /*41b20*/  SHF.R.S32.HI R48, RZ, 0x6, R45 ;  /* 0x00000006ff307819 */ /* 0x000fe4000001142d */
[----:B------:R-:W-:Y:S02]  /*41b30*/  LOP3.LUT R45, R45, 0x3f, RZ, 0xc0, !PT ;  /* 0x0000003f2d2d7812 */ /* 0x000fe400078ec0ff */
[----:B------:R-:W-:-:S03]  /*41b40*/  SGXT R48, R48, 0x1 ;  /* 0x000000013030781a */ /* 0x000fc60000000200 */
[----:B------:R-:W-:-:S05]  /*41b50*/  IMAD.SHL.U32 R3, R45, 0x4, RZ ;  /* 0x000000042d037824 */ /* 0x000fca00078e00ff */
[----:B------:R-:W-:-:S05]  /*41b60*/  LOP3.LUT R3, R3, 0x110, R48, 0x78, !PT ;  /* 0x0000011003037812 */ /* 0x000fca00078e7830 */
[----:B------:R-:W-:-:S05]  /*41b70*/  IMAD R3, R39, 0x20000, R3 ;  /* 0x0002000027037824 */ /* 0x000fca00078e0203 */
[----:B------:R1:W-:Y:S01]  /*41b80*/  LDGSTS.E [R3], [R4.64], P2 ;  /* 0x0000000004037fae */ /* 0x0003e20009121844 */
[----:B--2---:R-:W-:-:S05]  /*41b90*/  IADD3 R43, P1, R43, R35, RZ ;  /* 0x000000232b2b7210 */ /* 0x004fca0007f3e0ff */
[----:B------:R-:W-:Y:S01]  /*41ba0*/  STL [R1+0x13a0], R43 ;  /* 0x0013a02b01007387 */ /* 0x000fe20000100800 */
[----:B------:R-:W-:Y:S01]  /*41bb0*/  IMAD.X R40, R40, 0x1, R0, P0 ;  /* 0x0000000128287824 */ /* 0x000fe200000e0600 */
[----:B------:R-:W-:-:S04]  /*41bc0*/  IADD3 R29, P0, R29, R35, RZ ;  /* 0x000000231d1d7210 */ /* 0x000fc80007f1e0ff */
[----:B------:R2:W-:Y:S01]  /*41bd0*/  STL [R1+0x13b0], R40 ;  /* 0x0013b02801007387 */ /* 0x0005e20000100800 */
[----:B-1----:R-:W-:-:S03]  /*41be0*/  IMAD.MOV.U32 R5, RZ, RZ, R40 ;  /* 0x000000ffff057224 */ /* 0x002fc600078e0028 */
[----:B------:R-:W5:Y:S01]  /*41bf0*/  LDL.LU R7, [R1+0x1370] ;  /* 0x0013700001077983 */ /* 0x000f620000300800 */
[----:B------:R-:W-:-:S03]  /*41c00*/  IMAD.MOV.U32 R4, RZ, RZ, R33 ;  /* 0x000000ffff047224 */ /* 0x000fc600078e0021 */
[----:B--2---:R-:W2:Y:S04]  /*41c10*/  LDL.LU R40, [R1+0x1384] ;  /* 0x0013840001287983 */ /* 0x004ea80000300800 */
[----:B------:R-:W-:Y:S04]  /*41c20*/  STL [R1+0x13a8], R29 ;  /* 0x0013a81d01007387 */ /* 0x000fe80000100800 */
[----:B------:R1:W-:Y:S02]  /*41c30*/  LDGSTS.E [R3+0x800], [R4.64], P2 ;  /* 0x0080000004037fae */ /* 0x0003e40009121844 */
[----:B-1----:R-:W-:-:S02]  /*41c40*/  IMAD.MOV.U32 R4, RZ, RZ, R43 ;  /* 0x000000ffff047224 */ /* 0x002fc400078e002b */
[----:B---3--:R-:W-:-:S05]  /*41c50*/  IMAD.X R28, R28, 0x1, R0, P1 ;  /* 0x000000011c1c7824 */ /* 0x008fca00008e0600 */
[----:B------:R1:W-:Y:S01]  /*41c60*/  STL [R1+0x139c], R28 ;  /* 0x00139c1c01007387 */ /* 0x0003e20000100800 */
[----:B----4-:R-:W-:-:S03]  /*41c70*/  IADD3 R30, P1, R30, R35, RZ ;  /* 0x000000231e1e7210 */ /* 0x010fc60007f3e0ff */
[----:B------:R-:W3:Y:S04]  /*41c80*/  LDL.LU R33, [R1+0x1378] ;  /* 0x0013780001217983 */ /* 0x000ee80000300800 */
[----:B------:R-:W4:Y:S01]  /*41c90*/  LDL.LU R44, [R1+0x136c] ;  /* 0x00136c00012c7983 */ /* 0x000f220000300800 */
[----:B------:R-:W-:Y:S02]  /*41ca0*/  IMAD.X R38, R38, 0x1, R0, P0 ;  /* 0x0000000126267824 */ /* 0x000fe400000e0600 */
[----:B------:R-:W-:Y:S01]  /*41cb0*/  IMAD.MOV.U32 R5, RZ, RZ, R28 ;  /* 0x000000ffff057224 */ /* 0x000fe200078e001c */
[----:B-----5:R-:W-:Y:S01]  /*41cc0*/  IADD3 R36, P0, R36, R35, RZ ;  /* 0x0000002324247210 */ /* 0x020fe20007f1e0ff */
[----:B------:R-:W-:Y:S04]  /*41cd0*/  STL [R1+0x1390], R30 ;  /* 0x0013901e01007387 */ /* 0x000fe80000100800 */
[----:B------:R5:W-:Y:S04]  /*41ce0*/  STL [R1+0x13a4], R38 ;  /* 0x0013a42601007387 */ /* 0x000be80000100800 */
[----:B-1----:R-:W4:Y:S04]  /*41cf0*/  LDL.LU R28, [R1+0x1360] ;  /* 0x00136000011c7983 */ /* 0x002f280000300800 */
[----:B------:R-:W4:Y:S01]  /*41d00*/  LDL.LU R43, [R1+0x1374] ;  /* 0x00137400012b7983 */ /* 0x000f220000300800 */
[----:B------:R-:W-:-:S03]  /*41d10*/  IMAD.X R42, R42, 0x1, R0, P1 ;  /* 0x000000012a2a7824 */ /* 0x000fc600008e0600 */
[----:B------:R1:W-:Y:S04]  /*41d20*/  LDGSTS.E [R3+0x1000], [R4.64], P2 ;  /* 0x0100000004037fae */ /* 0x0003e80009121844 */
[----:B------:R-:W-:Y:S04]  /*41d30*/  STL [R1+0x1398], R36 ;  /* 0x0013982401007387 */ /* 0x000fe80000100800 */
[----:B------:R5:W-:Y:S01]  /*41d40*/  STL [R1+0x138c], R42 ;  /* 0x00138c2a01007387 */ /* 0x000be20000100800 */
[----:B-1----:R-:W-:Y:S02]  /*41d50*/  IMAD.MOV.U32 R5, RZ, RZ, R38 ;  /* 0x000000ffff057224 */ /* 0x002fe400078e0026 */
[----:B------:R-:W-:Y:S01]  /*41d60*/  IMAD.MOV.U32 R4, RZ, RZ, R29 ;  /* 0x000000ffff047224 */ /* 0x000fe200078e001d */
[----:B-----5:R-:W5:Y:S04]  /*41d70*/  LDL.LU R38, [R1+0x135c] ;  /* 0x00135c0001267983 */ /* 0x020f680000300800 */
[----:B------:R-:W5:Y:S01]  /*41d80*/  LDL.LU R29, [R1+0x1368] ;  /* 0x00136800011d7983 */ /* 0x000f620000300800 */
[----:B------:R-:W-:-:S03]  /*41d90*/  IADD3 R34, P1, R34, R35, RZ ;  /* 0x0000002322227210 */ /* 0x000fc60007f3e0ff */
[----:B------:R1:W-:Y:S01]  /*41da0*/  LDGSTS.E [R3+0x1800], [R4.64], P2 ;  /* 0x0180000004037fae */ /* 0x0003e20009121844 */
[----:B------:R-:W-:Y:S02]  /*41db0*/  IMAD.X R41, R41, 0x1, R0, P0 ;  /* 0x0000000129297824 */ /* 0x000fe400000e0600 */
[----:B-1----:R-:W-:Y:S02]  /*41dc0*/  IMAD.MOV.U32 R4, RZ, RZ, R30 ;  /* 0x000000ffff047224 */ /* 0x002fe400078e001e */
[----:B------:R-:W-:Y:S02]  /*41dd0*/  IMAD.MOV.U32 R5, RZ, RZ, R42 ;  /* 0x000000ffff057224 */ /* 0x000fe400078e002a */
[----:B------:R-:W5:Y:S04]  /*41de0*/  LDL.LU R42, [R1+0x1364] ;  /* 0x00136400012a7983 */ /* 0x000f680000300800 */
[----:B------:R-:W-:Y:S01]  /*41df0*/  STL [R1+0x1380], R34 ;  /* 0x0013802201007387 */ /* 0x000fe20000100800 */
[----:B------:R-:W-:-:S03]  /*41e00*/  IADD3 R6, P0, R6, R35, RZ ;  /* 0x0000002306067210 */ /* 0x000fc60007f1e0ff */
[----:B------:R1:W-:Y:S01]  /*41e10*/  STL [R1+0x1394], R41 ;  /* 0x0013942901007387 */ /* 0x0003e20000100800 */
[----:B------:R-:W-:-:S03]  /*41e20*/  IMAD.X R37, R37, 0x1, R0, P1 ;  /* 0x0000000125257824 */ /* 0x000fc600008e0600 */
[----:B------:R1:W-:Y:S04]  /*41e30*/  LDGSTS.E [R3+0x2000], [R4.64], P2 ;  /* 0x0200000004037fae */ /* 0x0003e80009121844 */
[----:B------:R-:W5:Y:S01]  /*41e40*/  LDL.LU R30, [R1+0x1350] ;  /* 0x00135000011e7983 */ /* 0x000f620000300800 */
[----:B-1----:R-:W-:-:S03]  /*41e50*/  IMAD.MOV.U32 R5, RZ, RZ, R41 ;  /* 0x000000ffff057224 */ /* 0x002fc600078e0029 */
[----:B------:R-:W5:Y:S01]  /*41e60*/  LDL.LU R41, [R1+0x134c] ;  /* 0x00134c0001297983 */ /* 0x000f620000300800 */
[----:B------:R-:W-:-:S03]  /*41e70*/  IMAD.MOV.U32 R4, RZ, RZ, R36 ;  /* 0x000000ffff047224 */ /* 0x000fc600078e0024 */
[----:B------:R-:W-:Y:S04]  /*41e80*/  STL [R1+0x1388], R6 ;  /* 0x0013880601007387 */ /* 0x000fe80000100800 */
[----:B------:R1:W-:Y:S04]  /*41e90*/  STL [R1+0x137c], R37 ;  /* 0x00137c2501007387 */ /* 0x0003e80000100800 */
[----:B------:R-:W5:Y:S04]  /*41ea0*/  LDL.LU R36, [R1+0x1358] ;  /* 0x0013580001247983 */ /* 0x000f680000300800 */
[----:B------:R1:W-:Y:S02]  /*41eb0*/  LDGSTS.E [R3+0x2800], [R4.64], P2 ;  /* 0x0280000004037fae */ /* 0x0003e40009121844 */
[----:B-1----:R-:W-:-:S02]  /*41ec0*/  IMAD.MOV.U32 R4, RZ, RZ, R34 ;  /* 0x000000ffff047224 */ /* 0x002fc400078e0022 */
[----:B------:R-:W-:Y:S02]  /*41ed0*/  IMAD.MOV.U32 R5, RZ, RZ, R37 ;  /* 0x000000ffff057224 */ /* 0x000fe400078e0025 */
[----:B------:R-:W5:Y:S04]  /*41ee0*/  LDL.LU R37, [R1+0x1354] ;  /* 0x0013540001257983 */ /* 0x000f680000300800 */
[----:B------:R1:W-:Y:S01]  /*41ef0*/  LDGSTS.E [R3+0x3000], [R4.64], P2 ;  /* 0x0300000004037fae */ /* 0x0003e20009121844 */
[----:B------:R-:W-:Y:S01]  /*41f00*/  IADD3 R7, P1, R7, R35, RZ ;  /* 0x0000002307077210 */ /* 0x000fe20007f3e0ff */
[----:B--2---:R-:W-:-:S04]  /*41f10*/  IMAD.X R40, R40, 0x1, R0, P0 ;  /* 0x0000000128287824 */ /* 0x004fc800000e0600 */
[----:B------:R-:W-:Y:S01]  /*41f20*/  STL [R1+0x1370], R7 ;  /* 0x0013700701007387 */ /* 0x000fe20000100800 */
[----:B-1----:R-:W-:Y:S02]  /*41f30*/  IMAD.MOV.U32 R4, RZ, RZ, R6 ;  /* 0x000000ffff047224 */ /* 0x002fe400078e0006 */
[----:B------:R-:W-:Y:S01]  /*41f40*/  IMAD.MOV.U32 R5, RZ, RZ, R40 ;  /* 0x000000ffff057224 */ /* 0x000fe200078e0028 */
[----:B------:R1:W-:Y:S04]  /*41f50*/  STL [R1+0x1384], R40 ;  /* 0x0013842801007387 */ /* 0x0003e80000100800 */
[----:B------:R-:W2:Y:S04]  /*41f60*/  LDL.LU R34, [R1+0x1340] ;  /* 0x0013400001227983 */ /* 0x000ea80000300800 */
[----:B------:R1:W-:Y:S04]  /*41f70*/  LDGSTS.E [R3+0x3800], [R4.64], P2 ;  /* 0x0380000004037fae */ /* 0x0003e80009121844 */
[----:B-1----:R-:W2:Y:S01]  /*41f80*/  LDL.LU R40, [R1+0x133c] ;  /* 0x00133c0001287983 */ /* 0x002ea20000300800 */
[----:B------:R-:W-:Y:S01]  /*41f90*/  IMAD.MOV.U32 R4, RZ, RZ, R7 ;  /* 0x000000ffff047224 */ /* 0x000fe200078e0007 */
[----:B---3--:R-:W-:Y:S01]  /*41fa0*/  IADD3 R33, P0, R33, R35, RZ ;  /* 0x0000002321217210 */ /* 0x008fe20007f1e0ff */
[----:B----4-:R-:W-:-:S04]  /*41fb0*/  IMAD.X R44, R44, 0x1, R0, P1 ;  /* 0x000000012c2c7824 */ /* 0x010fc800008e0600 */
[----:B------:R-:W-:Y:S04]  /*41fc0*/  STL [R1+0x1378], R33 ;  /* 0x0013782101007387 */ /* 0x000fe80000100800 */
[----:B------:R-:W-:Y:S01]  /*41fd0*/  STL [R1+0x136c], R44 ;  /* 0x00136c2c01007387 */ /* 0x000fe20000100800 */
[----:B------:R-:W-:-:S03]  /*41fe0*/  IMAD.MOV.U32 R5, RZ, RZ, R44 ;  /* 0x000000ffff057224 */ /* 0x000fc600078e002c */
[----:B------:R-:W3:Y:S01]  /*41ff0*/  LDL.LU R6, [R1+0x1348] ;  /* 0x0013480001067983 */ /* 0x000ee20000300800 */
[----:B------:R-:W-:-:S03]  /*42000*/  IADD3 R28, P1, R28, R35, RZ ;  /* 0x000000231c1c7210 */ /* 0x000fc60007f3e0ff */
[----:B------:R1:W-:Y:S01]  /*42010*/  LDGSTS.E [R3+0x4000], [R4.64], P2 ;  /* 0x0400000004037fae */ /* 0x0003e20009121844 */
[----:B------:R-:W-:-:S03]  /*42020*/  IMAD.X R43, R43, 0x1, R0, P0 ;  /* 0x000000012b2b7824 */ /* 0x000fc600000e0600 */
[----:B------:R-:W4:Y:S04]  /*42030*/  LDL.LU R7, [R1+0x1330] ;  /* 0x0013300001077983 */ /* 0x000f280000300800 */
[----:B------:R-:W-:Y:S01]  /*42040*/  STL [R1+0x1360], R28 ;  /* 0x0013601c01007387 */ /* 0x000fe20000100800 */
[----:B-1----:R-:W-:Y:S02]  /*42050*/  IMAD.MOV.U32 R4, RZ, RZ, R33 ;  /* 0x000000ffff047224 */ /* 0x002fe400078e0021 */
[----:B------:R-:W-:Y:S01]  /*42060*/  IMAD.MOV.U32 R5, RZ, RZ, R43 ;  /* 0x000000ffff057224 */ /* 0x000fe200078e002b */
[----:B------:R1:W-:Y:S04]  /*42070*/  STL [R1+0x1374], R43 ;  /* 0x0013742b01007387 */ /* 0x0003e80000100800 */
[----:B------:R5:W-:Y:S02]  /*42080*/  LDGSTS.E [R3+0x4800], [R4.64], P2 ;  /* 0x0480000004037fae */ /* 0x000be40009121844 */
[----:B-----5:R-:W-:-:S02]  /*42090*/  IMAD.X R38, R38, 0x1, R0, P1 ;  /* 0x0000000126267824 */ /* 0x020fc400008e0600 */
[----:B-1----:R-:W5:Y:S01]  /*420a0*/  LDL.LU R43, [R1+0x1344] ;  /* 0x00134400012b7983 */ /* 0x002f620000300800 */
[----:B------:R-:W-:-:S05]  /*420b0*/  IADD3 R29, P0, R29, R35, RZ ;  /* 0x000000231d1d7210 */ /* 0x000fca0007f1e0ff */
[----:B------:R-:W-:Y:S01]  /*420c0*/  STL [R1+0x1368], R29 ;  /* 0x0013681d01007387 */ /* 0x000fe20000100800 */
[----:B------:R-:W-:-:S03]  /*420d0*/  IMAD.MOV.U32 R5, RZ, RZ, R38 ;  /* 0x000000ffff057224 */ /* 0x000fc600078e0026 */
[----:B------:R1:W-:Y:S04]  /*420e0*/  STL [R1+0x135c], R38 ;  /* 0x00135c2601007387 */ /* 0x0003e80000100800 */
[----:B------:R-:W5:Y:S01]  /*420f0*/  LDL.LU R33, [R1+0x1338] ;  /* 0x0013380001217983 */ /* 0x000f620000300800 */
[----:B------:R-:W-:-:S03]  /*42100*/  IMAD.MOV.U32 R4, RZ, RZ, R28 ;  /* 0x000000ffff047224 */ /* 0x000fc600078e001c */
[----:B-1----:R-:W5:Y:S01]  /*42110*/  LDL.LU R38, [R1+0x132c] ;  /* 0x00132c0001267983 */ /* 0x002f620000300800 */
[----:B------:R-:W-:-:S03]  /*42120*/  IMAD.X R42, R42, 0x1, R0, P0 ;  /* 0x000000012a2a7824 */ /* 0x000fc600000e0600 */
[----:B------:R1:W-:Y:S01]  /*42130*/  LDGSTS.E [R3+0x5000], [R4.64], P2 ;  /* 0x0500000004037fae */ /* 0x0003e20009121844 */
[----:B------:R-:W-:Y:S01]  /*42140*/  IADD3 R30, P1, R30, R35, RZ ;  /* 0x000000231e1e7210 */ /* 0x000fe20007f3e0ff */
[----:B-1----:R-:W-:-:S04]  /*42150*/  IMAD.MOV.U32 R5, RZ, RZ, R42 ;  /* 0x000000ffff057224 */ /* 0x002fc800078e002a */
[----:B------:R-:W-:Y:S04]  /*42160*/  STL [R1+0x1350], R30 ;  /* 0x0013501e01007387 */ /* 0x000fe80000100800 */
[----:B------:R1:W-:Y:S01]  /*42170*/  STL [R1+0x1364], R42 ;  /* 0x0013642a01007387 */ /* 0x0003e20000100800 */
[----:B------:R-:W-:-:S03]  /*42180*/  IMAD.X R41, R41, 0x1, R0, P1 ;  /* 0x0000000129297824 */ /* 0x000fc600008e0600 */
[----:B------:R-:W5:Y:S01]  /*42190*/  LDL.LU R28, [R1+0x1320] ;  /* 0x00132000011c7983 */ /* 0x000f620000300800 */
[----:B------:R-:W-:-:S03]  /*421a0*/  IMAD.MOV.U32 R4, RZ, RZ, R29 ;  /* 0x000000ffff047224 */ /* 0x000fc600078e001d */
[----:B-1----:R-:W5:Y:S01]  /*421b0*/  LDL.LU R42, [R1+0x1334] ;  /* 0x00133400012a7983 */ /* 0x002f620000300800 */
[----:B------:R-:W-:-:S03]  /*421c0*/  IADD3 R36, P0, R36, R35, RZ ;  /* 0x0000002324247210 */ /* 0x000fc60007f1e0ff */
[----:B------:R1:W-:Y:S04]  /*421d0*/  LDGSTS.E [R3+0x5800], [R4.64], P2 ;  /* 0x0580000004037fae */ /* 0x0003e80009121844 */
[----:B------:R-:W-:Y:S04]  /*421e0*/  STL [R1+0x1358], R36 ;  /* 0x0013582401007387 */ /* 0x000fe80000100800 */
[----:B------:R2:W-:Y:S04]  /*421f0*/  STL [R1+0x134c], R41 ;  /* 0x00134c2901007387 */ /* 0x0005e80000100800 */
[----:B------:R-:W5:Y:S04]  /*42200*/  LDL.LU R29, [R1+0x1328] ;  /* 0x00132800011d7983 */ /* 0x000f680000300800 */
[----:B------:R-:W5:Y:S01]  /*42210*/  LDL.LU R44, [R1+0x131c] ;  /* 0x00131c00012c7983 */ /* 0x000f620000300800 */
[----:B-1----:R-:W-:-:S02]  /*42220*/  IMAD.MOV.U32 R4, RZ, RZ, R30 ;  /* 0x000000ffff047224 */ /* 0x002fc400078e001e */
[----:B------:R-:W-:Y:S02]  /*42230*/  IMAD.X R37, R37, 0x1, R0, P0 ;  /* 0x0000000125257824 */ /* 0x000fe400000e0600 */
[----:B------:R-:W-:-:S05]  /*42240*/  IMAD.MOV.U32 R5, RZ, RZ, R41 ;  /* 0x000000ffff057224 */ /* 0x000fca00078e0029 */
[----:B------:R1:W-:Y:S01]  /*42250*/  LDGSTS.E [R3+0x6000], [R4.64], P2 ;  /* 0x0600000004037fae */ /* 0x0003e20009121844 */
[----:B--2---:R-:W-:Y:S01]  /*42260*/  IADD3 R34, P1, R34, R35, RZ ;  /* 0x0000002322227210 */ /* 0x004fe20007f3e0ff */
[----:B-1----:R-:W-:-:S04]  /*42270*/  IMAD.MOV.U32 R4, RZ, RZ, R36 ;  /* 0x000000ffff047224 */ /* 0x002fc800078e0024 */
[----:B------:R-:W-:Y:S01]  /*42280*/  STL [R1+0x1340], R34 ;  /* 0x0013402201007387 */ /* 0x000fe20000100800 */
[----:B------:R-:W-:-:S03]  /*42290*/  IMAD.X R40, R40, 0x1, R0, P1 ;  /* 0x0000000128287824 */ /* 0x000fc600008e0600 */
[----:B------:R1:W-:Y:S01]  /*422a0*/  STL [R1+0x1354], R37 ;  /* 0x0013542501007387 */ /* 0x0003e20000100800 */
[----:B------:R-:W-:-:S03]  /*422b0*/  IMAD.MOV.U32 R5, RZ, RZ, R37 ;  /* 0x000000ffff057224 */ /* 0x000fc600078e0025 */
[----:B------:R-:W2:Y:S04]  /*422c0*/  LDL.LU R30, [R1+0x1310] ;  /* 0x00131000011e7983 */ /* 0x000ea80000300800 */
[----:B------:R-:W2:Y:S04]  /*422d0*/  LDL.LU R41, [R1+0x1324] ;  /* 0x0013240001297983 */ /* 0x000ea80000300800 */
[----:B------:R1:W-:Y:S02]  /*422e0*/  LDGSTS.E [R3+0x6800], [R4.64], P2 ;  /* 0x0680000004037fae */ /* 0x0003e40009121844 */
[----:B-1----:R-:W-:-:S02]  /*422f0*/  IMAD.MOV.U32 R4, RZ, RZ, R34 ;  /* 0x000000ffff047224 */ /* 0x002fc400078e0022 */
[----:B------:R-:W-:-:S05]  /*42300*/  IMAD.MOV.U32 R5, RZ, RZ, R40 ;  /* 0x000000ffff057224 */ /* 0x000fca00078e0028 */
[----:B------:R1:W-:Y:S01]  /*42310*/  LDGSTS.E [R3+0x7000], [R4.64], P2 ;  /* 0x0700000004037fae */ /* 0x0003e20009121844 */
[----:B---3--:R-:W-:-:S05]  /*42320*/  IADD3 R6, P0, R6, R35, RZ ;  /* 0x0000002306067210 */ /* 0x008fca0007f1e0ff */
[----:B------:R-:W-:Y:S04]  /*42330*/  STL [R1+0x1348], R6 ;  /* 0x0013480601007387 */ /* 0x000fe80000100800 */
[----:B------:R3:W-:Y:S01]  /*42340*/  STL [R1+0x133c], R40 ;  /* 0x00133c2801007387 */ /* 0x0007e20000100800 */
[----:B----4-:R-:W-:-:S03]  /*42350*/  IADD3 R7, P1, R7, R35, RZ ;  /* 0x0000002307077210 */ /* 0x010fc60007f3e0ff */
[----:B------:R-:W4:Y:S04]  /*42360*/  LDL.LU R37, [R1+0x130c] ;  /* 0x00130c0001257983 */ /* 0x000f280000300800 */
[----:B------:R-:W4:Y:S04]  /*42370*/  LDL.LU R36, [R1+0x1318] ;  /* 0x0013180001247983 */ /* 0x000f280000300800 */
[----:B---3--:R-:W3:Y:S04]  /*42380*/  LDL.LU R40, [R1+0x1314] ;  /* 0x0013140001287983 */ /* 0x008ee80000300800 */
[----:B------:R-:W-:Y:S01]  /*42390*/  STL [R1+0x1330], R7 ;  /* 0x0013300701007387 */ /* 0x000fe20000100800 */
[----:B-----5:R-:W-:-:S04]  /*423a0*/  IMAD.X R43, R43, 0x1, R0, P0 ;  /* 0x000000012b2b7824 */ /* 0x020fc800000e0600 */
[----:B-1----:R-:W-:Y:S01]  /*423b0*/  IMAD.MOV.U32 R5, RZ, RZ, R43 ;  /* 0x000000ffff057224 */ /* 0x002fe200078e002b */
[----:B------:R1:W-:Y:S01]  /*423c0*/  STL [R1+0x1344], R43 ;  /* 0x0013442b01007387 */ /* 0x0003e20000100800 */
[----:B------:R-:W-:-:S03]  /*423d0*/  IMAD.MOV.U32 R4, RZ, RZ, R6 ;  /* 0x000000ffff047224 */ /* 0x000fc600078e0006 */
[----:B------:R-:W5:Y:S04]  /*423e0*/  LDL.LU R34, [R1+0x1300] ;  /* 0x0013000001227983 */ /* 0x000f680000300800 */
[----:B------:R1:W-:Y:S01]  /*423f0*/  LDGSTS.E [R3+0x7800], [R4.64], P2 ;  /* 0x0780000004037fae */ /* 0x0003e20009121844 */
[----:B------:R-:W-:-:S03]  /*42400*/  IADD3 R33, P0, R33, R35, RZ ;  /* 0x0000002321217210 */ /* 0x000fc60007f1e0ff */
[----:B-1----:R-:W5:Y:S01]  /*42410*/  LDL.LU R43, [R1+0x12fc] ;  /* 0x0012fc00012b7983 */ /* 0x002f620000300800 */
[----:B------:R-:W-:-:S03]  /*42420*/  IMAD.X R38, R38, 0x1, R0, P1 ;  /* 0x0000000126267824 */ /* 0x000fc600008e0600 */
[----:B------:R-:W-:Y:S04]  /*42430*/  STL [R1+0x1338], R33 ;  /* 0x0013382101007387 */ /* 0x000fe80000100800 */
[----:B------:R1:W-:Y:S04]  /*42440*/  STL [R1+0x132c], R38 ;  /* 0x00132c2601007387 */ /* 0x0003e80000100800 */
[----:B------:R-:W5:Y:S01]  /*42450*/  LDL.LU R6, [R1+0x1308] ;  /* 0x0013080001067983 */ /* 0x000f620000300800 */
[----:B------:R-:W-:Y:S02]  /*42460*/  IMAD.MOV.U32 R4, RZ, RZ, R7 ;  /* 0x000000ffff047224 */ /* 0x000fe400078e0007 */
[----:B------:R-:W-:-:S02]  /*42470*/  IMAD.MOV.U32 R5, RZ, RZ, R38 ;  /* 0x000000ffff057224 */ /* 0x000fc400078e0026 */
[----:B-1----:R-:W5:Y:S04]  /*42480*/  LDL.LU R38, [R1+0x1304] ;  /* 0x0013040001267983 */ /* 0x002f680000300800 */
[----:B------:R1:W-:Y:S01]  /*42490*/  LDGSTS.E [R3+0x8000], [R4.64], P2 ;  /* 0x0800000004037fae */ /* 0x0003e20009121844 */
[----:B------:R-:W-:Y:S01]  /*424a0*/  IADD3 R28, P1, R28, R35, RZ ;  /* 0x000000231c1c7210 */ /* 0x000fe20007f3e0ff */
[----:B------:R-:W-:-:S04]  /*424b0*/  IMAD.X R42, R42, 0x1, R0, P0 ;  /* 0x000000012a2a7824 */ /* 0x000fc800000e0600 */
[----:B------:R-:W-:Y:S01]  /*424c0*/  STL [R1+0x1320], R28 ;  /* 0x0013201c01007387 */ /* 0x000fe20000100800 */
[----:B-1----:R-:W-:-:S03]  /*424d0*/  IMAD.MOV.U32 R5, RZ, RZ, R42 ;  /* 0x000000ffff057224 */ /* 0x002fc600078e002a */
        /* <DEDUP_REMOVED lines=8> */
[----:B------:R-:W-:Y:S04]  /*42560*/  STL [R1+0x131c], R44 ;  /* 0x00131c2c01007387 */ /* 0x000fe80000100800 */
[----:B------:R-:W5:Y:S01]  /*42570*/  LDL.LU R33, [R1+0x12f8] ;  /* 0x0012f80001217983 */ /* 0x000f620000300800 */
[----:B------:R-:W-:Y:S02]  /*42580*/  IMAD.MOV.U32 R4, RZ, RZ, R28 ;  /* 0x000000ffff047224 */ /* 0x000fe400078e001c */
[----:B------:R-:W-:Y:S01]  /*42590*/  IMAD.MOV.U32 R5, RZ, RZ, R44 ;  /* 0x000000ffff057224 */ /* 0x000fe200078e002c */
[----:B------:R-:W5:Y:S04]  /*425a0*/  LDL.LU R28, [R1+0x12e0] ;  /* 0x0012e000011c7983 */ /* 0x000f680000300800 */
[----:B------:R1:W-:Y:S02]  /*425b0*/  LDGSTS.E [R3+0x9000], [R4.64], P2 ;  /* 0x0900000004037fae */ /* 0x0003e40009121844 */
[----:B-1----:R-:W-:Y:S01]  /*425c0*/  IMAD.MOV.U32 R4, RZ, RZ, R29 ;  /* 0x000000ffff047224 */ /* 0x002fe200078e001d */
[----:B--2---:R-:W-:Y:S01]  /*425d0*/  IADD3 R30, P1, R30, R35, RZ ;  /* 0x000000231e1e7210 */ /* 0x004fe20007f3e0ff */
[----:B------:R-:W-:-:S04]  /*425e0*/  IMAD.X R41, R41, 0x1, R0, P0 ;  /* 0x0000000129297824 */ /* 0x000fc800000e0600 */
[----:B------:R-:W-:Y:S01]  /*425f0*/  STL [R1+0x1310], R30 ;  /* 0x0013101e01007387 */ /* 0x000fe20000100800 */
[----:B------:R-:W-:-:S03]  /*42600*/  IMAD.MOV.U32 R5, RZ, RZ, R41 ;  /* 0x000000ffff057224 */ /* 0x000fc600078e0029 */
[----:B------:R1:W-:Y:S04]  /*42610*/  STL [R1+0x1324], R41 ;  /* 0x0013242901007387 */ /* 0x0003e80000100800 */
[----:B------:R2:W-:Y:S04]  /*42620*/  LDGSTS.E [R3+0x9800], [R4.64], P2 ;  /* 0x0980000004037fae */ /* 0x0005e80009121844 */
[----:B-1----:R-:W5:Y:S01]  /*42630*/  LDL.LU R41, [R1+0x12f4] ;  /* 0x0012f40001297983 */ /* 0x002f620000300800 */
[----:B--2---:R-:W-:Y:S02]  /*42640*/  IMAD.MOV.U32 R4, RZ, RZ, R30 ;  /* 0x000000ffff047224 */ /* 0x004fe400078e001e */
[----:B----4-:R-:W-:Y:S01]  /*42650*/  IMAD.X R37, R37, 0x1, R0, P1 ;  /* 0x0000000125257824 */ /* 0x010fe200008e0600 */
[----:B------:R-:W-:-:S03]  /*42660*/  IADD3 R36, P0, R36, R35, RZ ;  /* 0x0000002324247210 */ /* 0x000fc60007f1e0ff */
[----:B------:R-:W-:Y:S02]  /*42670*/  IMAD.MOV.U32 R5, RZ, RZ, R37 ;  /* 0x000000ffff057224 */ /* 0x000fe400078e0025 */
[----:B------:R-:W-:Y:S04]  /*42680*/  STL [R1+0x1318], R36 ;  /* 0x0013182401007387 */ /* 0x000fe80000100800 */
[----:B------:R1:W-:Y:S01]  /*42690*/  STL [R1+0x130c], R37 ;  /* 0x00130c2501007387 */ /* 0x0003e20000100800 */
[----:B---3--:R-:W-:-:S03]  /*426a0*/  IMAD.X R40, R40, 0x1, R0, P0 ;  /* 0x0000000128287824 */ /* 0x008fc600000e0600 */
[----:B------:R-:W2:Y:S04]  /*426b0*/  LDL.LU R29, [R1+0x12e8] ;  /* 0x0012e800011d7983 */ /* 0x000ea80000300800 */
[----:B------:R3:W-:Y:S04]  /*426c0*/  LDGSTS.E [R3+0xa000], [R4.64], P2 ;  /* 0x0a00000004037fae */ /* 0x0007e80009121844 */
[----:B-1----:R-:W4:Y:S01]  /*426d0*/  LDL.LU R37, [R1+0x12dc] ;  /* 0x0012dc0001257983 */ /* 0x002f220000300800 */
[----:B-----5:R-:W-:-:S05]  /*426e0*/  IADD3 R34, P1, R34, R35, RZ ;  /* 0x0000002322227210 */ /* 0x020fca0007f3e0ff */
[----:B------:R-:W-:Y:S01]  /*426f0*/  STL [R1+0x1300], R34 ;  /* 0x0013002201007387 */ /* 0x000fe20000100800 */
[----:B------:R-:W-:-:S03]  /*42700*/  IMAD.X R43, R43, 0x1, R0, P1 ;  /* 0x000000012b2b7824 */ /* 0x000fc600008e0600 */
[----:B------:R1:W-:Y:S01]  /*42710*/  STL [R1+0x1314], R40 ;  /* 0x0013142801007387 */ /* 0x0003e20000100800 */
[----:B---3--:R-:W-:-:S03]  /*42720*/  IMAD.MOV.U32 R5, RZ, RZ, R40 ;  /* 0x000000ffff057224 */ /* 0x008fc600078e0028 */
[----:B------:R-:W3:Y:S01]  /*42730*/  LDL.LU R30, [R1+0x12d0] ;  /* 0x0012d000011e7983 */ /* 0x000ee20000300800 */
        /* <DEDUP_REMOVED lines=8> */
[----:B------:R-:W-:-:S02]  /*427c0*/  IMAD.X R38, R38, 0x1, R0, P0 ;  /* 0x0000000126267824 */ /* 0x000fc400000e0600 */
[----:B-1----:R-:W-:Y:S02]  /*427d0*/  IMAD.MOV.U32 R4, RZ, RZ, R34 ;  /* 0x000000ffff047224 */ /* 0x002fe400078e0022 */
[----:B------:R-:W-:-:S05]  /*427e0*/  IMAD.MOV.U32 R5, RZ, RZ, R43 ;  /* 0x000000ffff057224 */ /* 0x000fca00078e002b */
[----:B------:R1:W-:Y:S01]  /*427f0*/  LDGSTS.E [R3+0xb000], [R4.64], P2 ;  /* 0x0b00000004037fae */ /* 0x0003e20009121844 */
[----:B------:R-:W-:-:S05]  /*42800*/  IADD3 R7, P1, R7, R35, RZ ;  /* 0x0000002307077210 */ /* 0x000fca0007f3e0ff */
[----:B------:R-:W-:Y:S01]  /*42810*/  STL [R1+0x12f0], R7 ;  /* 0x0012f00701007387 */ /* 0x000fe20000100800 */
[----:B------:R-:W-:-:S03]  /*42820*/  IMAD.X R42, R42, 0x1, R0, P1 ;  /* 0x000000012a2a7824 */ /* 0x000fc600008e0600 */
[----:B------:R1:W-:Y:S02]  /*42830*/  STL [R1+0x1304], R38 ;  /* 0x0013042601007387 */ /* 0x0003e40000100800 */
[----:B-1----:R-:W-:Y:S02]  /*42840*/  IMAD.MOV.U32 R5, RZ, RZ, R38 ;  /* 0x000000ffff057224 */ /* 0x002fe400078e0026 */
[----:B------:R-:W5:Y:S01]  /*42850*/  LDL.LU R34, [R1+0x12c0] ;  /* 0x0012c00001227983 */ /* 0x000f620000300800 */
[----:B------:R-:W-:-:S03]  /*42860*/  IADD3 R33, P0, R33, R35, RZ ;  /* 0x0000002321217210 */ /* 0x000fc60007f1e0ff */
[----:B------:R-:W5:Y:S01]  /*42870*/  LDL.LU R43, [R1+0x12d4] ;  /* 0x0012d400012b7983 */ /* 0x000f620000300800 */
[----:B------:R-:W-:-:S03]  /*42880*/  IMAD.MOV.U32 R4, RZ, RZ, R6 ;  /* 0x000000ffff047224 */ /* 0x000fc600078e0006 */
[----:B------:R-:W-:Y:S04]  /*42890*/  STL [R1+0x12f8], R33 ;  /* 0x0012f82101007387 */ /* 0x000fe80000100800 */
[----:B------:R1:W-:Y:S04]  /*428a0*/  STL [R1+0x12ec], R42 ;  /* 0x0012ec2a01007387 */ /* 0x0003e80000100800 */
[----:B------:R-:W5:Y:S04]  /*428b0*/  LDL.LU R38, [R1+0x12bc] ;  /* 0x0012bc0001267983 */ /* 0x000f680000300800 */
[----:B------:R-:W5:Y:S01]  /*428c0*/  LDL.LU R6, [R1+0x12c8] ;  /* 0x0012c80001067983 */ /* 0x000f620000300800 */
[----:B------:R-:W-:-:S03]  /*428d0*/  IADD3 R28, P1, R28, R35, RZ ;  /* 0x000000231c1c7210 */ /* 0x000fc60007f3e0ff */
[----:B------:R1:W-:Y:S02]  /*428e0*/  LDGSTS.E [R3+0xb800], [R4.64], P2 ;  /* 0x0b80000004037fae */ /* 0x0003e40009121844 */
[----:B-1----:R-:W-:Y:S02]  /*428f0*/  IMAD.MOV.U32 R4, RZ, RZ, R7 ;  /* 0x000000ffff047224 */ /* 0x002fe400078e0007 */
[----:B------:R-:W-:Y:S02]  /*42900*/  IMAD.MOV.U32 R5, RZ, RZ, R42 ;  /* 0x000000ffff057224 */ /* 0x000fe400078e002a */
[----:B------:R-:W5:Y:S04]  /*42910*/  LDL.LU R42, [R1+0x12c4] ;  /* 0x0012c400012a7983 */ /* 0x000f680000300800 */
[----:B------:R-:W-:Y:S04]  /*42920*/  STL [R1+0x12e0], R28 ;  /* 0x0012e01c01007387 */ /* 0x000fe80000100800 */
[----:B------:R1:W-:Y:S01]  /*42930*/  LDGSTS.E [R3+0xc000], [R4.64], P2 ;  /* 0x0c00000004037fae */ /* 0x0003e20009121844 */
[----:B------:R-:W-:-:S05]  /*42940*/  IMAD.X R41, R41, 0x1, R0, P0 ;  /* 0x0000000129297824 */ /* 0x000fca00000e0600 */
[----:B------:R1:W-:Y:S02]  /*42950*/  STL [R1+0x12f4], R41 ;  /* 0x0012f42901007387 */ /* 0x0003e40000100800 */
[----:B-1----:R-:W-:Y:S02]  /*42960*/  IMAD.MOV.U32 R5, RZ, RZ, R41 ;  /* 0x000000ffff057224 */ /* 0x002fe400078e0029 */
[----:B------:R-:W-:Y:S01]  /*42970*/  IMAD.MOV.U32 R4, RZ, RZ, R33 ;  /* 0x000000ffff047224 */ /* 0x000fe200078e0021 */
[----:B------:R-:W5:Y:S04]  /*42980*/  LDL.LU R7, [R1+0x12b0] ;  /* 0x0012b00001077983 */ /* 0x000f680000300800 */
[----:B------:R1:W-:Y:S04]  /*42990*/  LDGSTS.E [R3+0xc800], [R4.64], P2 ;  /* 0x0c80000004037fae */ /* 0x0003e80009121844 */
[----:B------:R-:W5:Y:S01]  /*429a0*/  LDL.LU R41, [R1+0x12ac] ;  /* 0x0012ac0001297983 */ /* 0x000f620000300800 */
[----:B-1----:R-:W-:Y:S01]  /*429b0*/  IMAD.MOV.U32 R4, RZ, RZ, R28 ;  /* 0x000000ffff047224 */ /* 0x002fe200078e001c */
[----:B--2---:R-:W-:Y:S01]  /*429c0*/  IADD3 R29, P0, R29, R35, RZ ;  /* 0x000000231d1d7210 */ /* 0x004fe20007f1e0ff */
[----:B----4-:R-:W-:-:S04]  /*429d0*/  IMAD.X R37, R37, 0x1, R0, P1 ;  /* 0x0000000125257824 */ /* 0x010fc800008e0600 */
[----:B------:R-:W-:Y:S04]  /*429e0*/  STL [R1+0x12e8], R29 ;  /* 0x0012e81d01007387 */ /* 0x000fe80000100800 */
[----:B------:R1:W-:Y:S01]  /*429f0*/  STL [R1+0x12dc], R37 ;  /* 0x0012dc2501007387 */ /* 0x0003e20000100800 */
[----:B------:R-:W-:-:S03]  /*42a00*/  IMAD.MOV.U32 R5, RZ, RZ, R37 ;  /* 0x000000ffff057224 */ /* 0x000fc600078e0025 */
[----:B------:R-:W2:Y:S04]  /*42a10*/  LDL.LU R33, [R1+0x12b8] ;  /* 0x0012b80001217983 */ /* 0x000ea80000300800 */
[----:B------:R4:W-:Y:S01]  /*42a20*/  LDGSTS.E [R3+0xd000], [R4.64], P2 ;  /* 0x0d00000004037fae */ /* 0x0009e20009121844 */
[----:B---3--:R-:W-:-:S03]  /*42a30*/  IADD3 R30, P1, R30, R35, RZ ;  /* 0x000000231e1e7210 */ /* 0x008fc60007f3e0ff */
[----:B-1----:R-:W3:Y:S01]  /*42a40*/  LDL.LU R37, [R1+0x12b4] ;  /* 0x0012b40001257983 */ /* 0x002ee20000300800 */
[----:B-----5:R-:W-:-:S03]  /*42a50*/  IMAD.X R40, R40, 0x1, R0, P0 ;  /* 0x0000000128287824 */ /* 0x020fc600000e0600 */
[----:B------:R-:W-:Y:S04]  /*42a60*/  STL [R1+0x12d0], R30 ;  /* 0x0012d01e01007387 */ /* 0x000fe80000100800 */
[----:B------:R1:W-:Y:S01]  /*42a70*/  STL [R1+0x12e4], R40 ;  /* 0x0012e42801007387 */ /* 0x0003e20000100800 */
[----:B----4-:R-:W-:-:S03]  /*42a80*/  IMAD.MOV.U32 R5, RZ, RZ, R40 ;  /* 0x000000ffff057224 */ /* 0x010fc600078e0028 */
[----:B------:R-:W4:Y:S01]  /*42a90*/  LDL.LU R28, [R1+0x12a0] ;  /* 0x0012a000011c7983 */ /* 0x000f220000300800 */
[----:B------:R-:W-:-:S03]  /*42aa0*/  IMAD.MOV.U32 R4, RZ, RZ, R29 ;  /* 0x000000ffff047224 */ /* 0x000fc600078e001d */
[----:B-1----:R-:W5:Y:S01]  /*42ab0*/  LDL.LU R40, [R1+0x129c] ;  /* 0x00129c0001287983 */ /* 0x002f620000300800 */
[----:B------:R-:W-:-:S03]  /*42ac0*/  IADD3 R36, P0, R36, R35, RZ ;  /* 0x0000002324247210 */ /* 0x000fc60007f1e0ff */
[----:B------:R1:W-:Y:S01]  /*42ad0*/  LDGSTS.E [R3+0xd800], [R4.64], P2 ;  /* 0x0d80000004037fae */ /* 0x0003e20009121844 */
[----:B------:R-:W-:-:S03]  /*42ae0*/  IMAD.X R44, R44, 0x1, R0, P1 ;  /* 0x000000012c2c7824 */ /* 0x000fc600008e0600 */
[----:B------:R-:W-:Y:S04]  /*42af0*/  STL [R1+0x12d8], R36 ;  /* 0x0012d82401007387 */ /* 0x000fe80000100800 */
[----:B------:R-:W-:Y:S04]  /*42b00*/  STL [R1+0x12cc], R44 ;  /* 0x0012cc2c01007387 */ /* 0x000fe80000100800 */
[----:B------:R-:W5:Y:S01]  /*42b10*/  LDL.LU R29, [R1+0x12a8] ;  /* 0x0012a800011d7983 */ /* 0x000f620000300800 */
[----:B-1----:R-:W-:Y:S02]  /*42b20*/  IMAD.MOV.U32 R4, RZ, RZ, R30 ;  /* 0x000000ffff047224 */ /* 0x002fe400078e001e */
[----:B------:R-:W-:Y:S01]  /*42b30*/  IMAD.MOV.U32 R5, RZ, RZ, R44 ;  /* 0x000000ffff057224 */ /* 0x000fe200078e002c */
[----:B------:R-:W5:Y:S04]  /*42b40*/  LDL.LU R30, [R1+0x1290] ;  /* 0x00129000011e7983 */ /* 0x000f680000300800 */
[----:B------:R1:W-:Y:S01]  /*42b50*/  LDGSTS.E [R3+0xe000], [R4.64], P2 ;  /* 0x0e00000004037fae */ /* 0x0003e20009121844 */
[----:B------:R-:W-:Y:S01]  /*42b60*/  IADD3 R34, P1, R34, R35, RZ ;  /* 0x0000002322227210 */ /* 0x000fe20007f3e0ff */
[----:B-1----:R-:W-:-:S02]  /*42b70*/  IMAD.MOV.U32 R4, RZ, RZ, R36 ;  /* 0x000000ffff047224 */ /* 0x002fc400078e0024 */
[--C-:B------:R-:W-:Y:S02]  /*42b80*/  IMAD.X R43, R43, 0x1, R0.reuse, P0 ;  /* 0x000000012b2b7824 */ /* 0x100fe400000e0600 */
[----:B------:R-:W-:Y:S02]  /*42b90*/  STL [R1+0x12c0], R34 ;  /* 0x0012c02201007387 */ /* 0x000fe40000100800 */
[----:B------:R-:W-:Y:S02]  /*42ba0*/  IMAD.MOV.U32 R5, RZ, RZ, R43 ;  /* 0x000000ffff057224 */ /* 0x000fe400078e002b */
[----:B------:R1:W-:Y:S04]  /*42bb0*/  STL [R1+0x12d4], R43 ;  /* 0x0012d42b01007387 */ /* 0x0003e80000100800 */
[----:B------:R1:W-:Y:S01]  /*42bc0*/  LDGSTS.E [R3+0xe800], [R4.64], P2 ;  /* 0x0e80000004037fae */ /* 0x0003e20009121844 */
[----:B------:R-:W-:-:S03]  /*42bd0*/  IMAD.X R38, R38, 0x1, R0, P1 ;  /* 0x0000000126267824 */ /* 0x000fc600008e0600 */
[----:B-1----:R-:W5:Y:S01]  /*42be0*/  LDL.LU R43, [R1+0x12a4] ;  /* 0x0012a400012b7983 */ /* 0x002f620000300800 */
[----:B------:R-:W-:-:S05]  /*42bf0*/  IADD3 R6, P0, R6, R35, RZ ;  /* 0x0000002306067210 */ /* 0x000fca0007f1e0ff */
[----:B------:R-:W-:Y:S01]  /*42c00*/  STL [R1+0x12c8], R6 ;  /* 0x0012c80601007387 */ /* 0x000fe20000100800 */
[----:B------:R-:W-:-:S03]  /*42c10*/  IMAD.MOV.U32 R5, RZ, RZ, R38 ;  /* 0x000000ffff057224 */ /* 0x000fc600078e0026 */
[----:B------:R1:W-:Y:S04]  /*42c20*/  STL [R1+0x12bc], R38 ;  /* 0x0012bc2601007387 */ /* 0x0003e80000100800 */
[----:B------:R-:W5:Y:S04]  /*42c30*/  LDL.LU R36, [R1+0x1298] ;  /* 0x0012980001247983 */ /* 0x000f680000300800 */
[----:B-1----:R-:W5:Y:S01]  /*42c40*/  LDL.LU R38, [R1+0x128c] ;  /* 0x00128c0001267983 */ /* 0x002f620000300800 */
[----:B------:R-:W-:Y:S02]  /*42c50*/  IMAD.X R42, R42, 0x1, R0, P0 ;  /* 0x000000012a2a7824 */ /* 0x000fe400000e0600 */
[----:B------:R-:W-:-:S05]  /*42c60*/  IMAD.MOV.U32 R4, RZ, RZ, R34 ;  /* 0x000000ffff047224 */ /* 0x000fca00078e0022 */
[----:B------:R1:W-:Y:S01]  /*42c70*/  LDGSTS.E [R3+0xf000], [R4.64], P2 ;  /* 0x0f00000004037fae */ /* 0x0003e20009121844 */
[----:B------:R-:W-:Y:S01]  /*42c80*/  IADD3 R7, P1, R7, R35, RZ ;  /* 0x0000002307077210 */ /* 0x000fe20007f3e0ff */
[----:B-1----:R-:W-:-:S04]  /*42c90*/  IMAD.MOV.U32 R5, RZ, RZ, R42 ;  /* 0x000000ffff057224 */ /* 0x002fc800078e002a */
[----:B------:R-:W-:Y:S01]  /*42ca0*/  STL [R1+0x12b0], R7 ;  /* 0x0012b00701007387 */ /* 0x000fe20000100800 */
[----:B------:R-:W-:-:S03]  /*42cb0*/  IMAD.X R41, R41, 0x1, R0, P1 ;  /* 0x0000000129297824 */ /* 0x000fc600008e0600 */
[----:B------:R1:W-:Y:S01]  /*42cc0*/  STL [R1+0x12c4], R42 ;  /* 0x0012c42a01007387 */ /* 0x0003e20000100800 */
[----:B------:R-:W-:-:S03]  /*42cd0*/  IMAD.MOV.U32 R4, RZ, RZ, R6 ;  /* 0x000000ffff047224 */ /* 0x000fc600078e0006 */
[----:B------:R-:W5:Y:S04]  /*42ce0*/  LDL.LU R34, [R1+0x1280] ;  /* 0x0012800001227983 */ /* 0x000f680000300800 */
[----:B------:R1:W-:Y:S04]  /*42cf0*/  LDGSTS.E [R3+0xf800], [R4.64], P2 ;  /* 0x0f80000004037fae */ /* 0x0003e80009121844 */
[----:B-1----:R-:W5:Y:S01]  /*42d00*/  LDL.LU R42, [R1+0x1294] ;  /* 0x00129400012a7983 */ /* 0x002f620000300800 */
[----:B------:R-:W-:Y:S02]  /*42d10*/  IMAD.MOV.U32 R4, RZ, RZ, R7 ;  /* 0x000000ffff047224 */ /* 0x000fe400078e0007 */
[----:B------:R-:W-:-:S05]  /*42d20*/  IMAD.MOV.U32 R5, RZ, RZ, R41 ;  /* 0x000000ffff057224 */ /* 0x000fca00078e0029 */
[----:B------:R1:W-:Y:S01]  /*42d30*/  LDGSTS.E [R3+0x10000], [R4.64], P2 ;  /* 0x1000000004037fae */ /* 0x0003e20009121844 */
[----:B--2---:R-:W-:-:S05]  /*42d40*/  IADD3 R33, P0, R33, R35, RZ ;  /* 0x0000002321217210 */ /* 0x004fca0007f1e0ff */
[----:B------:R-:W-:Y:S04]  /*42d50*/  STL [R1+0x12b8], R33 ;  /* 0x0012b82101007387 */ /* 0x000fe80000100800 */
[----:B------:R2:W-:Y:S01]  /*42d60*/  STL [R1+0x12ac], R41 ;  /* 0x0012ac2901007387 */ /* 0x0005e20000100800 */
[----:B---3--:R-:W-:-:S03]  /*42d70*/  IMAD.X R37, R37, 0x1, R0, P0 ;  /* 0x0000000125257824 */ /* 0x008fc600000e0600 */
[----:B------:R-:W3:Y:S04]  /*42d80*/  LDL.LU R6, [R1+0x1288] ;  /* 0x0012880001067983 */ /* 0x000ee80000300800 */
[----:B------:R-:W3:Y:S01]  /*42d90*/  LDL.LU R44, [R1+0x127c] ;  /* 0x00127c00012c7983 */ /* 0x000ee20000300800 */
[----:B----4-:R-:W-:-:S05]  /*42da0*/  IADD3 R28, P1, R28, R35, RZ ;  /* 0x000000231c1c7210 */ /* 0x010fca0007f3e0ff */
[----:B------:R-:W-:Y:S01]  /*42db0*/  STL [R1+0x12a0], R28 ;  /* 0x0012a01c01007387 */ /* 0x000fe20000100800 */
[----:B-----5:R-:W-:-:S03]  /*42dc0*/  IMAD.X R40, R40, 0x1, R0, P1 ;  /* 0x0000000128287824 */ /* 0x020fc600008e0600 */
[----:B------:R4:W-:Y:S01]  /*42dd0*/  STL [R1+0x12b4], R37 ;  /* 0x0012b42501007387 */ /* 0x0009e20000100800 */
[----:B-1----:R-:W-:-:S03]  /*42de0*/  IMAD.MOV.U32 R5, RZ, RZ, R37 ;  /* 0x000000ffff057224 */ /* 0x002fc600078e0025 */
[----:B------:R-:W5:Y:S01]  /*42df0*/  LDL.LU R7, [R1+0x1270] ;  /* 0x0012700001077983 */ /* 0x000f620000300800 */
[----:B------:R-:W-:-:S03]  /*42e00*/  IMAD.MOV.U32 R4, RZ, RZ, R33 ;  /* 0x000000ffff047224 */ /* 0x000fc600078e0021 */
[----:B--2---:R-:W2:Y:S04]  /*42e10*/  LDL.LU R41, [R1+0x1284] ;  /* 0x0012840001297983 */ /* 0x004ea80000300800 */
[----:B------:R1:W-:Y:S01]  /*42e20*/  LDGSTS.E [R3+0x10800], [R4.64], P2 ;  /* 0x1080000004037fae */ /* 0x0003e20009121844 */
[----:B------:R-:W-:-:S05]  /*42e30*/  IADD3 R29, P0, R29, R35, RZ ;  /* 0x000000231d1d7210 */ /* 0x000fca0007f1e0ff */
[----:B------:R-:W-:Y:S04]  /*42e40*/  STL [R1+0x12a8], R29 ;  /* 0x0012a81d01007387 */ /* 0x000fe80000100800 */
[----:B------:R1:W-:Y:S04]  /*42e50*/  STL [R1+0x129c], R40 ;  /* 0x00129c2801007387 */ /* 0x0003e80000100800 */
[----:B----4-:R-:W4:Y:S04]  /*42e60*/  LDL.LU R37, [R1+0x126c] ;  /* 0x00126c0001257983 */ /* 0x010f280000300800 */
[----:B------:R-:W4:Y:S01]  /*42e70*/  LDL.LU R33, [R1+0x1278] ;  /* 0x0012780001217983 */ /* 0x000f220000300800 */
[----:B------:R-:W-:Y:S01]  /*42e80*/  IADD3 R30, P1, R30, R35, RZ ;  /* 0x000000231e1e7210 */ /* 0x000fe20007f3e0ff */
[----:B-1----:R-:W-:-:S02]  /*42e90*/  IMAD.MOV.U32 R4, RZ, RZ, R28 ;  /* 0x000000ffff047224 */ /* 0x002fc400078e001c */
[----:B------:R-:W-:Y:S02]  /*42ea0*/  IMAD.MOV.U32 R5, RZ, RZ, R40 ;  /* 0x000000ffff057224 */ /* 0x000fe400078e0028 */
[----:B------:R-:W4:Y:S04]  /*42eb0*/  LDL.LU R40, [R1+0x1274] ;  /* 0x0012740001287983 */ /* 0x000f280000300800 */
[----:B------:R-:W-:Y:S04]  /*42ec0*/  STL [R1+0x1290], R30 ;  /* 0x0012901e01007387 */ /* 0x000fe80000100800 */
[----:B------:R1:W-:Y:S01]  /*42ed0*/  LDGSTS.E [R3+0x11000], [R4.64], P2 ;  /* 0x1100000004037fae */ /* 0x0003e20009121844 */
[----:B------:R-:W-:-:S04]  /*42ee0*/  IMAD.X R43, R43, 0x1, R0, P0 ;  /* 0x000000012b2b7824 */ /* 0x000fc800000e0600 */
[----:B-1----:R-:W-:Y:S01]  /*42ef0*/  IMAD.MOV.U32 R5, RZ, RZ, R43 ;  /* 0x000000ffff057224 */ /* 0x002fe200078e002b */
[----:B------:R1:W-:Y:S01]  /*42f00*/  STL [R1+0x12a4], R43 ;  /* 0x0012a42b01007387 */ /* 0x0003e20000100800 */
[----:B------:R-:W-:-:S03]  /*42f10*/  IMAD.MOV.U32 R4, RZ, RZ, R29 ;  /* 0x000000ffff047224 */ /* 0x000fc600078e001d */
[----:B------:R-:W4:Y:S04]  /*42f20*/  LDL.LU R28, [R1+0x1260] ;  /* 0x00126000011c7983 */ /* 0x000f280000300800 */
[----:B------:R1:W-:Y:S01]  /*42f30*/  LDGSTS.E [R3+0x11800], [R4.64], P2 ;  /* 0x1180000004037fae */ /* 0x0003e20009121844 */
[----:B------:R-:W-:-:S03]  /*42f40*/  IADD3 R36, P0, R36, R35, RZ ;  /* 0x0000002324247210 */ /* 0x000fc60007f1e0ff */
[----:B-1----:R-:W4:Y:S01]  /*42f50*/  LDL.LU R43, [R1+0x125c] ;  /* 0x00125c00012b7983 */ /* 0x002f220000300800 */
[----:B------:R-:W-:-:S03]  /*42f60*/  IMAD.X R38, R38, 0x1, R0, P1 ;  /* 0x0000000126267824 */ /* 0x000fc600008e0600 */
[----:B------:R-:W-:Y:S04]  /*42f70*/  STL [R1+0x1298], R36 ;  /* 0x0012982401007387 */ /* 0x000fe80000100800 */
[----:B------:R1:W-:Y:S04]  /*42f80*/  STL [R1+0x128c], R38 ;  /* 0x00128c2601007387 */ /* 0x0003e80000100800 */
[----:B------:R-:W4:Y:S01]  /*42f90*/  LDL.LU R29, [R1+0x1268] ;  /* 0x00126800011d7983 */ /* 0x000f220000300800 */
[----:B------:R-:W-:Y:S02]  /*42fa0*/  IMAD.MOV.U32 R4, RZ, RZ, R30 ;  /* 0x000000ffff047224 */ /* 0x000fe400078e001e */
[----:B------:R-:W-:-:S02]  /*42fb0*/  IMAD.MOV.U32 R5, RZ, RZ, R38 ;  /* 0x000000ffff057224 */ /* 0x000fc400078e0026 */
[----:B-1----:R-:W4:Y:S04]  /*42fc0*/  LDL.LU R38, [R1+0x1264] ;  /* 0x0012640001267983 */ /* 0x002f280000300800 */
[----:B------:R1:W-:Y:S01]  /*42fd0*/  LDGSTS.E [R3+0x12000], [R4.64], P2 ;  /* 0x1200000004037fae */ /* 0x0003e20009121844 */
[----:B------:R-:W-:Y:S01]  /*42fe0*/  IADD3 R34, P1, R34, R35, RZ ;  /* 0x0000002322227210 */ /* 0x000fe20007f3e0ff */
[----:B-1----:R-:W-:Y:S02]  /*42ff0*/  IMAD.MOV.U32 R4, RZ, RZ, R36 ;  /* 0x000000ffff047224 */ /* 0x002fe400078e0024 */
[----:B------:R-:W-:Y:S02]  /*43000*/  IMAD.X R42, R42, 0x1, R0, P0 ;  /* 0x000000012a2a7824 */ /* 0x000fe400000e0600 */
[----:B------:R-:W-:Y:S02]  /*43010*/  STL [R1+0x1280], R34 ;  /* 0x0012802201007387 */ /* 0x000fe40000100800 */
[----:B------:R-:W-:-:S02]  /*43020*/  IMAD.MOV.U32 R5, RZ, RZ, R42 ;  /* 0x000000ffff057224 */ /* 0x000fc400078e002a */
[----:B------:R1:W-:Y:S04]  /*43030*/  STL [R1+0x1294], R42 ;  /* 0x0012942a01007387 */ /* 0x0003e80000100800 */
[----:B------:R-:W4:Y:S04]  /*43040*/  LDL.LU R30, [R1+0x1250] ;  /* 0x00125000011e7983 */ /* 0x000f280000300800 */
[----:B------:R1:W-:Y:S04]  /*43050*/  LDGSTS.E [R3+0x12800], [R4.64], P2 ;  /* 0x1280000004037fae */ /* 0x0003e80009121844 */
[----:B-1----:R-:W4:Y:S01]  /*43060*/  LDL.LU R42, [R1+0x124c] ;  /* 0x00124c00012a7983 */ /* 0x002f220000300800 */
[----:B------:R-:W-:Y:S01]  /*43070*/  IMAD.MOV.U32 R4, RZ, RZ, R34 ;  /* 0x000000ffff047224 */ /* 0x000fe200078e0022 */
[----:B---3--:R-:W-:Y:S01]  /*43080*/  IADD3 R6, P0, R6, R35, RZ ;  /* 0x0000002306067210 */ /* 0x008fe20007f1e0ff */
[----:B------:R-:W-:-:S04]  /*43090*/  IMAD.X R44, R44, 0x1, R0, P1 ;  /* 0x000000012c2c7824 */ /* 0x000fc800008e0600 */
[----:B------:R-:W-:Y:S04]  /*430a0*/  STL [R1+0x1288], R6 ;  /* 0x0012880601007387 */ /* 0x000fe80000100800 */
[----:B------:R-:W-:Y:S01]  /*430b0*/  STL [R1+0x127c], R44 ;  /* 0x00127c2c01007387 */ /* 0x000fe20000100800 */
[----:B------:R-:W-:-:S03]  /*430c0*/  IMAD.MOV.U32 R5, RZ, RZ, R44 ;  /* 0x000000ffff057224 */ /* 0x000fc600078e002c */
[----:B------:R-:W3:Y:S04]  /*430d0*/  LDL.LU R36, [R1+0x1258] ;  /* 0x0012580001247983 */ /* 0x000ee80000300800 */
[----:B------:R1:W-:Y:S01]  /*430e0*/  LDGSTS.E [R3+0x13000], [R4.64], P2 ;  /* 0x1300000004037fae */ /* 0x0003e20009121844 */
[----:B-----5:R-:W-:-:S03]  /*430f0*/  IADD3 R7, P1, R7, R35, RZ ;  /* 0x0000002307077210 */ /* 0x020fc60007f3e0ff */
[----:B------:R-:W5:Y:S01]  /*43100*/  LDL.LU R34, [R1+0x1240] ;  /* 0x0012400001227983 */ /* 0x000f620000300800 */
[----:B--2---:R-:W-:-:S03]  /*43110*/  IMAD.X R41, R41, 0x1, R0, P0 ;  /* 0x0000000129297824 */ /* 0x004fc600000e0600 */
[----:B------:R-:W-:Y:S01]  /*43120*/  STL [R1+0x1270], R7 ;  /* 0x0012700701007387 */ /* 0x000fe20000100800 */
[----:B-1----:R-:W-:Y:S02]  /*43130*/  IMAD.MOV.U32 R4, RZ, RZ, R6 ;  /* 0x000000ffff047224 */ /* 0x002fe400078e0006 */
[----:B------:R-:W-:Y:S01]  /*43140*/  IMAD.MOV.U32 R5, RZ, RZ, R41 ;  /* 0x000000ffff057224 */ /* 0x000fe200078e0029 */
[----:B------:R1:W-:Y:S04]  /*43150*/  STL [R1+0x1284], R41 ;  /* 0x0012842901007387 */ /* 0x0003e80000100800 */
[----:B------:R2:W-:Y:S01]  /*43160*/  LDGSTS.E [R3+0x13800], [R4.64], P2 ;  /* 0x1380000004037fae */ /* 0x0005e20009121844 */
[----:B----4-:R-:W-:-:S03]  /*43170*/  IMAD.X R37, R37, 0x1, R0, P1 ;  /* 0x0000000125257824 */ /* 0x010fc600008e0600 */
[----:B-1----:R-:W4:Y:S01]  /*43180*/  LDL.LU R41, [R1+0x1254] ;  /* 0x0012540001297983 */ /* 0x002f220000300800 */
[----:B------:R-:W-:Y:S01]  /*43190*/  IADD3 R33, P0, R33, R35, RZ ;  /* 0x0000002321217210 */ /* 0x000fe20007f1e0ff */
[----:B--2---:R-:W-:-:S04]  /*431a0*/  IMAD.MOV.U32 R5, RZ, RZ, R37 ;  /* 0x000000ffff057224 */ /* 0x004fc800078e0025 */
[----:B------:R-:W-:Y:S04]  /*431b0*/  STL [R1+0x1278], R33 ;  /* 0x0012782101007387 */ /* 0x000fe80000100800 */
[----:B------:R1:W-:Y:S04]  /*431c0*/  STL [R1+0x126c], R37 ;  /* 0x00126c2501007387 */ /* 0x0003e80000100800 */
[----:B------:R-:W2:Y:S01]  /*431d0*/  LDL.LU R6, [R1+0x1248] ;  /* 0x0012480001067983 */ /* 0x000ea20000300800 */
[----:B------:R-:W-:-:S03]  /*431e0*/  IMAD.X R40, R40, 0x1, R0, P0 ;  /* 0x0000000128287824 */ /* 0x000fc600000e0600 */
[----:B-1----:R-:W2:Y:S01]  /*431f0*/  LDL.LU R37, [R1+0x123c] ;  /* 0x00123c0001257983 */ /* 0x002ea20000300800 */
        /* <DEDUP_REMOVED lines=8> */
[----:B------:R-:W2:Y:S04]  /*43280*/  LDL.LU R7, [R1+0x1230] ;  /* 0x0012300001077983 */ /* 0x000ea80000300800 */
[----:B------:R1:W-:Y:S01]  /*43290*/  LDGSTS.E [R3+0x14800], [R4.64], P2 ;  /* 0x1480000004037fae */ /* 0x0003e20009121844 */
[----:B------:R-:W-:-:S03]  /*432a0*/  IADD3 R29, P0, R29, R35, RZ ;  /* 0x000000231d1d7210 */ /* 0x000fc60007f1e0ff */
[----:B-1----:R-:W2:Y:S04]  /*432b0*/  LDL.LU R40, [R1+0x1244] ;  /* 0x0012440001287983 */ /* 0x002ea80000300800 */
[----:B------:R-:W-:Y:S04]  /*432c0*/  STL [R1+0x1268], R29 ;  /* 0x0012681d01007387 */ /* 0x000fe80000100800 */
[----:B------:R-:W-:Y:S04]  /*432d0*/  STL [R1+0x125c], R43 ;  /* 0x00125c2b01007387 */ /* 0x000fe80000100800 */
[----:B------:R-:W2:Y:S04]  /*432e0*/  LDL.LU R33, [R1+0x1238] ;  /* 0x0012380001217983 */ /* 0x000ea80000300800 */
[----:B------:R-:W2:Y:S01]  /*432f0*/  LDL.LU R44, [R1+0x122c] ;  /* 0x00122c00012c7983 */ /* 0x000ea20000300800 */
[----:B------:R-:W-:-:S02]  /*43300*/  IMAD.X R38, R38, 0x1, R0, P0 ;  /* 0x0000000126267824 */ /* 0x000fc400000e0600 */
[----:B------:R-:W-:Y:S02]  /*43310*/  IMAD.MOV.U32 R4, RZ, RZ, R28 ;  /* 0x000000ffff047224 */ /* 0x000fe400078e001c */
        /* <DEDUP_REMOVED lines=9> */
[----:B------:R1:W-:Y:S04]  /*433b0*/  LDGSTS.E [R3+0x15800], [R4.64], P2 ;  /* 0x1580000004037fae */ /* 0x0003e80009121844 */
[----:B-1----:R-:W2:Y:S01]  /*433c0*/  LDL.LU R38, [R1+0x1234] ;  /* 0x0012340001267983 */ /* 0x002ea20000300800 */
[----:B------:R-:W-:Y:S02]  /*433d0*/  IMAD.MOV.U32 R4, RZ, RZ, R30 ;  /* 0x000000ffff047224 */ /* 0x000fe400078e001e */
[----:B------:R-:W-:-:S05]  /*433e0*/  IMAD.MOV.U32 R5, RZ, RZ, R42 ;  /* 0x000000ffff057224 */ /* 0x000fca00078e002a */
[----:B------:R1:W-:Y:S01]  /*433f0*/  LDGSTS.E [R3+0x16000], [R4.64], P2 ;  /* 0x1600000004037fae */ /* 0x0003e20009121844 */
[----:B---3--:R-:W-:-:S05]  /*43400*/  IADD3 R36, P0, R36, R35, RZ ;  /* 0x0000002324247210 */ /* 0x008fca0007f1e0ff */
[----:B------:R-:W-:Y:S04]  /*43410*/  STL [R1+0x1258], R36 ;  /* 0x0012582401007387 */ /* 0x000fe80000100800 */
[----:B------:R3:W-:Y:S01]  /*43420*/  STL [R1+0x124c], R42 ;  /* 0x00124c2a01007387 */ /* 0x0007e20000100800 */
[----:B-----5:R-:W-:-:S03]  /*43430*/  IADD3 R34, P1, R34, R35, RZ ;  /* 0x0000002322227210 */ /* 0x020fc60007f3e0ff */
[----:B------:R-:W5:Y:S04]  /*43440*/  LDL.LU R43, [R1+0x121c] ;  /* 0x00121c00012b7983 */ /* 0x000f680000300800 */
[----:B------:R-:W5:Y:S04]  /*43450*/  LDL.LU R29, [R1+0x1228] ;  /* 0x00122800011d7983 */ /* 0x000f680000300800 */
[----:B---3--:R-:W3:Y:S04]  /*43460*/  LDL.LU R42, [R1+0x1224] ;  /* 0x00122400012a7983 */ /* 0x008ee80000300800 */
[----:B------:R-:W-:Y:S01]  /*43470*/  STL [R1+0x1240], R34 ;  /* 0x0012402201007387 */ /* 0x000fe20000100800 */
[----:B----4-:R-:W-:-:S04]  /*43480*/  IMAD.X R41, R41, 0x1, R0, P0 ;  /* 0x0000000129297824 */ /* 0x010fc800000e0600 */
[----:B-1----:R-:W-:Y:S01]  /*43490*/  IMAD.MOV.U32 R5, RZ, RZ, R41 ;  /* 0x000000ffff057224 */ /* 0x002fe200078e0029 */
[----:B------:R1:W-:Y:S01]  /*434a0*/  STL [R1+0x1254], R41 ;  /* 0x0012542901007387 */ /* 0x0003e20000100800 */
[----:B------:R-:W-:-:S03]  /*434b0*/  IMAD.MOV.U32 R4, RZ, RZ, R36 ;  /* 0x000000ffff047224 */ /* 0x000fc600078e0024 */
[----:B------:R-:W4:Y:S04]  /*434c0*/  LDL.LU R30, [R1+0x1210] ;  /* 0x00121000011e7983 */ /* 0x000f280000300800 */
[----:B------:R2:W-:Y:S02]  /*434d0*/  LDGSTS.E [R3+0x16800], [R4.64], P2 ;  /* 0x1680000004037fae */ /* 0x0005e40009121844 */
[----:B--2---:R-:W-:Y:S02]  /*434e0*/  IADD3 R6, P0, R6, R35, RZ ;  /* 0x0000002306067210 */ /* 0x004fe40007f1e0ff */
[----:B-1----:R-:W2:Y:S01]  /*434f0*/  LDL.LU R41, [R1+0x120c] ;  /* 0x00120c0001297983 */ /* 0x002ea20000300800 */
[----:B------:R-:W-:-:S03]  /*43500*/  IMAD.X R37, R37, 0x1, R0, P1 ;  /* 0x0000000125257824 */ /* 0x000fc600008e0600 */
[----:B------:R-:W-:Y:S04]  /*43510*/  STL [R1+0x1248], R6 ;  /* 0x0012480601007387 */ /* 0x000fe80000100800 */
[----:B------:R1:W-:Y:S04]  /*43520*/  STL [R1+0x123c], R37 ;  /* 0x00123c2501007387 */ /* 0x0003e80000100800 */
[----:B------:R-:W2:Y:S01]  /*43530*/  LDL.LU R36, [R1+0x1218] ;  /* 0x0012180001247983 */ /* 0x000ea20000300800 */
[----:B------:R-:W-:Y:S02]  /*43540*/  IMAD.MOV.U32 R4, RZ, RZ, R34 ;  /* 0x000000ffff047224 */ /* 0x000fe400078e0022 */
[----:B------:R-:W-:-:S02]  /*43550*/  IMAD.MOV.U32 R5, RZ, RZ, R37 ;  /* 0x000000ffff057224 */ /* 0x000fc400078e0025 */
[----:B-1----:R-:W2:Y:S04]  /*43560*/  LDL.LU R37, [R1+0x1214] ;  /* 0x0012140001257983 */ /* 0x002ea80000300800 */
[----:B------:R1:W-:Y:S01]  /*43570*/  LDGSTS.E [R3+0x17000], [R4.64], P2 ;  /* 0x1700000004037fae */ /* 0x0003e20009121844 */
[----:B------:R-:W-:Y:S01]  /*43580*/  IADD3 R7, P1, R7, R35, RZ ;  /* 0x0000002307077210 */ /* 0x000fe20007f3e0ff */
[----:B------:R-:W-:-:S04]  /*43590*/  IMAD.X R40, R40, 0x1, R0, P0 ;  /* 0x0000000128287824 */ /* 0x000fc800000e0600 */
[----:B------:R-:W-:Y:S01]  /*435a0*/  STL [R1+0x1230], R7 ;  /* 0x0012300701007387 */ /* 0x000fe20000100800 */
[----:B-1----:R-:W-:-:S03]  /*435b0*/  IMAD.MOV.U32 R5, RZ, RZ, R40 ;  /* 0x000000ffff057224 */ /* 0x002fc600078e0028 */
[----:B------:R1:W-:Y:S01]  /*435c0*/  STL [R1+0x1244], R40 ;  /* 0x0012442801007387 */ /* 0x0003e20000100800 */
[----:B------:R-:W-:-:S03]  /*435d0*/  IMAD.MOV.U32 R4, RZ, RZ, R6 ;  /* 0x000000ffff047224 */ /* 0x000fc600078e0006 */
[----:B------:R-:W2:Y:S01]  /*435e0*/  LDL.LU R34, [R1+0x1200] ;  /* 0x0012000001227983 */ /* 0x000ea20000300800 */
[----:B------:R-:W-:-:S03]  /*435f0*/  IADD3 R33, P0, R33, R35, RZ ;  /* 0x0000002321217210 */ /* 0x000fc60007f1e0ff */
[----:B------:R1:W-:Y:S01]  /*43600*/  LDGSTS.E [R3+0x17800], [R4.64], P2 ;  /* 0x1780000004037fae */ /* 0x0003e20009121844 */
[----:B------:R-:W-:-:S03]  /*43610*/  IMAD.X R44, R44, 0x1, R0, P1 ;  /* 0x000000012c2c7824 */ /* 0x000fc600008e0600 */
[----:B-1----:R-:W2:Y:S04]  /*43620*/  LDL.LU R40, [R1+0x11fc] ;  /* 0x0011fc0001287983 */ /* 0x002ea80000300800 */
[----:B------:R-:W-:Y:S04]  /*43630*/  STL [R1+0x1238], R33 ;  /* 0x0012382101007387 */ /* 0x000fe80000100800 */
[----:B------:R-:W-:Y:S04]  /*43640*/  STL [R1+0x122c], R44 ;  /* 0x00122c2c01007387 */ /* 0x000fe80000100800 */
[----:B------:R-:W2:Y:S01]  /*43650*/  LDL.LU R6, [R1+0x1208] ;  /* 0x0012080001067983 */ /* 0x000ea20000300800 */
[----:B------:R-:W-:-:S02]  /*43660*/  IMAD.MOV.U32 R4, RZ, RZ, R7 ;  /* 0x000000ffff047224 */ /* 0x000fc400078e0007 */
[----:B------:R-:W-:Y:S01]  /*43670*/  IMAD.MOV.U32 R5, RZ, RZ, R44 ;  /* 0x000000ffff057224 */ /* 0x000fe200078e002c */
[----:B------:R-:W2:Y:S04]  /*43680*/  LDL.LU R7, [R1+0x11f0] ;  /* 0x0011f00001077983 */ /* 0x000ea80000300800 */
[----:B------:R1:W-:Y:S01]  /*43690*/  LDGSTS.E [R3+0x18000], [R4.64], P2 ;  /* 0x1800000004037fae */ /* 0x0003e20009121844 */
[----:B------:R-:W-:Y:S01]  /*436a0*/  IADD3 R28, P1, R28, R35, RZ ;  /* 0x000000231c1c7210 */ /* 0x000fe20007f3e0ff */
[----:B------:R-:W-:-:S04]  /*436b0*/  IMAD.X R38, R38, 0x1, R0, P0 ;  /* 0x0000000126267824 */ /* 0x000fc800000e0600 */
[----:B------:R-:W-:Y:S01]  /*436c0*/  STL [R1+0x1220], R28 ;  /* 0x0012201c01007387 */ /* 0x000fe20000100800 */
[----:B-1----:R-:W-:-:S03]  /*436d0*/  IMAD.MOV.U32 R5, RZ, RZ, R38 ;  /* 0x000000ffff057224 */ /* 0x002fc600078e0026 */
[----:B------:R1:W-:Y:S01]  /*436e0*/  STL [R1+0x1234], R38 ;  /* 0x0012342601007387 */ /* 0x0003e20000100800 */
[----:B------:R-:W-:-:S05]  /*436f0*/  IMAD.MOV.U32 R4, RZ, RZ, R33 ;  /* 0x000000ffff047224 */ /* 0x000fca00078e0021 */
[----:B------:R1:W-:Y:S04]  /*43700*/  LDGSTS.E [R3+0x18800], [R4.64], P2 ;  /* 0x1880000004037fae */ /* 0x0003e80009121844 */
[----:B-1----:R-:W2:Y:S01]  /*43710*/  LDL.LU R38, [R1+0x1204] ;  /* 0x0012040001267983 */ /* 0x002ea20000300800 */
[----:B------:R-:W-:Y:S02]  /*43720*/  IMAD.MOV.U32 R4, RZ, RZ, R28 ;  /* 0x000000ffff047224 */ /* 0x000fe400078e001c */
[----:B-----5:R-:W-:Y:S01]  /*43730*/  IMAD.X R43, R43, 0x1, R0, P1 ;  /* 0x000000012b2b7824 */ /* 0x020fe200008e0600 */
[----:B------:R-:W-:-:S05]  /*43740*/  IADD3 R29, P0, R29, R35, RZ ;  /* 0x000000231d1d7210 */ /* 0x000fca0007f1e0ff */
[----:B------:R-:W-:Y:S04]  /*43750*/  STL [R1+0x1228], R29 ;  /* 0x0012281d01007387 */ /* 0x000fe80000100800 */
[----:B------:R1:W-:Y:S01]  /*43760*/  STL [R1+0x121c], R43 ;  /* 0x00121c2b01007387 */ /* 0x0003e20000100800 */
[----:B---3--:R-:W-:-:S03]  /*43770*/  IMAD.X R42, R42, 0x1, R0, P0 ;  /* 0x000000012a2a7824 */ /* 0x008fc600000e0600 */
[----:B------:R-:W3:Y:S04]  /*43780*/  LDL.LU R33, [R1+0x11f8] ;  /* 0x0011f80001217983 */ /* 0x000ee80000300800 */
[----:B------:R-:W5:Y:S01]  /*43790*/  LDL.LU R44, [R1+0x11ec] ;  /* 0x0011ec00012c7983 */ /* 0x000f620000300800 */
[----:B------:R-:W-:Y:S01]  /*437a0*/  IMAD.MOV.U32 R5, RZ, RZ, R43 ;  /* 0x000000ffff057224 */ /* 0x000fe200078e002b */
[----:B----4-:R-:W-:-:S04]  /*437b0*/  IADD3 R30, P1, R30, R35, RZ ;  /* 0x000000231e1e7210 */ /* 0x010fc80007f3e0ff */
[----:B------:R4:W-:Y:S04]  /*437c0*/  LDGSTS.E [R3+0x19000], [R4.64], P2 ;  /* 0x1900000004037fae */ /* 0x0009e80009121844 */
[----:B------:R-:W-:Y:S01]  /*437d0*/  STL [R1+0x1210], R30 ;  /* 0x0012101e01007387 */ /* 0x000fe20000100800 */
[----:B--2---:R-:W-:-:S03]  /*437e0*/  IMAD.X R41, R41, 0x1, R0, P1 ;  /* 0x0000000129297824 */ /* 0x004fc600008e0600 */
[----:B------:R2:W-:Y:S04]  /*437f0*/  STL [R1+0x1224], R42 ;  /* 0x0012242a01007387 */ /* 0x0005e80000100800 */
[----:B------:R-:W5:Y:S01]  /*43800*/  LDL.LU R28, [R1+0x11e0] ;  /* 0x0011e000011c7983 */ /* 0x000f620000300800 */
[----:B----4-:R-:W-:-:S03]  /*43810*/  IMAD.MOV.U32 R4, RZ, RZ, R29 ;  /* 0x000000ffff047224 */ /* 0x010fc600078e001d */
[----:B-1----:R-:W4:Y:S01]  /*43820*/  LDL.LU R43, [R1+0x11f4] ;  /* 0x0011f400012b7983 */ /* 0x002f220000300800 */
[----:B------:R-:W-:Y:S01]  /*43830*/  IADD3 R36, P0, R36, R35, RZ ;  /* 0x0000002324247210 */ /* 0x000fe20007f1e0ff */
[----:B------:R-:W-:-:S04]  /*43840*/  IMAD.MOV.U32 R5, RZ, RZ, R42 ;  /* 0x000000ffff057224 */ /* 0x000fc800078e002a */
[----:B------:R-:W-:Y:S04]  /*43850*/  STL [R1+0x1218], R36 ;  /* 0x0012182401007387 */ /* 0x000fe80000100800 */
[----:B------:R-:W-:Y:S04]  /*43860*/  STL [R1+0x120c], R41 ;  /* 0x00120c2901007387 */ /* 0x000fe80000100800 */
[----:B------:R-:W4:Y:S04]  /*43870*/  LDL.LU R29, [R1+0x11e8] ;  /* 0x0011e800011d7983 */ /* 0x000f280000300800 */
[----:B--2---:R-:W2:Y:S01]  /*43880*/  LDL.LU R42, [R1+0x11dc] ;  /* 0x0011dc00012a7983 */ /* 0x004ea20000300800 */
[----:B------:R-:W-:-:S03]  /*43890*/  IMAD.X R37, R37, 0x1, R0, P0 ;  /* 0x0000000125257824 */ /* 0x000fc600000e0600 */
[----:B------:R1:W-:Y:S02]  /*438a0*/  LDGSTS.E [R3+0x19800], [R4.64], P2 ;  /* 0x1980000004037fae */ /* 0x0003e40009121844 */
[----:B-1----:R-:W-:Y:S02]  /*438b0*/  IMAD.MOV.U32 R4, RZ, RZ, R30 ;  /* 0x000000ffff047224 */ /* 0x002fe400078e001e */
[----:B------:R-:W-:Y:S01]  /*438c0*/  IMAD.MOV.U32 R5, RZ, RZ, R41 ;  /* 0x000000ffff057224 */ /* 0x000fe200078e0029 */
[----:B------:R-:W-:-:S04]  /*438d0*/  IADD3 R34, P1, R34, R35, RZ ;  /* 0x0000002322227210 */ /* 0x000fc80007f3e0ff */
[----:B------:R1:W-:Y:S04]  /*438e0*/  LDGSTS.E [R3+0x1a000], [R4.64], P2 ;  /* 0x1a00000004037fae */ /* 0x0003e80009121844 */
[----:B------:R-:W-:Y:S01]  /*438f0*/  STL [R1+0x1200], R34 ;  /* 0x0012002201007387 */ /* 0x000fe20000100800 */
[----:B------:R-:W-:-:S03]  /*43900*/  IMAD.X R40, R40, 0x1, R0, P1 ;  /* 0x0000000128287824 */ /* 0x000fc600008e0600 */
[----:B------:R1:W-:Y:S04]  /*43910*/  STL [R1+0x1214], R37 ;  /* 0x0012142501007387 */ /* 0x0003e80000100800 */
[----:B------:R-:W2:Y:S01]  /*43920*/  LDL.LU R30, [R1+0x11d0] ;  /* 0x0011d000011e7983 */ /* 0x000ea20000300800 */
[----:B-1----:R-:W-:Y:S01]  /*43930*/  IMAD.MOV.U32 R5, RZ, RZ, R37 ;  /* 0x000000ffff057224 */ /* 0x002fe200078e0025 */
[----:B------:R-:W-:Y:S02]  /*43940*/  IADD3 R6, P0, R6, R35, RZ ;  /* 0x0000002306067210 */ /* 0x000fe40007f1e0ff */
[----:B------:R-:W2:Y:S01]  /*43950*/  LDL.LU R37, [R1+0x11e4] ;  /* 0x0011e40001257983 */ /* 0x000ea20000300800 */
[----:B------:R-:W-:-:S03]  /*43960*/  IMAD.MOV.U32 R4, RZ, RZ, R36 ;  /* 0x000000ffff047224 */ /* 0x000fc600078e0024 */
[----:B------:R-:W-:Y:S04]  /*43970*/  STL [R1+0x1208], R6 ;  /* 0x0012080601007387 */ /* 0x000fe80000100800 */
[----:B------:R1:W-:Y:S04]  /*43980*/  STL [R1+0x11fc], R40 ;  /* 0x0011fc2801007387 */ /* 0x0003e80000100800 */
[----:B------:R-:W2:Y:S04]  /*43990*/  LDL.LU R41, [R1+0x11cc] ;  /* 0x0011cc0001297983 */ /* 0x000ea80000300800 */
[----:B------:R-:W2:Y:S01]  /*439a0*/  LDL.LU R36, [R1+0x11d8] ;  /* 0x0011d80001247983 */ /* 0x000ea20000300800 */
[----:B------:R-:W-:-:S03]  /*439b0*/  IADD3 R7, P1, R7, R35, RZ ;  /* 0x0000002307077210 */ /* 0x000fc60007f3e0ff */
[----:B------:R1:W-:Y:S02]  /*439c0*/  LDGSTS.E [R3+0x1a800], [R4.64], P2 ;  /* 0x1a80000004037fae */ /* 0x0003e40009121844 */
[----:B-1----:R-:W-:Y:S02]  /*439d0*/  IMAD.MOV.U32 R4, RZ, RZ, R34 ;  /* 0x000000ffff047224 */ /* 0x002fe400078e0022 */
[----:B------:R-:W-:Y:S02]  /*439e0*/  IMAD.MOV.U32 R5, RZ, RZ, R40 ;  /* 0x000000ffff057224 */ /* 0x000fe400078e0028 */
[----:B------:R-:W2:Y:S04]  /*439f0*/  LDL.LU R40, [R1+0x11d4] ;  /* 0x0011d40001287983 */ /* 0x000ea80000300800 */
[----:B------:R-:W-:Y:S04]  /*43a00*/  STL [R1+0x11f0], R7 ;  /* 0x0011f00701007387 */ /* 0x000fe80000100800 */
[----:B------:R1:W-:Y:S01]  /*43a10*/  LDGSTS.E [R3+0x1b000], [R4.64], P2 ;  /* 0x1b00000004037fae */ /* 0x0003e20009121844 */
[----:B------:R-:W-:-:S05]  /*43a20*/  IMAD.X R38, R38, 0x1, R0, P0 ;  /* 0x0000000126267824 */ /* 0x000fca00000e0600 */
[----:B------:R1:W-:Y:S02]  /*43a30*/  STL [R1+0x1204], R38 ;  /* 0x0012042601007387 */ /* 0x0003e40000100800 */
[----:B-1----:R-:W-:Y:S02]  /*43a40*/  IMAD.MOV.U32 R5, RZ, RZ, R38 ;  /* 0x000000ffff057224 */ /* 0x002fe400078e0026 */
[----:B------:R-:W2:Y:S01]  /*43a50*/  LDL.LU R34, [R1+0x11c0] ;  /* 0x0011c00001227983 */ /* 0x000ea20000300800 */
[----:B------:R-:W-:-:S03]  /*43a60*/  IMAD.MOV.U32 R4, RZ, RZ, R6 ;  /* 0x000000ffff047224 */ /* 0x000fc600078e0006 */
[----:B------:R-:W2:Y:S04]  /*43a70*/  LDL.LU R38, [R1+0x11bc] ;  /* 0x0011bc0001267983 */ /* 0x000ea80000300800 */
[----:B------:R1:W-:Y:S02]  /*43a80*/  LDGSTS.E [R3+0x1b800], [R4.64], P2 ;  /* 0x1b80000004037fae */ /* 0x0003e40009121844 */
[----:B-1----:R-:W-:Y:S01]  /*43a90*/  IMAD.MOV.U32 R4, RZ, RZ, R7 ;  /* 0x000000ffff047224 */ /* 0x002fe200078e0007 */
[----:B---3--:R-:W-:Y:S01]  /*43aa0*/  IADD3 R33, P0, R33, R35, RZ ;  /* 0x0000002321217210 */ /* 0x008fe20007f1e0ff */
[----:B-----5:R-:W-:-:S04]  /*43ab0*/  IMAD.X R44, R44, 0x1, R0, P1 ;  /* 0x000000012c2c7824 */ /* 0x020fc800008e0600 */
[----:B------:R-:W-:Y:S04]  /*43ac0*/  STL [R1+0x11f8], R33 ;  /* 0x0011f82101007387 */ /* 0x000fe80000100800 */
[----:B------:R1:W-:Y:S04]  /*43ad0*/  STL [R1+0x11ec], R44 ;  /* 0x0011ec2c01007387 */ /* 0x0003e80000100800 */
[----:B------:R-:W3:Y:S01]  /*43ae0*/  LDL.LU R6, [R1+0x11c8] ;  /* 0x0011c80001067983 */ /* 0x000ee20000300800 */
[----:B------:R-:W-:-:S03]  /*43af0*/  IMAD.MOV.U32 R5, RZ, RZ, R44 ;  /* 0x000000ffff057224 */ /* 0x000fc600078e002c */
[----:B------:R-:W5:Y:S04]  /*43b00*/  LDL.LU R7, [R1+0x11c4] ;  /* 0x0011c40001077983 */ /* 0x000f680000300800 */
[----:B------:R1:W-:Y:S01]  /*43b10*/  LDGSTS.E [R3+0x1c000], [R4.64], P2 ;  /* 0x1c00000004037fae */ /* 0x0003e20009121844 */
[----:B------:R-:W-:Y:S01]  /*43b20*/  IADD3 R28, P1, R28, R35, RZ ;  /* 0x000000231c1c7210 */ /* 0x000fe20007f3e0ff */
[----:B----4-:R-:W-:-:S04]  /*43b30*/  IMAD.X R43, R43, 0x1, R0, P0 ;  /* 0x000000012b2b7824 */ /* 0x010fc800000e0600 */
[----:B------:R4:W-:Y:S04]  /*43b40*/  STL [R1+0x11e0], R28 ;  /* 0x0011e01c01007387 */ /* 0x0009e80000100800 */
[----:B------:R-:W-:Y:S04]  /*43b50*/  STL [R1+0x11f4], R43 ;  /* 0x0011f42b01007387 */ /* 0x000fe80000100800 */
[----:B-1----:R-:W5:Y:S01]  /*43b60*/  LDL.LU R44, [R1+0x11b0] ;  /* 0x0011b000012c7983 */ /* 0x002f620000300800 */
[----:B------:R-:W-:-:S03]  /*43b70*/  IMAD.MOV.U32 R4, RZ, RZ, R33 ;  /* 0x000000ffff047224 */ /* 0x000fc600078e0021 */
[----:B------:R-:W5:Y:S01]  /*43b80*/  LDL.LU R45, [R1+0x11ac] ;  /* 0x0011ac00012d7983 */ /* 0x000f620000300800 */
[----:B------:R-:W-:Y:S01]  /*43b90*/  IADD3 R29, P0, R29, R35, RZ ;  /* 0x000000231d1d7210 */ /* 0x000fe20007f1e0ff */
[----:B--2---:R-:W-:-:S04]  /*43ba0*/  IMAD.X R42, R42, 0x1, R0, P1 ;  /* 0x000000012a2a7824 */ /* 0x004fc800008e0600 */
[----:B------:R-:W-:Y:S01]  /*43bb0*/  STL [R1+0x11e8], R29 ;  /* 0x0011e81d01007387 */ /* 0x000fe20000100800 */
[----:B------:R-:W-:-:S03]  /*43bc0*/  IMAD.MOV.U32 R5, RZ, RZ, R43 ;  /* 0x000000ffff057224 */ /* 0x000fc600078e002b */
[----:B------:R-:W-:Y:S04]  /*43bd0*/  STL [R1+0x11dc], R42 ;  /* 0x0011dc2a01007387 */ /* 0x000fe80000100800 */
[----:B------:R-:W2:Y:S04]  /*43be0*/  LDL.LU R33, [R1+0x11b8] ;  /* 0x0011b80001217983 */ /* 0x000ea80000300800 */
[----:B------:R1:W-:Y:S02]  /*43bf0*/  LDGSTS.E [R3+0x1c800], [R4.64], P2 ;  /* 0x1c80000004037fae */ /* 0x0003e40009121844 */
[----:B-1----:R-:W-:-:S02]  /*43c00*/  IMAD.MOV.U32 R4, RZ, RZ, R28 ;  /* 0x000000ffff047224 */ /* 0x002fc400078e001c */
[----:B------:R-:W-:Y:S01]  /*43c10*/  IMAD.MOV.U32 R5, RZ, RZ, R42 ;  /* 0x000000ffff057224 */ /* 0x000fe200078e002a */
[----:B----4-:R-:W4:Y:S04]  /*43c20*/  LDL.LU R28, [R1+0x11a0] ;  /* 0x0011a000011c7983 */ /* 0x010f280000300800 */
[----:B------:R1:W-:Y:S01]  /*43c30*/  LDGSTS.E [R3+0x1d000], [R4.64], P2 ;  /* 0x1d00000004037fae */ /* 0x0003e20009121844 */
[----:B------:R-:W-:Y:S01]  /*43c40*/  IADD3 R30, P1, R30, R35, RZ ;  /* 0x000000231e1e7210 */ /* 0x000fe20007f3e0ff */
[----:B------:R-:W-:-:S04]  /*43c50*/  IMAD.X R37, R37, 0x1, R0, P0 ;  /* 0x0000000125257824 */ /* 0x000fc800000e0600 */
[----:B------:R-:W-:Y:S01]  /*43c60*/  STL [R1+0x11d0], R30 ;  /* 0x0011d01e01007387 */ /* 0x000fe20000100800 */
[----:B-1----:R-:W-:-:S03]  /*43c70*/  IMAD.MOV.U32 R5, RZ, RZ, R37 ;  /* 0x000000ffff057224 */ /* 0x002fc600078e0025 */
[----:B------:R1:W-:Y:S01]  /*43c80*/  STL [R1+0x11e4], R37 ;  /* 0x0011e42501007387 */ /* 0x0003e20000100800 */
[----:B------:R-:W-:-:S05]  /*43c90*/  IMAD.MOV.U32 R4, RZ, RZ, R29 ;  /* 0x000000ffff047224 */ /* 0x000fca00078e001d */
[----:B------:R1:W-:Y:S01]  /*43ca0*/  LDGSTS.E [R3+0x1d800], [R4.64], P2 ;  /* 0x1d80000004037fae */ /* 0x0003e20009121844 */
[----:B------:R-:W-:-:S03]  /*43cb0*/  IMAD.X R41, R41, 0x1, R0, P1 ;  /* 0x0000000129297824 */ /* 0x000fc600008e0600 */
[----:B-1----:R-:W4:Y:S01]  /*43cc0*/  LDL.LU R37, [R1+0x11b4] ;  /* 0x0011b40001257983 */ /* 0x002f220000300800 */
[----:B------:R-:W-:-:S05]  /*43cd0*/  IADD3 R36, P0, R36, R35, RZ ;  /* 0x0000002324247210 */ /* 0x000fca0007f1e0ff */
[----:B------:R-:W-:Y:S04]  /*43ce0*/  STL [R1+0x11d8], R36 ;  /* 0x0011d82401007387 */ /* 0x000fe80000100800 */
[----:B------:R1:W-:Y:S04]  /*43cf0*/  STL [R1+0x11cc], R41 ;  /* 0x0011cc2901007387 */ /* 0x0003e80000100800 */
[----:B------:R-:W4:Y:S04]  /*43d00*/  LDL.LU R29, [R1+0x11a8] ;  /* 0x0011a800011d7983 */ /* 0x000f280000300800 */
[----:B------:R-:W4:Y:S01]  /*43d10*/  LDL.LU R43, [R1+0x119c] ;  /* 0x00119c00012b7983 */ /* 0x000f220000300800 */
[----:B------:R-:W-:-:S03]  /*43d20*/  IMAD.MOV.U32 R5, RZ, RZ, R41 ;  /* 0x000000ffff057224 */ /* 0x000fc600078e0029 */
[----:B-1----:R-:W1:Y:S01]  /*43d30*/  S2R R41, SR_TID.X ;  /* 0x0000000000297919 */ /* 0x002e620000002100 */
[----:B------:R-:W-:Y:S02]  /*43d40*/  IMAD.MOV.U32 R4, RZ, RZ, R30 ;  /* 0x000000ffff047224 */ /* 0x000fe400078e001e */
[----:B------:R-:W-:-:S03]  /*43d50*/  IMAD.X R40, R40, 0x1, R0, P0 ;  /* 0x0000000128287824 */ /* 0x000fc600000e0600 */
[----:B------:R1:W-:Y:S01]  /*43d60*/  LDGSTS.E [R3+0x1e000], [R4.64], P2 ;  /* 0x1e00000004037fae */ /* 0x0003e20009121844 */
[----:B------:R-:W-:Y:S01]  /*43d70*/  IADD3 R34, P1, R34, R35, RZ ;  /* 0x0000002322227210 */ /* 0x000fe20007f3e0ff */
[----:B-1----:R-:W-:Y:S01]  /*43d80*/  IMAD.MOV.U32 R4, RZ, RZ, R36 ;  /* 0x000000ffff047224 */ /* 0x002fe200078e0024 */
[----:B------:R-:W-:Y:S01]  /*43d90*/  SHF.R.S32.HI R48, RZ, 0x6, R41 ;  /* 0x00000006ff307819 */ /* 0x000fe20000011429 */
[----:B------:R-:W-:Y:S02]  /*43da0*/  IMAD.MOV.U32 R5, RZ, RZ, R40 ;  /* 0x000000ffff057224 */ /* 0x000fe400078e0028 */
[----:B------:R1:W-:Y:S01]  /*43db0*/  STL [R1+0x11c0], R34 ;  /* 0x0011c02201007387 */ /* 0x0003e20000100800 */
[----:B------:R-:W-:Y:S01]  /*43dc0*/  IMAD.X R38, R38, 0x1, R0, P1 ;  /* 0x0000000126267824 */ /* 0x000fe200008e0600 */
[----:B------:R-:W-:Y:S02]  /*43dd0*/  LOP3.LUT R41, R41, 0x3f, RZ, 0xc0, !PT ;  /* 0x0000003f29297812 */ /* 0x000fe400078ec0ff */
[----:B------:R1:W-:Y:S04]  /*43de0*/  STL [R1+0x11d4], R40 ;  /* 0x0011d42801007387 */ /* 0x0003e80000100800 */
[----:B------:R-:W4:Y:S04]  /*43df0*/  LDL.LU R30, [R1+0x1190] ;  /* 0x00119000011e7983 */ /* 0x000f280000300800 */
[----:B------:R-:W4:Y:S01]  /*43e00*/  LDL.LU R42, [R1+0x11a4] ;  /* 0x0011a400012a7983 */ /* 0x000f220000300800 */
[----:B------:R-:W-:-:S03]  /*43e10*/  SGXT R48, R48, 0x1 ;  /* 0x000000013030781a */ /* 0x000fc60000000200 */
[----:B------:R1:W-:Y:S02]  /*43e20*/  LDGSTS.E [R3+0x1e800], [R4.64], P2 ;  /* 0x1e80000004037fae */ /* 0x0003e40009121844 */
[----:B-1----:R-:W-:Y:S02]  /*43e30*/  IMAD.MOV.U32 R4, RZ, RZ, R34 ;  /* 0x000000ffff047224 */ /* 0x002fe400078e0022 */
[----:B------:R-:W-:Y:S02]  /*43e40*/  IMAD.SHL.U32 R34, R41, 0x4, RZ ;  /* 0x0000000429227824 */ /* 0x000fe400078e00ff */
[----:B------:R-:W-:-:S03]  /*43e50*/  IMAD.MOV.U32 R5, RZ, RZ, R38 ;  /* 0x000000ffff057224 */ /* 0x000fc600078e0026 */
[----:B------:R-:W-:Y:S02]  /*43e60*/  LOP3.LUT R34, R34, 0x110, R48, 0x78, !PT ;  /* 0x0000011022227812 */ /* 0x000fe400078e7830 */
[----:B------:R1:W-:Y:S02]  /*43e70*/  LDGSTS.E [R3+0x1f000], [R4.64], P2 ;  /* 0x1f00000004037fae */ /* 0x0003e40009121844 */
[----:B------:R-:W-:-:S05]  /*43e80*/  LOP3.LUT R34, R34, 0x20, RZ, 0x3c, !PT ;  /* 0x0000002022227812 */ /* 0x000fca00078e3cff */
[----:B-1----:R-:W-:Y:S01]  /*43e90*/  IMAD R4, R39, 0x20000, R34 ;  /* 0x0002000027047824 */ /* 0x002fe200078e0222 */
[----:B---3--:R-:W-:-:S05]  /*43ea0*/  IADD3 R6, P3, R6, R35, RZ ;  /* 0x0000002306067210 */ /* 0x008fca0007f7e0ff */
[----:B------:R-:W-:Y:S04]  /*43eb0*/  STL [R1+0x11c8], R6 ;  /* 0x0011c80601007387 */ /* 0x000fe80000100800 */
[----:B------:R1:W-:Y:S04]  /*43ec0*/  STL [R1+0x11bc], R38 ;  /* 0x0011bc2601007387 */ /* 0x0003e80000100800 */
[----:B------:R-:W3:Y:S01]  /*43ed0*/  LDL.LU R36, [R1+0x1198] ;  /* 0x0011980001247983 */ /* 0x000ee20000300800 */
[----:B-----5:R-:W-:-:S03]  /*43ee0*/  IMAD.X R7, R7, 0x1, R0, P3 ;  /* 0x0000000107077824 */ /* 0x020fc600018e0600 */
[----:B------:R-:W5:Y:S04]  /*43ef0*/  LDL.LU R40, [R1+0x118c] ;  /* 0x00118c0001287983 */ /* 0x000f680000300800 */
[----:B------:R1:W-:Y:S01]  /*43f00*/  LDGSTS.E [R3+0x1f800], [R6.64], P2 ;  /* 0x1f80000006037fae */ /* 0x0003e20009121844 */
[----:B------:R-:W-:-:S05]  /*43f10*/  IADD3 R44, P0, R44, R35, RZ ;  /* 0x000000232c2c7210 */ /* 0x000fca0007f1e0ff */
[----:B------:R-:W-:Y:S01]  /*43f20*/  IMAD.X R45, R45, 0x1, R0, P0 ;  /* 0x000000012d2d7824 */ /* 0x000fe200000e0600 */
[----:B------:R-:W-:Y:S04]  /*43f30*/  STL [R1+0x11b0], R44 ;  /* 0x0011b02c01007387 */ /* 0x000fe80000100800 */
[----:B------:R2:W-:Y:S04]  /*43f40*/  STL [R1+0x11c4], R7 ;  /* 0x0011c40701007387 */ /* 0x0005e80000100800 */
[----:B-1----:R-:W5:Y:S01]  /*43f50*/  LDL.LU R38, [R1+0x1180] ;  /* 0x0011800001267983 */ /* 0x002f620000300800 */
[----:B--2---:R-:W-:-:S05]  /*43f60*/  IADD3 R33, P1, R33, R35, RZ ;  /* 0x0000002321217210 */ /* 0x004fca0007f3e0ff */
[----:B------:R-:W-:Y:S04]  /*43f70*/  STL [R1+0x11b8], R33 ;  /* 0x0011b82101007387 */ /* 0x000fe80000100800 */
[----:B------:R-:W-:Y:S04]  /*43f80*/  STL [R1+0x11ac], R45 ;  /* 0x0011ac2d01007387 */ /* 0x000fe80000100800 */
[----:B------:R-:W2:Y:S01]  /*43f90*/  LDL.LU R41, [R1+0x1194] ;  /* 0x0011940001297983 */ /* 0x000ea20000300800 */
[----:B------:R-:W-:-:S03]  /*43fa0*/  IMAD.MOV.U32 R6, RZ, RZ, R44 ;  /* 0x000000ffff067224 */ /* 0x000fc600078e002c */
[----:B------:R-:W2:Y:S01]  /*43fb0*/  LDL.LU R34, [R1+0x1188] ;  /* 0x0011880001227983 */ /* 0x000ea20000300800 */
[----:B------:R-:W-:Y:S01]  /*43fc0*/  IMAD.MOV.U32 R7, RZ, RZ, R45 ;  /* 0x000000ffff077224 */ /* 0x000fe200078e002d */
[----:B----4-:R-:W-:Y:S02]  /*43fd0*/  IADD3 R28, P0, R28, R35, RZ ;  /* 0x000000231c1c7210 */ /* 0x010fe40007f1e0ff */
        /* <DEDUP_REMOVED lines=14> */
[----:B------:R-:W4:Y:S04]  /*440c0*/  LDL.LU R33, [R1+0x1178] ;  /* 0x0011780001217983 */ /* 0x000f280000300800 */
[----:B------:R-:W4:Y:S01]  /*440d0*/  LDL.LU R44, [R1+0x116c] ;  /* 0x00116c00012c7983 */ /* 0x000f220000300800 */
[----:B------:R-:W-:-:S02]  /*440e0*/  IMAD.MOV.U32 R6, RZ, RZ, R28 ;  /* 0x000000ffff067224 */ /* 0x000fc400078e001c */
[----:B------:R-:W-:-:S05]  /*440f0*/  IMAD.MOV.U32 R7, RZ, RZ, R43 ;  /* 0x000000ffff077224 */ /* 0x000fca00078e002b */
[----:B------:R1:W-:Y:S01]  /*44100*/  LDGSTS.E [R4+0x1200], [R6.64], P2 ;  /* 0x0120000006047fae */ /* 0x0003e20009121844 */
[----:B------:R-:W-:Y:S01]  /*44110*/  IADD3 R30, P0, R30, R35, RZ ;  /* 0x000000231e1e7210 */ /* 0x000fe20007f1e0ff */
[----:B------:R-:W-:-:S04]  /*44120*/  IMAD.X R42, R42, 0x1, R0, P1 ;  /* 0x000000012a2a7824 */ /* 0x000fc800008e0600 */
[----:B------:R-:W-:Y:S04]  /*44130*/  STL [R1+0x1190], R30 ;  /* 0x0011901e01007387 */ /* 0x000fe80000100800 */
[----:B------:R3:W-:Y:S01]  /*44140*/  STL [R1+0x11a4], R42 ;  /* 0x0011a42a01007387 */ /* 0x0007e20000100800 */
[----:B-1----:R-:W-:-:S03]  /*44150*/  IMAD.MOV.U32 R7, RZ, RZ, R42 ;  /* 0x000000ffff077224 */ /* 0x002fc600078e002a */
[----:B------:R-:W4:Y:S01]  /*44160*/  LDL.LU R28, [R1+0x1160] ;  /* 0x00116000011c7983 */ /* 0x000f220000300800 */
[----:B------:R-:W-:-:S03]  /*44170*/  IMAD.MOV.U32 R6, RZ, RZ, R29 ;  /* 0x000000ffff067224 */ /* 0x000fc600078e001d */
[----:B------:R-:W4:Y:S04]  /*44180*/  LDL.LU R43, [R1+0x1174] ;  /* 0x00117400012b7983 */ /* 0x000f280000300800 */
[----:B------:R1:W-:Y:S02]  /*44190*/  LDGSTS.E [R4+0x1a00], [R6.64], P2 ;  /* 0x01a0000006047fae */ /* 0x0003e40009121844 */
[----:B-1----:R-:W-:Y:S01]  /*441a0*/  IMAD.MOV.U32 R6, RZ, RZ, R30 ;  /* 0x000000ffff067224 */ /* 0x002fe200078e001e */
[----:B---3--:R-:W-:Y:S01]  /*441b0*/  IADD3 R36, P1, R36, R35, RZ ;  /* 0x0000002324247210 */ /* 0x008fe20007f3e0ff */
[----:B-----5:R-:W-:-:S04]  /*441c0*/  IMAD.X R40, R40, 0x1, R0, P0 ;  /* 0x0000000128287824 */ /* 0x020fc800000e0600 */
[----:B------:R-:W-:Y:S04]  /*441d0*/  STL [R1+0x1198], R36 ;  /* 0x0011982401007387 */ /* 0x000fe80000100800 */
[----:B------:R1:W-:Y:S04]  /*441e0*/  STL [R1+0x118c], R40 ;  /* 0x00118c2801007387 */ /* 0x0003e80000100800 */
[----:B------:R-:W3:Y:S04]  /*441f0*/  LDL.LU R42, [R1+0x115c] ;  /* 0x00115c00012a7983 */ /* 0x000ee80000300800 */
[----:B------:R-:W5:Y:S01]  /*44200*/  LDL.LU R29, [R1+0x1168] ;  /* 0x00116800011d7983 */ /* 0x000f620000300800 */
[----:B------:R-:W-:-:S03]  /*44210*/  IMAD.MOV.U32 R7, RZ, RZ, R40 ;  /* 0x000000ffff077224 */ /* 0x000fc600078e0028 */
[----:B-1----:R-:W5:Y:S01]  /*44220*/  LDL.LU R40, [R1+0x1164] ;  /* 0x0011640001287983 */ /* 0x002f620000300800 */
[----:B------:R-:W-:-:S03]  /*44230*/  IADD3 R38, P0, R38, R35, RZ ;  /* 0x0000002326267210 */ /* 0x000fc60007f1e0ff */
[----:B------:R1:W-:Y:S04]  /*44240*/  LDGSTS.E [R4+0x2200], [R6.64], P2 ;  /* 0x0220000006047fae */ /* 0x0003e80009121844 */
[----:B------:R-:W-:Y:S01]  /*44250*/  STL [R1+0x1180], R38 ;  /* 0x0011802601007387 */ /* 0x000fe20000100800 */
[----:B-1----:R-:W-:Y:S02]  /*44260*/  IMAD.MOV.U32 R6, RZ, RZ, R36 ;  /* 0x000000ffff067224 */ /* 0x002fe400078e0024 */
[----:B--2---:R-:W-:Y:S01]  /*44270*/  IMAD.X R41, R41, 0x1, R0, P1 ;  /* 0x0000000129297824 */ /* 0x004fe200008e0600 */
[----:B------:R-:W-:-:S04]  /*44280*/  IADD3 R34, P1, R34, R35, RZ ;  /* 0x0000002322227210 */ /* 0x000fc80007f3e0ff */
[----:B------:R1:W-:Y:S01]  /*44290*/  STL [R1+0x1194], R41 ;  /* 0x0011942901007387 */ /* 0x0003e20000100800 */
[----:B------:R-:W-:Y:S02]  /*442a0*/  IMAD.MOV.U32 R7, RZ, RZ, R41 ;  /* 0x000000ffff077224 */ /* 0x000fe400078e0029 */
[----:B----4-:R-:W-:Y:S01]  /*442b0*/  IMAD.X R3, R3, 0x1, R0, P0 ;  /* 0x0000000103037824 */ /* 0x010fe200000e0600 */
[----:B------:R-:W2:Y:S04]  /*442c0*/  LDL.LU R30, [R1+0x1150] ;  /* 0x00115000011e7983 */ /* 0x000ea80000300800 */
[----:B------:R4:W-:Y:S04]  /*442d0*/  LDGSTS.E [R4+0x2a00], [R6.64], P2 ;  /* 0x02a0000006047fae */ /* 0x0009e80009121844 */
[----:B-1----:R-:W2:Y:S04]  /*442e0*/  LDL.LU R41, [R1+0x114c] ;  /* 0x00114c0001297983 */ /* 0x002ea80000300800 */
[----:B------:R-:W-:Y:S04]  /*442f0*/  STL [R1+0x1188], R34 ;  /* 0x0011882201007387 */ /* 0x000fe80000100800 */
[----:B------:R1:W-:Y:S01]  /*44300*/  STL [R1+0x117c], R3 ;  /* 0x00117c0301007387 */ /* 0x0003e20000100800 */
[----:B----4-:R-:W-:-:S03]  /*44310*/  IMAD.MOV.U32 R6, RZ, RZ, R38 ;  /* 0x000000ffff067224 */ /* 0x010fc600078e0026 */
[----:B------:R-:W4:Y:S01]  /*44320*/  LDL.LU R36, [R1+0x1158] ;  /* 0x0011580001247983 */ /* 0x000f220000300800 */
[----:B------:R-:W-:-:S03]  /*44330*/  IMAD.MOV.U32 R7, RZ, RZ, R3 ;  /* 0x000000ffff077224 */ /* 0x000fc600078e0003 */
[----:B------:R-:W4:Y:S04]  /*44340*/  LDL.LU R38, [R1+0x1154] ;  /* 0x0011540001267983 */ /* 0x000f280000300800 */
[----:B------:R1:W-:Y:S01]  /*44350*/  LDGSTS.E [R4+0x3200], [R6.64], P2 ;  /* 0x0320000006047fae */ /* 0x0003e20009121844 */
[----:B------:R-:W-:Y:S01]  /*44360*/  IADD3 R5, P0, R5, R35, RZ ;  /* 0x0000002305057210 */ /* 0x000fe20007f1e0ff */
[----:B------:R-:W-:-:S04]  /*44370*/  IMAD.X R37, R37, 0x1, R0, P1 ;  /* 0x0000000125257824 */ /* 0x000fc800008e0600 */
[----:B------:R-:W-:Y:S01]  /*44380*/  STL [R1+0x1170], R5 ;  /* 0x0011700501007387 */ /* 0x000fe20000100800 */
[----:B-1----:R-:W-:-:S03]  /*44390*/  IMAD.MOV.U32 R7, RZ, RZ, R37 ;  /* 0x000000ffff077224 */ /* 0x002fc600078e0025 */
[----:B------:R1:W-:Y:S01]  /*443a0*/  STL [R1+0x1184], R37 ;  /* 0x0011842501007387 */ /* 0x0003e20000100800 */
[----:B------:R-:W-:-:S03]  /*443b0*/  IMAD.MOV.U32 R6, RZ, RZ, R34 ;  /* 0x000000ffff067224 */ /* 0x000fc600078e0022 */
[----:B------:R-:W4:Y:S01]  /*443c0*/  LDL.LU R3, [R1+0x1140] ;  /* 0x0011400001037983 */ /* 0x000f220000300800 */
[----:B------:R-:W-:-:S03]  /*443d0*/  IADD3 R33, P1, R33, R35, RZ ;  /* 0x0000002321217210 */ /* 0x000fc60007f3e0ff */
[----:B------:R1:W-:Y:S01]  /*443e0*/  LDGSTS.E [R4+0x3a00], [R6.64], P2 ;  /* 0x03a0000006047fae */ /* 0x0003e20009121844 */
[----:B------:R-:W-:-:S03]  /*443f0*/  IMAD.X R44, R44, 0x1, R0, P0 ;  /* 0x000000012c2c7824 */ /* 0x000fc600000e0600 */
[----:B-1----:R-:W4:Y:S04]  /*44400*/  LDL.LU R37, [R1+0x113c] ;  /* 0x00113c0001257983 */ /* 0x002f280000300800 */
[----:B------:R-:W-:Y:S04]  /*44410*/  STL [R1+0x1178], R33 ;  /* 0x0011782101007387 */ /* 0x000fe80000100800 */
[----:B------:R-:W-:Y:S04]  /*44420*/  STL [R1+0x116c], R44 ;  /* 0x00116c2c01007387 */ /* 0x000fe80000100800 */
[----:B------:R-:W4:Y:S01]  /*44430*/  LDL.LU R34, [R1+0x1148] ;  /* 0x0011480001227983 */ /* 0x000f220000300800 */
[----:B------:R-:W-:-:S02]  /*44440*/  IMAD.MOV.U32 R6, RZ, RZ, R5 ;  /* 0x000000ffff067224 */ /* 0x000fc400078e0005 */
[----:B------:R-:W-:Y:S01]  /*44450*/  IMAD.MOV.U32 R7, RZ, RZ, R44 ;  /* 0x000000ffff077224 */ /* 0x000fe200078e002c */
[----:B------:R-:W4:Y:S04]  /*44460*/  LDL.LU R5, [R1+0x1130] ;  /* 0x0011300001057983 */ /* 0x000f280000300800 */
[----:B------:R1:W-:Y:S01]  /*44470*/  LDGSTS.E [R4+0x4200], [R6.64], P2 ;  /* 0x0420000006047fae */ /* 0x0003e20009121844 */
[----:B------:R-:W-:Y:S01]  /*44480*/  IADD3 R28, P0, R28, R35, RZ ;  /* 0x000000231c1c7210 */ /* 0x000fe20007f1e0ff */
[----:B------:R-:W-:-:S04]  /*44490*/  IMAD.X R43, R43, 0x1, R0, P1 ;  /* 0x000000012b2b7824 */ /* 0x000fc800008e0600 */
[----:B------:R-:W-:Y:S01]  /*444a0*/  STL [R1+0x1160], R28 ;  /* 0x0011601c01007387 */ /* 0x000fe20000100800 */
[----:B-1----:R-:W-:Y:S02]  /*444b0*/  IMAD.MOV.U32 R6, RZ, RZ, R33 ;  /* 0x000000ffff067224 */ /* 0x002fe400078e0021 */
[----:B------:R-:W-:Y:S01]  /*444c0*/  IMAD.MOV.U32 R7, RZ, RZ, R43 ;  /* 0x000000ffff077224 */ /* 0x000fe200078e002b */
[----:B------:R1:W-:Y:S04]  /*444d0*/  STL [R1+0x1174], R43 ;  /* 0x0011742b01007387 */ /* 0x0003e80000100800 */
[----:B------:R1:W-:Y:S04]  /*444e0*/  LDGSTS.E [R4+0x4a00], [R6.64], P2 ;  /* 0x04a0000006047fae */ /* 0x0003e80009121844 */
[----:B-1----:R-:W4:Y:S01]  /*444f0*/  LDL.LU R43, [R1+0x1144] ;  /* 0x00114400012b7983 */ /* 0x002f220000300800 */
[----:B------:R-:W-:-:S02]  /*44500*/  IMAD.MOV.U32 R6, RZ, RZ, R28 ;  /* 0x000000ffff067224 */ /* 0x000fc400078e001c */
[----:B---3--:R-:W-:Y:S01]  /*44510*/  IMAD.X R42, R42, 0x1, R0, P0 ;  /* 0x000000012a2a7824 */ /* 0x008fe200000e0600 */
[----:B-----5:R-:W-:-:S03]  /*44520*/  IADD3 R29, P1, R29, R35, RZ ;  /* 0x000000231d1d7210 */ /* 0x020fc60007f3e0ff */
[----:B------:R-:W-:Y:S02]  /*44530*/  IMAD.MOV.U32 R7, RZ, RZ, R42 ;  /* 0x000000ffff077224 */ /* 0x000fe400078e002a */
[----:B------:R-:W-:Y:S04]  /*44540*/  STL [R1+0x1168], R29 ;  /* 0x0011681d01007387 */ /* 0x000fe80000100800 */
[----:B------:R1:W-:Y:S04]  /*44550*/  STL [R1+0x115c], R42 ;  /* 0x00115c2a01007387 */ /* 0x0003e80000100800 */
[----:B------:R-:W3:Y:S01]  /*44560*/  LDL.LU R33, [R1+0x1138] ;  /* 0x0011380001217983 */ /* 0x000ee20000300800 */
[----:B------:R-:W-:-:S03]  /*44570*/  IMAD.X R40, R40, 0x1, R0, P1 ;  /* 0x0000000128287824 */ /* 0x000fc600008e0600 */
[----:B------:R5:W-:Y:S04]  /*44580*/  LDGSTS.E [R4+0x5200], [R6.64], P2 ;  /* 0x0520000006047fae */ /* 0x000be80009121844 */
[----:B-1----:R-:W3:Y:S01]  /*44590*/  LDL.LU R42, [R1+0x112c] ;  /* 0x00112c00012a7983 */ /* 0x002ee20000300800 */
[----:B-----5:R-:W-:Y:S01]  /*445a0*/  IMAD.MOV.U32 R7, RZ, RZ, R40 ;  /* 0x000000ffff077224 */ /* 0x020fe200078e0028 */
[----:B--2---:R-:W-:-:S05]  /*445b0*/  IADD3 R30, P0, R30, R35, RZ ;  /* 0x000000231e1e7210 */ /* 0x004fca0007f1e0ff */
[----:B------:R-:W-:Y:S01]  /*445c0*/  STL [R1+0x1150], R30 ;  /* 0x0011501e01007387 */ /* 0x000fe20000100800 */
[----:B------:R-:W-:-:S03]  /*445d0*/  IMAD.X R41, R41, 0x1, R0, P0 ;  /* 0x0000000129297824 */ /* 0x000fc600000e0600 */
[----:B------:R1:W-:Y:S01]  /*445e0*/  STL [R1+0x1164], R40 ;  /* 0x0011642801007387 */ /* 0x0003e20000100800 */
[----:B------:R-:W-:-:S03]  /*445f0*/  IMAD.MOV.U32 R6, RZ, RZ, R29 ;  /* 0x000000ffff067224 */ /* 0x000fc600078e001d */
[----:B------:R-:W2:Y:S04]  /*44600*/  LDL.LU R28, [R1+0x1120] ;  /* 0x00112000011c7983 */ /* 0x000ea80000300800 */
[----:B------:R5:W-:Y:S01]  /*44610*/  LDGSTS.E [R4+0x5a00], [R6.64], P2 ;  /* 0x05a0000006047fae */ /* 0x000be20009121844 */
[----:B----4-:R-:W-:-:S03]  /*44620*/  IADD3 R36, P1, R36, R35, RZ ;  /* 0x0000002324247210 */ /* 0x010fc60007f3e0ff */
[----:B-1----:R-:W4:Y:S04]  /*44630*/  LDL.LU R40, [R1+0x1134] ;  /* 0x0011340001287983 */ /* 0x002f280000300800 */
[----:B------:R-:W-:Y:S04]  /*44640*/  STL [R1+0x1158], R36 ;  /* 0x0011582401007387 */ /* 0x000fe80000100800 */
[----:B------:R1:W-:Y:S01]  /*44650*/  STL [R1+0x114c], R41 ;  /* 0x00114c2901007387 */ /* 0x0003e20000100800 */
[----:B------:R-:W-:-:S03]  /*44660*/  IMAD.X R38, R38, 0x1, R0, P1 ;  /* 0x0000000126267824 */ /* 0x000fc600008e0600 */
[----:B------:R-:W4:Y:S04]  /*44670*/  LDL.LU R29, [R1+0x1128] ;  /* 0x00112800011d7983 */ /* 0x000f280000300800 */
[----:B------:R-:W4:Y:S01]  /*44680*/  LDL.LU R44, [R1+0x111c] ;  /* 0x00111c00012c7983 */ /* 0x000f220000300800 */
[----:B-----5:R-:W-:Y:S02]  /*44690*/  IMAD.MOV.U32 R6, RZ, RZ, R30 ;  /* 0x000000ffff067224 */ /* 0x020fe400078e001e */
[----:B------:R-:W-:-:S05]  /*446a0*/  IMAD.MOV.U32 R7, RZ, RZ, R41 ;  /* 0x000000ffff077224 */ /* 0x000fca00078e0029 */
[----:B------:R5:W-:Y:S01]  /*446b0*/  LDGSTS.E [R4+0x6200], [R6.64], P2 ;  /* 0x0620000006047fae */ /* 0x000be20009121844 */
[----:B------:R-:W-:-:S05]  /*446c0*/  IADD3 R3, P0, R3, R35, RZ ;  /* 0x0000002303037210 */ /* 0x000fca0007f1e0ff */
[----:B------:R-:W-:Y:S01]  /*446d0*/  STL [R1+0x1140], R3 ;  /* 0x0011400301007387 */ /* 0x000fe20000100800 */
[----:B------:R-:W-:-:S03]  /*446e0*/  IMAD.X R37, R37, 0x1, R0, P0 ;  /* 0x0000000125257824 */ /* 0x000fc600000e0600 */
[----:B------:R1:W-:Y:S01]  /*446f0*/  STL [R1+0x1154], R38 ;  /* 0x0011542601007387 */ /* 0x0003e20000100800 */
[----:B-----5:R-:W-:-:S03]  /*44700*/  IMAD.MOV.U32 R7, RZ, RZ, R38 ;  /* 0x000000ffff077224 */ /* 0x020fc600078e0026 */
[----:B------:R-:W5:Y:S01]  /*44710*/  LDL.LU R30, [R1+0x1110] ;  /* 0x00111000011e7983 */ /* 0x000f620000300800 */
[----:B------:R-:W-:-:S03]  /*44720*/  IADD3 R34, P1, R34, R35, RZ ;  /* 0x0000002322227210 */ /* 0x000fc60007f3e0ff */
[----:B-1----:R-:W5:Y:S01]  /*44730*/  LDL.LU R41, [R1+0x1124] ;  /* 0x0011240001297983 */ /* 0x002f620000300800 */
        /* <DEDUP_REMOVED lines=9> */
[----:B------:R-:W5:Y:S01]  /*447d0*/  LDL.LU R37, [R1+0x1114] ;  /* 0x0011140001257983 */ /* 0x000f620000300800 */
[----:B------:R-:W-:-:S03]  /*447e0*/  IMAD.X R43, R43, 0x1, R0, P1 ;  /* 0x000000012b2b7824 */ /* 0x000fc600008e0600 */
[----:B------:R-:W-:Y:S04]  /*447f0*/  STL [R1+0x1130], R5 ;  /* 0x0011300501007387 */ /* 0x000fe80000100800 */
[----:B------:R1:W-:Y:S04]  /*44800*/  STL [R1+0x1144], R43 ;  /* 0x0011442b01007387 */ /* 0x0003e80000100800 */
[----:B------:R1:W-:Y:S04]  /*44810*/  LDGSTS.E [R4+0x7200], [R6.64], P2 ;  /* 0x0720000006047fae */ /* 0x0003e80009121844 */
[----:B------:R-:W5:Y:S01]  /*44820*/  LDL.LU R3, [R1+0x1100] ;  /* 0x0011000001037983 */ /* 0x000f620000300800 */
[----:B-1----:R-:W-:-:S03]  /*44830*/  IMAD.MOV.U32 R7, RZ, RZ, R43 ;  /* 0x000000ffff077224 */ /* 0x002fc600078e002b */
[----:B------:R-:W5:Y:S01]  /*44840*/  LDL.LU R43, [R1+0x10fc] ;  /* 0x0010fc00012b7983 */ /* 0x000f620000300800 */
[----:B------:R-:W-:-:S05]  /*44850*/  IMAD.MOV.U32 R6, RZ, RZ, R34 ;  /* 0x000000ffff067224 */ /* 0x000fca00078e0022 */
[----:B------:R1:W-:Y:S02]  /*44860*/  LDGSTS.E [R4+0x7a00], [R6.64], P2 ;  /* 0x07a0000006047fae */ /* 0x0003e40009121844 */
[----:B-1----:R-:W-:Y:S01]  /*44870*/  IMAD.MOV.U32 R6, RZ, RZ, R5 ;  /* 0x000000ffff067224 */ /* 0x002fe200078e0005 */
[----:B---3--:R-:W-:Y:S01]  /*44880*/  IADD3 R33, P1, R33, R35, RZ ;  /* 0x0000002321217210 */ /* 0x008fe20007f3e0ff */
[----:B------:R-:W-:-:S04]  /*44890*/  IMAD.X R42, R42, 0x1, R0, P0 ;  /* 0x000000012a2a7824 */ /* 0x000fc800000e0600 */
[----:B------:R-:W-:Y:S04]  /*448a0*/  STL [R1+0x1138], R33 ;  /* 0x0011382101007387 */ /* 0x000fe80000100800 */
[----:B------:R1:W-:Y:S04]  /*448b0*/  STL [R1+0x112c], R42 ;  /* 0x00112c2a01007387 */ /* 0x0003e80000100800 */
[----:B------:R-:W3:Y:S01]  /*448c0*/  LDL.LU R34, [R1+0x1108] ;  /* 0x0011080001227983 */ /* 0x000ee20000300800 */
[----:B------:R-:W-:-:S03]  /*448d0*/  IMAD.MOV.U32 R7, RZ, RZ, R42 ;  /* 0x000000ffff077224 */ /* 0x000fc600078e002a */
[----:B-1----:R-:W3:Y:S04]  /*448e0*/  LDL.LU R42, [R1+0x1104] ;  /* 0x00110400012a7983 */ /* 0x002ee80000300800 */
[----:B------:R1:W-:Y:S01]  /*448f0*/  LDGSTS.E [R4+0x8200], [R6.64], P2 ;  /* 0x0820000006047fae */ /* 0x0003e20009121844 */
[----:B--2---:R-:W-:Y:S01]  /*44900*/  IADD3 R28, P0, R28, R35, RZ ;  /* 0x000000231c1c7210 */ /* 0x004fe20007f1e0ff */
[----:B----4-:R-:W-:-:S04]  /*44910*/  IMAD.X R40, R40, 0x1, R0, P1 ;  /* 0x0000000128287824 */ /* 0x010fc800008e0600 */
[----:B------:R-:W-:Y:S01]  /*44920*/  STL [R1+0x1120], R28 ;  /* 0x0011201c01007387 */ /* 0x000fe20000100800 */
[----:B-1----:R-:W-:Y:S02]  /*44930*/  IMAD.MOV.U32 R6, RZ, RZ, R33 ;  /* 0x000000ffff067224 */ /* 0x002fe400078e0021 */
[----:B------:R-:W-:Y:S01]  /*44940*/  IMAD.MOV.U32 R7, RZ, RZ, R40 ;  /* 0x000000ffff077224 */ /* 0x000fe200078e0028 */
[----:B------:R1:W-:Y:S04]  /*44950*/  STL [R1+0x1134], R40 ;  /* 0x0011342801007387 */ /* 0x0003e80000100800 */
[----:B------:R-:W2:Y:S01]  /*44960*/  LDL.LU R5, [R1+0x10f0] ;  /* 0x0010f00001057983 */ /* 0x000ea20000300800 */
[----:B------:R-:W-:-:S03]  /*44970*/  IADD3 R29, P1, R29, R35, RZ ;  /* 0x000000231d1d7210 */ /* 0x000fc60007f3e0ff */
[----:B------:R4:W-:Y:S01]  /*44980*/  LDGSTS.E [R4+0x8a00], [R6.64], P2 ;  /* 0x08a0000006047fae */ /* 0x0009e20009121844 */
[----:B------:R-:W-:-:S03]  /*44990*/  IMAD.X R44, R44, 0x1, R0, P0 ;  /* 0x000000012c2c7824 */ /* 0x000fc600000e0600 */
[----:B-1----:R-:W2:Y:S04]  /*449a0*/  LDL.LU R40, [R1+0x10ec] ;  /* 0x0010ec0001287983 */ /* 0x002ea80000300800 */
[----:B------:R-:W-:Y:S04]  /*449b0*/  STL [R1+0x1128], R29 ;  /* 0x0011281d01007387 */ /* 0x000fe80000100800 */
[----:B------:R-:W-:Y:S01]  /*449c0*/  STL [R1+0x111c], R44 ;  /* 0x00111c2c01007387 */ /* 0x000fe20000100800 */
[----:B----4-:R-:W-:-:S03]  /*449d0*/  IMAD.MOV.U32 R6, RZ, RZ, R28 ;  /* 0x000000ffff067224 */ /* 0x010fc600078e001c */
[----:B------:R-:W4:Y:S01]  /*449e0*/  LDL.LU R33, [R1+0x10f8] ;  /* 0x0010f80001217983 */ /* 0x000f220000300800 */
[----:B------:R-:W-:-:S03]  /*449f0*/  IMAD.MOV.U32 R7, RZ, RZ, R44 ;  /* 0x000000ffff077224 */ /* 0x000fc600078e002c */
[----:B------:R-:W4:Y:S04]  /*44a00*/  LDL.LU R28, [R1+0x10e0] ;  /* 0x0010e000011c7983 */ /* 0x000f280000300800 */
[----:B------:R1:W-:Y:S01]  /*44a10*/  LDGSTS.E [R4+0x9200], [R6.64], P2 ;  /* 0x0920000006047fae */ /* 0x0003e20009121844 */
[----:B-----5:R-:W-:Y:S01]  /*44a20*/  IADD3 R30, P0, R30, R35, RZ ;  /* 0x000000231e1e7210 */ /* 0x020fe20007f1e0ff */
[----:B------:R-:W-:-:S04]  /*44a30*/  IMAD.X R41, R41, 0x1, R0, P1 ;  /* 0x0000000129297824 */ /* 0x000fc800008e0600 */
[----:B------:R-:W-:Y:S01]  /*44a40*/  STL [R1+0x1110], R30 ;  /* 0x0011101e01007387 */ /* 0x000fe20000100800 */
[----:B-1----:R-:W-:Y:S02]  /*44a50*/  IMAD.MOV.U32 R6, RZ, RZ, R29 ;  /* 0x000000ffff067224 */ /* 0x002fe400078e001d */
[----:B------:R-:W-:Y:S01]  /*44a60*/  IMAD.MOV.U32 R7, RZ, RZ, R41 ;  /* 0x000000ffff077224 */ /* 0x000fe200078e0029 */
[----:B------:R1:W-:Y:S04]  /*44a70*/  STL [R1+0x1124], R41 ;  /* 0x0011242901007387 */ /* 0x0003e80000100800 */
[----:B------:R5:W-:Y:S01]  /*44a80*/  LDGSTS.E [R4+0x9a00], [R6.64], P2 ;  /* 0x09a0000006047fae */ /* 0x000be20009121844 */
[----:B------:R-:W-:-:S03]  /*44a90*/  IMAD.X R38, R38, 0x1, R0, P0 ;  /* 0x0000000126267824 */ /* 0x000fc600000e0600 */
[----:B-1----:R-:W4:Y:S01]  /*44aa0*/  LDL.LU R41, [R1+0x10f4] ;  /* 0x0010f40001297983 */ /* 0x002f220000300800 */
[----:B------:R-:W-:-:S05]  /*44ab0*/  IADD3 R36, P1, R36, R35, RZ ;  /* 0x0000002324247210 */ /* 0x000fca0007f3e0ff */
[----:B------:R-:W-:Y:S01]  /*44ac0*/  STL [R1+0x1118], R36 ;  /* 0x0011182401007387 */ /* 0x000fe20000100800 */
[----:B-----5:R-:W-:-:S03]  /*44ad0*/  IMAD.MOV.U32 R7, RZ, RZ, R38 ;  /* 0x000000ffff077224 */ /* 0x020fc600078e0026 */
[----:B------:R1:W-:Y:S04]  /*44ae0*/  STL [R1+0x110c], R38 ;  /* 0x00110c2601007387 */ /* 0x0003e80000100800 */
[----:B------:R-:W4:Y:S04]  /*44af0*/  LDL.LU R29, [R1+0x10e8] ;  /* 0x0010e800011d7983 */ /* 0x000f280000300800 */
[----:B-1----:R-:W4:Y:S01]  /*44b00*/  LDL.LU R38, [R1+0x10dc] ;  /* 0x0010dc0001267983 */ /* 0x002f220000300800 */
[----:B------:R-:W-:Y:S02]  /*44b10*/  IMAD.X R37, R37, 0x1, R0, P1 ;  /* 0x0000000125257824 */ /* 0x000fe400008e0600 */
[----:B------:R-:W-:-:S05]  /*44b20*/  IMAD.MOV.U32 R6, RZ, RZ, R30 ;  /* 0x000000ffff067224 */ /* 0x000fca00078e001e */
[----:B------:R1:W-:Y:S01]  /*44b30*/  LDGSTS.E [R4+0xa200], [R6.64], P2 ;  /* 0x0a20000006047fae */ /* 0x0003e20009121844 */
[----:B------:R-:W-:Y:S01]  /*44b40*/  IADD3 R3, P0, R3, R35, RZ ;  /* 0x0000002303037210 */ /* 0x000fe20007f1e0ff */
[----:B-1----:R-:W-:-:S04]  /*44b50*/  IMAD.MOV.U32 R7, RZ, RZ, R37 ;  /* 0x000000ffff077224 */ /* 0x002fc800078e0025 */
[----:B------:R-:W-:Y:S04]  /*44b60*/  STL [R1+0x1100], R3 ;  /* 0x0011000301007387 */ /* 0x000fe80000100800 */
[----:B------:R1:W-:Y:S01]  /*44b70*/  STL [R1+0x1114], R37 ;  /* 0x0011142501007387 */ /* 0x0003e20000100800 */
[----:B------:R-:W-:-:S03]  /*44b80*/  IMAD.X R43, R43, 0x1, R0, P0 ;  /* 0x000000012b2b7824 */ /* 0x000fc600000e0600 */
[----:B------:R-:W4:Y:S01]  /*44b90*/  LDL.LU R30, [R1+0x10d0] ;  /* 0x0010d000011e7983 */ /* 0x000f220000300800 */
[----:B------:R-:W-:-:S03]  /*44ba0*/  IMAD.MOV.U32 R6, RZ, RZ, R36 ;  /* 0x000000ffff067224 */ /* 0x000fc600078e0024 */
[----:B-1----:R-:W4:Y:S04]  /*44bb0*/  LDL.LU R37, [R1+0x10e4] ;  /* 0x0010e40001257983 */ /* 0x002f280000300800 */
[----:B------:R1:W-:Y:S02]  /*44bc0*/  LDGSTS.E [R4+0xaa00], [R6.64], P2 ;  /* 0x0aa0000006047fae */ /* 0x0003e40009121844 */
[----:B-1----:R-:W-:Y:S02]  /*44bd0*/  IMAD.MOV.U32 R6, RZ, RZ, R3 ;  /* 0x000000ffff067224 */ /* 0x002fe400078e0003 */
[----:B------:R-:W-:-:S05]  /*44be0*/  IMAD.MOV.U32 R7, RZ, RZ, R43 ;  /* 0x000000ffff077224 */ /* 0x000fca00078e002b */
[----:B------:R1:W-:Y:S01]  /*44bf0*/  LDGSTS.E [R4+0xb200], [R6.64], P2 ;  /* 0x0b20000006047fae */ /* 0x0003e20009121844 */
[----:B---3--:R-:W-:-:S05]  /*44c00*/  IADD3 R34, P1, R34, R35, RZ ;  /* 0x0000002322227210 */ /* 0x008fca0007f3e0ff */
        /* <DEDUP_REMOVED lines=8> */
[----:B--2---:R-:W-:-:S05]  /*44c90*/  IADD3 R5, P0, R5, R35, RZ ;  /* 0x0000002305057210 */ /* 0x004fca0007f1e0ff */
[----:B------:R-:W-:Y:S01]  /*44ca0*/  STL [R1+0x10f0], R5 ;  /* 0x0010f00501007387 */ /* 0x000fe20000100800 */
[----:B------:R-:W-:-:S03]  /*44cb0*/  IMAD.X R40, R40, 0x1, R0, P0 ;  /* 0x0000000128287824 */ /* 0x000fc600000e0600 */
[----:B------:R2:W-:Y:S04]  /*44cc0*/  STL [R1+0x1104], R42 ;  /* 0x0011042a01007387 */ /* 0x0005e80000100800 */
[----:B------:R-:W5:Y:S04]  /*44cd0*/  LDL.LU R3, [R1+0x10c0] ;  /* 0x0010c00001037983 */ /* 0x000f680000300800 */
[----:B---3--:R-:W3:Y:S01]  /*44ce0*/  LDL.LU R43, [R1+0x10d4] ;  /* 0x0010d400012b7983 */ /* 0x008ee20000300800 */
[----:B----4-:R-:W-:-:S05]  /*44cf0*/  IADD3 R33, P1, R33, R35, RZ ;  /* 0x0000002321217210 */ /* 0x010fca0007f3e0ff */
[----:B------:R-:W-:Y:S04]  /*44d00*/  STL [R1+0x10f8], R33 ;  /* 0x0010f82101007387 */ /* 0x000fe80000100800 */
[----:B------:R4:W-:Y:S01]  /*44d10*/  STL [R1+0x10ec], R40 ;  /* 0x0010ec2801007387 */ /* 0x0009e20000100800 */
[----:B------:R-:W-:-:S03]  /*44d20*/  IADD3 R28, P0, R28, R35, RZ ;  /* 0x000000231c1c7210 */ /* 0x000fc60007f1e0ff */
[----:B--2---:R-:W2:Y:S01]  /*44d30*/  LDL.LU R42, [R1+0x10bc] ;  /* 0x0010bc00012a7983 */ /* 0x004ea20000300800 */
[----:B-1----:R-:W-:-:S03]  /*44d40*/  IMAD.MOV.U32 R6, RZ, RZ, R5 ;  /* 0x000000ffff067224 */ /* 0x002fc600078e0005 */
[----:B------:R-:W2:Y:S01]  /*44d50*/  LDL.LU R34, [R1+0x10c8] ;  /* 0x0010c80001227983 */ /* 0x000ea20000300800 */
[----:B------:R-:W-:-:S03]  /*44d60*/  IMAD.MOV.U32 R7, RZ, RZ, R40 ;  /* 0x000000ffff077224 */ /* 0x000fc600078e0028 */
[----:B----4-:R-:W4:Y:S04]  /*44d70*/  LDL.LU R40, [R1+0x10c4] ;  /* 0x0010c40001287983 */ /* 0x010f280000300800 */
        /* <DEDUP_REMOVED lines=19> */
[----:B------:R-:W-:-:S04]  /*44eb0*/  IMAD.X R37, R37, 0x1, R0, P1 ;  /* 0x0000000125257824 */ /* 0x000fc800008e0600 */
[----:B------:R-:W-:Y:S01]  /*44ec0*/  STL [R1+0x10d0], R30 ;  /* 0x0010d01e01007387 */ /* 0x000fe20000100800 */
[----:B-1----:R-:W-:Y:S02]  /*44ed0*/  IMAD.MOV.U32 R6, RZ, RZ, R29 ;  /* 0x000000ffff067224 */ /* 0x002fe400078e001d */
[----:B------:R-:W-:Y:S01]  /*44ee0*/  IMAD.MOV.U32 R7, RZ, RZ, R37 ;  /* 0x000000ffff077224 */ /* 0x000fe200078e0025 */
[----:B------:R1:W-:Y:S04]  /*44ef0*/  STL [R1+0x10e4], R37 ;  /* 0x0010e42501007387 */ /* 0x0003e80000100800 */
[----:B------:R-:W4:Y:S04]  /*44f00*/  LDL.LU R28, [R1+0x10a0] ;  /* 0x0010a000011c7983 */ /* 0x000f280000300800 */
[----:B------:R1:W-:Y:S04]  /*44f10*/  LDGSTS.E [R4+0xda00], [R6.64], P2 ;  /* 0x0da0000006047fae */ /* 0x0003e80009121844 */
[----:B-1----:R-:W4:Y:S01]  /*44f20*/  LDL.LU R37, [R1+0x109c] ;  /* 0x00109c0001257983 */ /* 0x002f220000300800 */
[----:B------:R-:W-:Y:S01]  /*44f30*/  IMAD.MOV.U32 R6, RZ, RZ, R30 ;  /* 0x000000ffff067224 */ /* 0x000fe200078e001e */
[----:B-----5:R-:W-:Y:S01]  /*44f40*/  IADD3 R36, P1, R36, R35, RZ ;  /* 0x0000002324247210 */ /* 0x020fe20007f3e0ff */
[----:B------:R-:W-:-:S04]  /*44f50*/  IMAD.X R44, R44, 0x1, R0, P0 ;  /* 0x000000012c2c7824 */ /* 0x000fc800000e0600 */
[----:B------:R-:W-:Y:S04]  /*44f60*/  STL [R1+0x10d8], R36 ;  /* 0x0010d82401007387 */ /* 0x000fe80000100800 */
[----:B------:R-:W-:Y:S04]  /*44f70*/  STL [R1+0x10cc], R44 ;  /* 0x0010cc2c01007387 */ /* 0x000fe80000100800 */
[----:B------:R-:W5:Y:S01]  /*44f80*/  LDL.LU R29, [R1+0x10a8] ;  /* 0x0010a800011d7983 */ /* 0x000f620000300800 */
[----:B------:R-:W-:-:S03]  /*44f90*/  IMAD.MOV.U32 R7, RZ, RZ, R44 ;  /* 0x000000ffff077224 */ /* 0x000fc600078e002c */
[----:B------:R-:W5:Y:S04]  /*44fa0*/  LDL.LU R30, [R1+0x1090] ;  /* 0x00109000011e7983 */ /* 0x000f680000300800 */
[----:B------:R1:W-:Y:S01]  /*44fb0*/  LDGSTS.E [R4+0xe200], [R6.64], P2 ;  /* 0x0e20000006047fae */ /* 0x0003e20009121844 */
[----:B------:R-:W-:Y:S01]  /*44fc0*/  IADD3 R3, P0, R3, R35, RZ ;  /* 0x0000002303037210 */ /* 0x000fe20007f1e0ff */
[----:B---3--:R-:W-:-:S04]  /*44fd0*/  IMAD.X R43, R43, 0x1, R0, P1 ;  /* 0x000000012b2b7824 */ /* 0x008fc800008e0600 */
[----:B------:R-:W-:Y:S01]  /*44fe0*/  STL [R1+0x10c0], R3 ;  /* 0x0010c00301007387 */ /* 0x000fe20000100800 */
[----:B-1----:R-:W-:Y:S02]  /*44ff0*/  IMAD.MOV.U32 R6, RZ, RZ, R36 ;  /* 0x000000ffff067224 */ /* 0x002fe400078e0024 */
[----:B------:R-:W-:Y:S01]  /*45000*/  IMAD.MOV.U32 R7, RZ, RZ, R43 ;  /* 0x000000ffff077224 */ /* 0x000fe200078e002b */
[----:B------:R1:W-:Y:S04]  /*45010*/  STL [R1+0x10d4], R43 ;  /* 0x0010d42b01007387 */ /* 0x0003e80000100800 */
[----:B------:R3:W-:Y:S04]  /*45020*/  LDGSTS.E [R4+0xea00], [R6.64], P2 ;  /* 0x0ea0000006047fae */ /* 0x0007e80009121844 */
[----:B-1----:R-:W5:Y:S01]  /*45030*/  LDL.LU R43, [R1+0x10a4] ;  /* 0x0010a400012b7983 */ /* 0x002f620000300800 */
[----:B--2---:R-:W-:Y:S01]  /*45040*/  IMAD.X R42, R42, 0x1, R0, P0 ;  /* 0x000000012a2a7824 */ /* 0x004fe200000e0600 */
[----:B------:R-:W-:-:S03]  /*45050*/  IADD3 R34, P1, R34, R35, RZ ;  /* 0x0000002322227210 */ /* 0x000fc60007f3e0ff */
[----:B---3--:R-:W-:Y:S02]  /*45060*/  IMAD.MOV.U32 R7, RZ, RZ, R42 ;  /* 0x000000ffff077224 */ /* 0x008fe400078e002a */
[----:B------:R-:W-:Y:S04]  /*45070*/  STL [R1+0x10c8], R34 ;  /* 0x0010c82201007387 */ /* 0x000fe80000100800 */
[----:B------:R1:W-:Y:S01]  /*45080*/  STL [R1+0x10bc], R42 ;  /* 0x0010bc2a01007387 */ /* 0x0003e20000100800 */
[----:B----4-:R-:W-:-:S03]  /*45090*/  IMAD.X R40, R40, 0x1, R0, P1 ;  /* 0x0000000128287824 */ /* 0x010fc600008e0600 */
[----:B------:R-:W2:Y:S01]  /*450a0*/  LDL.LU R36, [R1+0x1098] ;  /* 0x0010980001247983 */ /* 0x000ea20000300800 */
[----:B------:R-:W-:-:S03]  /*450b0*/  IMAD.MOV.U32 R6, RZ, RZ, R3 ;  /* 0x000000ffff067224 */ /* 0x000fc600078e0003 */
[----:B-1----:R-:W3:Y:S04]  /*450c0*/  LDL.LU R42, [R1+0x108c] ;  /* 0x00108c00012a7983 */ /* 0x002ee80000300800 */
[----:B------:R1:W-:Y:S01]  /*450d0*/  LDGSTS.E [R4+0xf200], [R6.64], P2 ;  /* 0x0f20000006047fae */ /* 0x0003e20009121844 */
[----:B------:R-:W-:-:S05]  /*450e0*/  IADD3 R5, P0, R5, R35, RZ ;  /* 0x0000002305057210 */ /* 0x000fca0007f1e0ff */
[----:B------:R-:W-:Y:S01]  /*450f0*/  STL [R1+0x10b0], R5 ;  /* 0x0010b00501007387 */ /* 0x000fe20000100800 */
[----:B-1----:R-:W-:Y:S02]  /*45100*/  IMAD.MOV.U32 R7, RZ, RZ, R40 ;  /* 0x000000ffff077224 */ /* 0x002fe400078e0028 */
[----:B------:R-:W-:Y:S01]  /*45110*/  IMAD.X R41, R41, 0x1, R0, P0 ;  /* 0x0000000129297824 */ /* 0x000fe200000e0600 */
[----:B------:R1:W-:Y:S01]  /*45120*/  STL [R1+0x10c4], R40 ;  /* 0x0010c42801007387 */ /* 0x0003e20000100800 */
[----:B------:R-:W-:-:S03]  /*45130*/  IMAD.MOV.U32 R6, RZ, RZ, R34 ;  /* 0x000000ffff067224 */ /* 0x000fc600078e0022 */
[----:B------:R-:W3:Y:S04]  /*45140*/  LDL.LU R3, [R1+0x1080] ;  /* 0x0010800001037983 */ /* 0x000ee80000300800 */
[----:B------:R1:W-:Y:S01]  /*45150*/  LDGSTS.E [R4+0xfa00], [R6.64], P2 ;  /* 0x0fa0000006047fae */ /* 0x0003e20009121844 */
[----:B------:R-:W-:-:S03]  /*45160*/  IADD3 R33, P1, R33, R35, RZ ;  /* 0x0000002321217210 */ /* 0x000fc60007f3e0ff */
[----:B-1----:R-:W3:Y:S04]  /*45170*/  LDL.LU R40, [R1+0x1094] ;  /* 0x0010940001287983 */ /* 0x002ee80000300800 */
[----:B------:R-:W-:Y:S04]  /*45180*/  STL [R1+0x10b8], R33 ;  /* 0x0010b82101007387 */ /* 0x000fe80000100800 */
[----:B------:R1:W-:Y:S04]  /*45190*/  STL [R1+0x10ac], R41 ;  /* 0x0010ac2901007387 */ /* 0x0003e80000100800 */
[----:B------:R-:W3:Y:S04]  /*451a0*/  LDL.LU R34, [R1+0x1088] ;  /* 0x0010880001227983 */ /* 0x000ee80000300800 */
[----:B------:R-:W3:Y:S01]  /*451b0*/  LDL.LU R44, [R1+0x107c] ;  /* 0x00107c00012c7983 */ /* 0x000ee20000300800 */
[----:B------:R-:W-:-:S02]  /*451c0*/  IMAD.X R38, R38, 0x1, R0, P1 ;  /* 0x0000000126267824 */ /* 0x000fc400008e0600 */
[----:B------:R-:W-:Y:S02]  /*451d0*/  IMAD.MOV.U32 R6, RZ, RZ, R5 ;  /* 0x000000ffff067224 */ /* 0x000fe400078e0005 */
[----:B------:R-:W-:-:S05]  /*451e0*/  IMAD.MOV.U32 R7, RZ, RZ, R41 ;  /* 0x000000ffff077224 */ /* 0x000fca00078e0029 */
[----:B------:R1:W-:Y:S01]  /*451f0*/  LDGSTS.E [R4+0x10200], [R6.64], P2 ;  /* 0x1020000006047fae */ /* 0x0003e20009121844 */
[----:B------:R-:W-:-:S05]  /*45200*/  IADD3 R28, P0, R28, R35, RZ ;  /* 0x000000231c1c7210 */ /* 0x000fca0007f1e0ff */
[----:B------:R-:W-:Y:S01]  /*45210*/  STL [R1+0x10a0], R28 ;  /* 0x0010a01c01007387 */ /* 0x000fe20000100800 */
[----:B------:R-:W-:-:S03]  /*45220*/  IMAD.X R37, R37, 0x1, R0, P0 ;  /* 0x0000000125257824 */ /* 0x000fc600000e0600 */
[----:B------:R5:W-:Y:S01]  /*45230*/  STL [R1+0x10b4], R38 ;  /* 0x0010b42601007387 */ /* 0x000be20000100800 */
[----:B-1----:R-:W-:-:S03]  /*45240*/  IMAD.MOV.U32 R7, RZ, RZ, R38 ;  /* 0x000000ffff077224 */ /* 0x002fc600078e0026 */
[----:B------:R-:W3:Y:S01]  /*45250*/  LDL.LU R5, [R1+0x1070] ;  /* 0x0010700001057983 */ /* 0x000ee20000300800 */
[----:B------:R-:W-:-:S03]  /*45260*/  IMAD.MOV.U32 R6, RZ, RZ, R33 ;  /* 0x000000ffff067224 */ /* 0x000fc600078e0021 */
[----:B------:R-:W3:Y:S04]  /*45270*/  LDL.LU R41, [R1+0x1084] ;  /* 0x0010840001297983 */ /* 0x000ee80000300800 */
[----:B------:R1:W-:Y:S02]  /*45280*/  LDGSTS.E [R4+0x10a00], [R6.64], P2 ;  /* 0x10a0000006047fae */ /* 0x0003e40009121844 */
[----:B-1----:R-:W-:Y:S02]  /*45290*/  IMAD.MOV.U32 R6, RZ, RZ, R28 ;  /* 0x000000ffff067224 */ /* 0x002fe400078e001c */
[----:B------:R-:W-:-:S05]  /*452a0*/  IMAD.MOV.U32 R7, RZ, RZ, R37 ;  /* 0x000000ffff077224 */ /* 0x000fca00078e0025 */
[----:B------:R1:W-:Y:S01]  /*452b0*/  LDGSTS.E [R4+0x11200], [R6.64], P2 ;  /* 0x1120000006047fae */ /* 0x0003e20009121844 */
[----:B-----5:R-:W-:-:S05]  /*452c0*/  IADD3 R29, P1, R29, R35, RZ ;  /* 0x000000231d1d7210 */ /* 0x020fca0007f3e0ff */
[----:B------:R-:W-:Y:S04]  /*452d0*/  STL [R1+0x10a8], R29 ;  /* 0x0010a81d01007387 */ /* 0x000fe80000100800 */
[----:B------:R5:W-:Y:S04]  /*452e0*/  STL [R1+0x109c], R37 ;  /* 0x00109c2501007387 */ /* 0x000be80000100800 */
[----:B------:R-:W4:Y:S04]  /*452f0*/  LDL.LU R38, [R1+0x106c] ;  /* 0x00106c0001267983 */ /* 0x000f280000300800 */
[----:B------:R-:W4:Y:S01]  /*45300*/  LDL.LU R33, [R1+0x1078] ;  /* 0x0010780001217983 */ /* 0x000f220000300800 */
[----:B------:R-:W-:-:S03]  /*45310*/  IADD3 R30, P0, R30, R35, RZ ;  /* 0x000000231e1e7210 */ /* 0x000fc60007f1e0ff */
[----:B-----5:R-:W5:Y:S01]  /*45320*/  LDL.LU R37, [R1+0x1074] ;  /* 0x0010740001257983 */ /* 0x020f620000300800 */
[----:B-1----:R-:W-:-:S03]  /*45330*/  IMAD.MOV.U32 R6, RZ, RZ, R29 ;  /* 0x000000ffff067224 */ /* 0x002fc600078e001d */
[----:B------:R-:W-:Y:S01]  /*45340*/  STL [R1+0x1090], R30 ;  /* 0x0010901e01007387 */ /* 0x000fe20000100800 */
[----:B------:R-:W-:-:S04]  /*45350*/  IMAD.X R43, R43, 0x1, R0, P1 ;  /* 0x000000012b2b7824 */ /* 0x000fc800008e0600 */
[----:B------:R-:W-:Y:S01]  /*45360*/  IMAD.MOV.U32 R7, RZ, RZ, R43 ;  /* 0x000000ffff077224 */ /* 0x000fe200078e002b */
[----:B------:R1:W-:Y:S04]  /*45370*/  STL [R1+0x10a4], R43 ;  /* 0x0010a42b01007387 */ /* 0x0003e80000100800 */
[----:B------:R-:W5:Y:S04]  /*45380*/  LDL.LU R28, [R1+0x1060] ;  /* 0x00106000011c7983 */ /* 0x000f680000300800 */
[----:B------:R3:W-:Y:S04]  /*45390*/  LDGSTS.E [R4+0x11a00], [R6.64], P2 ;  /* 0x11a0000006047fae */ /* 0x0007e80009121844 */
[----:B-1----:R-:W5:Y:S01]  /*453a0*/  LDL.LU R43, [R1+0x105c] ;  /* 0x00105c00012b7983 */ /* 0x002f620000300800 */
[----:B--2---:R-:W-:Y:S01]  /*453b0*/  IADD3 R36, P1, R36, R35, RZ ;  /* 0x0000002324247210 */ /* 0x004fe20007f3e0ff */
[----:B---3--:R-:W-:-:S04]  /*453c0*/  IMAD.X R42, R42, 0x1, R0, P0 ;  /* 0x000000012a2a7824 */ /* 0x008fc800000e0600 */
[----:B------:R-:W-:Y:S04]  /*453d0*/  STL [R1+0x1098], R36 ;  /* 0x0010982401007387 */ /* 0x000fe80000100800 */
[----:B------:R1:W-:Y:S01]  /*453e0*/  STL [R1+0x108c], R42 ;  /* 0x00108c2a01007387 */ /* 0x0003e20000100800 */
[----:B------:R-:W-:-:S03]  /*453f0*/  IMAD.MOV.U32 R6, RZ, RZ, R30 ;  /* 0x000000ffff067224 */ /* 0x000fc600078e001e */
[----:B------:R-:W2:Y:S01]  /*45400*/  LDL.LU R29, [R1+0x1068] ;  /* 0x00106800011d7983 */ /* 0x000ea20000300800 */
[----:B------:R-:W-:-:S03]  /*45410*/  IMAD.MOV.U32 R7, RZ, RZ, R42 ;  /* 0x000000ffff077224 */ /* 0x000fc600078e002a */
[----:B-1----:R-:W3:Y:S04]  /*45420*/  LDL.LU R42, [R1+0x1064] ;  /* 0x00106400012a7983 */ /* 0x002ee80000300800 */
[----:B------:R1:W-:Y:S01]  /*45430*/  LDGSTS.E [R4+0x12200], [R6.64], P2 ;  /* 0x1220000006047fae */ /* 0x0003e20009121844 */
[----:B------:R-:W-:Y:S01]  /*45440*/  IADD3 R3, P0, R3, R35, RZ ;  /* 0x0000002303037210 */ /* 0x000fe20007f1e0ff */
[----:B------:R-:W-:-:S04]  /*45450*/  IMAD.X R40, R40, 0x1, R0, P1 ;  /* 0x0000000128287824 */ /* 0x000fc800008e0600 */
[----:B------:R-:W-:Y:S01]  /*45460*/  STL [R1+0x1080], R3 ;  /* 0x0010800301007387 */ /* 0x000fe20000100800 */
[----:B-1----:R-:W-:-:S03]  /*45470*/  IMAD.MOV.U32 R7, RZ, RZ, R40 ;  /* 0x000000ffff077224 */ /* 0x002fc600078e0028 */
[----:B------:R1:W-:Y:S01]  /*45480*/  STL [R1+0x1094], R40 ;  /* 0x0010942801007387 */ /* 0x0003e20000100800 */
[----:B------:R-:W-:-:S03]  /*45490*/  IMAD.MOV.U32 R6, RZ, RZ, R36 ;  /* 0x000000ffff067224 */ /* 0x000fc600078e0024 */
[----:B------:R-:W3:Y:S01]  /*454a0*/  LDL.LU R30, [R1+0x1050] ;  /* 0x00105000011e7983 */ /* 0x000ee20000300800 */
[----:B------:R-:W-:-:S03]  /*454b0*/  IADD3 R34, P1, R34, R35, RZ ;  /* 0x0000002322227210 */ /* 0x000fc60007f3e0ff */
[----:B------:R1:W-:Y:S01]  /*454c0*/  LDGSTS.E [R4+0x12a00], [R6.64], P2 ;  /* 0x12a0000006047fae */ /* 0x0003e20009121844 */
[----:B------:R-:W-:-:S03]  /*454d0*/  IMAD.X R44, R44, 0x1, R0, P0 ;  /* 0x000000012c2c7824 */ /* 0x000fc600000e0600 */
[----:B-1----:R-:W3:Y:S04]  /*454e0*/  LDL.LU R40, [R1+0x104c] ;  /* 0x00104c0001287983 */ /* 0x002ee80000300800 */
[----:B------:R-:W-:Y:S04]  /*454f0*/  STL [R1+0x1088], R34 ;  /* 0x0010882201007387 */ /* 0x000fe80000100800 */
[----:B------:R-:W-:Y:S04]  /*45500*/  STL [R1+0x107c], R44 ;  /* 0x00107c2c01007387 */ /* 0x000fe80000100800 */
[----:B------:R-:W3:Y:S01]  /*45510*/  LDL.LU R36, [R1+0x1058] ;  /* 0x0010580001247983 */ /* 0x000ee20000300800 */
[----:B------:R-:W-:-:S02]  /*45520*/  IMAD.MOV.U32 R6, RZ, RZ, R3 ;  /* 0x000000ffff067224 */ /* 0x000fc400078e0003 */
[----:B------:R-:W-:Y:S01]  /*45530*/  IMAD.MOV.U32 R7, RZ, RZ, R44 ;  /* 0x000000ffff077224 */ /* 0x000fe200078e002c */
[----:B------:R-:W3:Y:S04]  /*45540*/  LDL.LU R3, [R1+0x1040] ;  /* 0x0010400001037983 */ /* 0x000ee80000300800 */
        /* <DEDUP_REMOVED lines=8> */
[----:B-1----:R-:W3:Y:S01]  /*455d0*/  LDL.LU R41, [R1+0x1054] ;  /* 0x0010540001297983 */ /* 0x002ee20000300800 */
[----:B------:R-:W-:-:S02]  /*455e0*/  IMAD.MOV.U32 R6, RZ, RZ, R5 ;  /* 0x000000ffff067224 */ /* 0x000fc400078e0005 */
[----:B----4-:R-:W-:Y:S01]  /*455f0*/  IMAD.X R38, R38, 0x1, R0, P0 ;  /* 0x0000000126267824 */ /* 0x010fe200000e0600 */
[----:B------:R-:W-:-:S03]  /*45600*/  IADD3 R33, P1, R33, R35, RZ ;  /* 0x0000002321217210 */ /* 0x000fc60007f3e0ff */
[----:B------:R-:W-:Y:S02]  /*45610*/  IMAD.MOV.U32 R7, RZ, RZ, R38 ;  /* 0x000000ffff077224 */ /* 0x000fe400078e0026 */
[----:B------:R-:W-:Y:S04]  /*45620*/  STL [R1+0x1078], R33 ;  /* 0x0010782101007387 */ /* 0x000fe80000100800 */
[----:B------:R1:W-:Y:S04]  /*45630*/  STL [R1+0x106c], R38 ;  /* 0x00106c2601007387 */ /* 0x0003e80000100800 */
[----:B------:R-:W4:Y:S01]  /*45640*/  LDL.LU R34, [R1+0x1048] ;  /* 0x0010480001227983 */ /* 0x000f220000300800 */
[----:B-----5:R-:W-:-:S03]  /*45650*/  IMAD.X R37, R37, 0x1, R0, P1 ;  /* 0x0000000125257824 */ /* 0x020fc600008e0600 */
[----:B------:R5:W-:Y:S04]  /*45660*/  LDGSTS.E [R4+0x14200], [R6.64], P2 ;  /* 0x1420000006047fae */ /* 0x000be80009121844 */
[----:B-1----:R-:W4:Y:S01]  /*45670*/  LDL.LU R38, [R1+0x103c] ;  /* 0x00103c0001267983 */ /* 0x002f220000300800 */
[----:B------:R-:W-:Y:S01]  /*45680*/  IADD3 R28, P0, R28, R35, RZ ;  /* 0x000000231c1c7210 */ /* 0x000fe20007f1e0ff */
[----:B-----5:R-:W-:-:S04]  /*45690*/  IMAD.MOV.U32 R7, RZ, RZ, R37 ;  /* 0x000000ffff077224 */ /* 0x020fc800078e0025 */
[----:B------:R-:W-:Y:S01]  /*456a0*/  STL [R1+0x1060], R28 ;  /* 0x0010601c01007387 */ /* 0x000fe20000100800 */
[----:B------:R-:W-:-:S03]  /*456b0*/  IMAD.X R43, R43, 0x1, R0, P0 ;  /* 0x000000012b2b7824 */ /* 0x000fc600000e0600 */
[----:B------:R1:W-:Y:S01]  /*456c0*/  STL [R1+0x1074], R37 ;  /* 0x0010742501007387 */ /* 0x0003e20000100800 */
[----:B------:R-:W-:-:S03]  /*456d0*/  IMAD.MOV.U32 R6, RZ, RZ, R33 ;  /* 0x000000ffff067224 */ /* 0x000fc600078e0021 */
[----:B------:R-:W5:Y:S04]  /*456e0*/  LDL.LU R5, [R1+0x1030] ;  /* 0x0010300001057983 */ /* 0x000f680000300800 */
[----:B------:R3:W-:Y:S04]  /*456f0*/  LDGSTS.E [R4+0x14a00], [R6.64], P2 ;  /* 0x14a0000006047fae */ /* 0x0007e80009121844 */
[----:B-1----:R-:W5:Y:S01]  /*45700*/  LDL.LU R37, [R1+0x1044] ;  /* 0x0010440001257983 */ /* 0x002f620000300800 */
[----:B--2---:R-:W-:-:S05]  /*45710*/  IADD3 R29, P1, R29, R35, RZ ;  /* 0x000000231d1d7210 */ /* 0x004fca0007f3e0ff */
[----:B------:R-:W-:Y:S04]  /*45720*/  STL [R1+0x1068], R29 ;  /* 0x0010681d01007387 */ /* 0x000fe80000100800 */
[----:B------:R-:W-:Y:S01]  /*45730*/  STL [R1+0x105c], R43 ;  /* 0x00105c2b01007387 */ /* 0x000fe20000100800 */
[----:B---3--:R-:W-:-:S03]  /*45740*/  IMAD.X R42, R42, 0x1, R0, P1 ;  /* 0x000000012a2a7824 */ /* 0x008fc600008e0600 */
[----:B------:R-:W2:Y:S01]  /*45750*/  LDL.LU R33, [R1+0x1038] ;  /* 0x0010380001217983 */ /* 0x000ea20000300800 */
[----:B------:R-:W-:-:S03]  /*45760*/  IMAD.MOV.U32 R6, RZ, RZ, R28 ;  /* 0x000000ffff067224 */ /* 0x000fc600078e001c */
[----:B------:R-:W3:Y:S01]  /*45770*/  LDL.LU R44, [R1+0x102c] ;  /* 0x00102c00012c7983 */ /* 0x000ee20000300800 */
[----:B------:R-:W-:-:S05]  /*45780*/  IMAD.MOV.U32 R7, RZ, RZ, R43 ;  /* 0x000000ffff077224 */ /* 0x000fca00078e002b */
[----:B------:R1:W-:Y:S01]  /*45790*/  LDGSTS.E [R4+0x15200], [R6.64], P2 ;  /* 0x1520000006047fae */ /* 0x0003e20009121844 */
[----:B------:R-:W-:-:S05]  /*457a0*/  IADD3 R30, P0, R30, R35, RZ ;  /* 0x000000231e1e7210 */ /* 0x000fca0007f1e0ff */
[----:B------:R-:W-:Y:S01]  /*457b0*/  STL [R1+0x1050], R30 ;  /* 0x0010501e01007387 */ /* 0x000fe20000100800 */
[----:B-1----:R-:W-:Y:S02]  /*457c0*/  IMAD.MOV.U32 R7, RZ, RZ, R42 ;  /* 0x000000ffff077224 */ /* 0x002fe400078e002a */
[----:B------:R-:W-:Y:S01]  /*457d0*/  IMAD.X R40, R40, 0x1, R0, P0 ;  /* 0x0000000128287824 */ /* 0x000fe200000e0600 */
[----:B------:R1:W-:Y:S04]  /*457e0*/  STL [R1+0x1064], R42 ;  /* 0x0010642a01007387 */ /* 0x0003e80000100800 */
[----:B------:R-:W3:Y:S01]  /*457f0*/  LDL.LU R28, [R1+0xee0] ;  /* 0x000ee000011c7983 */ /* 0x000ee20000300800 */
[----:B------:R-:W-:-:S03]  /*45800*/  IADD3 R36, P1, R36, R35, RZ ;  /* 0x0000002324247210 */ /* 0x000fc60007f3e0ff */
[----:B-1----:R-:W3:Y:S01]  /*45810*/  LDL.LU R42, [R1+0x1034] ;  /* 0x00103400012a7983 */ /* 0x002ee20000300800 */
[----:B------:R-:W-:-:S03]  /*45820*/  IMAD.MOV.U32 R6, RZ, RZ, R29 ;  /* 0x000000ffff067224 */ /* 0x000fc600078e001d */
[----:B------:R-:W-:Y:S04]  /*45830*/  STL [R1+0x1058], R36 ;  /* 0x0010582401007387 */ /* 0x000fe80000100800 */
[----:B------:R1:W-:Y:S04]  /*45840*/  STL [R1+0x104c], R40 ;  /* 0x00104c2801007387 */ /* 0x0003e80000100800 */
[----:B------:R-:W3:Y:S04]  /*45850*/  LDL.LU R43, [R1+0xedc] ;  /* 0x000edc00012b7983 */ /* 0x000ee80000300800 */
[----:B------:R-:W3:Y:S01]  /*45860*/  LDL.LU R29, [R1+0xef8] ;  /* 0x000ef800011d7983 */ /* 0x000ee20000300800 */
[----:B------:R-:W-:-:S03]  /*45870*/  IADD3 R3, P0, R3, R35, RZ ;  /* 0x0000002303037210 */ /* 0x000fc60007f1e0ff */
[----:B------:R1:W-:Y:S02]  /*45880*/  LDGSTS.E [R4+0x15a00], [R6.64], P2 ;  /* 0x15a0000006047fae */ /* 0x0003e40009121844 */
[----:B-1----:R-:W-:Y:S02]  /*45890*/  IMAD.MOV.U32 R6, RZ, RZ, R30 ;  /* 0x000000ffff067224 */ /* 0x002fe400078e001e */
[----:B------:R-:W-:Y:S02]  /*458a0*/  IMAD.MOV.U32 R7, RZ, RZ, R40 ;  /* 0x000000ffff077224 */ /* 0x000fe400078e0028 */
[----:B------:R-:W3:Y:S01]  /*458b0*/  LDL.LU R40, [R1+0xef4] ;  /* 0x000ef40001287983 */ /* 0x000ee20000300800 */
[----:B------:R-:W-:-:S03]  /*458c0*/  IMAD.X R41, R41, 0x1, R0, P1 ;  /* 0x0000000129297824 */ /* 0x000fc600008e0600 */
[----:B------:R-:W-:Y:S04]  /*458d0*/  STL [R1+0x1040], R3 ;  /* 0x0010400301007387 */ /* 0x000fe80000100800 */
[----:B------:R1:W-:Y:S04]  /*458e0*/  STL [R1+0x1054], R41 ;  /* 0x0010542901007387 */ /* 0x0003e80000100800 */
[----:B------:R1:W-:Y:S04]  /*458f0*/  LDGSTS.E [R4+0x16200], [R6.64], P2 ;  /* 0x1620000006047fae */ /* 0x0003e80009121844 */
[----:B------:R-:W3:Y:S01]  /*45900*/  LDL.LU R30, [R1+0xf10] ;  /* 0x000f1000011e7983 */ /* 0x000ee20000300800 */
[----:B-1----:R-:W-:-:S03]  /*45910*/  IMAD.MOV.U32 R7, RZ, RZ, R41 ;  /* 0x000000ffff077224 */ /* 0x002fc600078e0029 */
[----:B------:R-:W3:Y:S01]  /*45920*/  LDL.LU R41, [R1+0xf0c] ;  /* 0x000f0c0001297983 */ /* 0x000ee20000300800 */
[----:B------:R-:W-:-:S05]  /*45930*/  IMAD.MOV.U32 R6, RZ, RZ, R36 ;  /* 0x000000ffff067224 */ /* 0x000fca00078e0024 */
[----:B------:R1:W-:Y:S02]  /*45940*/  LDGSTS.E [R4+0x16a00], [R6.64], P2 ;  /* 0x16a0000006047fae */ /* 0x0003e40009121844 */
[----:B-1----:R-:W-:Y:S01]  /*45950*/  IMAD.MOV.U32 R6, RZ, RZ, R3 ;  /* 0x000000ffff067224 */ /* 0x002fe200078e0003 */
[----:B----4-:R-:W-:Y:S01]  /*45960*/  IADD3 R34, P1, R34, R35, RZ ;  /* 0x0000002322227210 */ /* 0x010fe20007f3e0ff */
[----:B------:R-:W-:-:S04]  /*45970*/  IMAD.X R38, R38, 0x1, R0, P0 ;  /* 0x0000000126267824 */ /* 0x000fc800000e0600 */
[----:B------:R-:W-:Y:S04]  /*45980*/  STL [R1+0x1048], R34 ;  /* 0x0010482201007387 */ /* 0x000fe80000100800 */
[----:B------:R1:W-:Y:S04]  /*45990*/  STL [R1+0x103c], R38 ;  /* 0x00103c2601007387 */ /* 0x0003e80000100800 */
[----:B------:R-:W4:Y:S01]  /*459a0*/  LDL.LU R36, [R1+0xf80] ;  /* 0x000f800001247983 */ /* 0x000f220000300800 */
[----:B------:R-:W-:-:S03]  /*459b0*/  IMAD.MOV.U32 R7, RZ, RZ, R38 ;  /* 0x000000ffff077224 */ /* 0x000fc600078e0026 */
[----:B-1----:R-:W4:Y:S04]  /*459c0*/  LDL.LU R38, [R1+0xf7c] ;  /* 0x000f7c0001267983 */ /* 0x002f280000300800 */
[----:B------:R1:W-:Y:S01]  /*459d0*/  LDGSTS.E [R4+0x17200], [R6.64], P2 ;  /* 0x1720000006047fae */ /* 0x0003e20009121844 */
[----:B-----5:R-:W-:Y:S01]  /*459e0*/  IADD3 R5, P0, R5, R35, RZ ;  /* 0x0000002305057210 */ /* 0x020fe20007f1e0ff */
[----:B------:R-:W-:-:S04]  /*459f0*/  IMAD.X R37, R37, 0x1, R0, P1 ;  /* 0x0000000125257824 */ /* 0x000fc800008e0600 */
[----:B------:R-:W-:Y:S01]  /*45a00*/  STL [R1+0x1030], R5 ;  /* 0x0010300501007387 */ /* 0x000fe20000100800 */
[----:B-1----:R-:W-:Y:S02]  /*45a10*/  IMAD.MOV.U32 R6, RZ, RZ, R34 ;  /* 0x000000ffff067224 */ /* 0x002fe400078e0022 */
[----:B------:R-:W-:Y:S01]  /*45a20*/  IMAD.MOV.U32 R7, RZ, RZ, R37 ;  /* 0x000000ffff077224 */ /* 0x000fe200078e0025 */
[----:B------:R1:W-:Y:S04]  /*45a30*/  STL [R1+0x1044], R37 ;  /* 0x0010442501007387 */ /* 0x0003e80000100800 */
[----:B------:R-:W5:Y:S04]  /*45a40*/  LDL.LU R3, [R1+0xf90] ;  /* 0x000f900001037983 */ /* 0x000f680000300800 */
[----:B------:R3:W-:Y:S01]  /*45a50*/  LDGSTS.E [R4+0x17a00], [R6.64], P2 ;  /* 0x17a0000006047fae */ /* 0x0007e20009121844 */
[----:B--2---:R-:W-:-:S03]  /*45a60*/  IADD3 R33, P1, R33, R35, RZ ;  /* 0x0000002321217210 */ /* 0x004fc60007f3e0ff */
[----:B-1----:R-:W2:Y:S01]  /*45a70*/  LDL.LU R37, [R1+0xf8c] ;  /* 0x000f8c0001257983 */ /* 0x002ea20000300800 */
[----:B---3--:R-:W-:-:S03]  /*45a80*/  IMAD.X R44, R44, 0x1, R0, P0 ;  /* 0x000000012c2c7824 */ /* 0x008fc600000e0600 */
[----:B------:R-:W-:Y:S04]  /*45a90*/  STL [R1+0x1038], R33 ;  /* 0x0010382101007387 */ /* 0x000fe80000100800 */
[----:B------:R-:W-:Y:S01]  /*45aa0*/  STL [R1+0x102c], R44 ;  /* 0x00102c2c01007387 */ /* 0x000fe20000100800 */
[----:B------:R-:W-:-:S03]  /*45ab0*/  IMAD.MOV.U32 R6, RZ, RZ, R5 ;  /* 0x000000ffff067224 */ /* 0x000fc600078e0005 */
[----:B------:R-:W4:Y:S01]  /*45ac0*/  LDL.LU R34, [R1+0xfe8] ;  /* 0x000fe80001227983 */ /* 0x000f220000300800 */
[----:B------:R-:W-:-:S03]  /*45ad0*/  IMAD.MOV.U32 R7, RZ, RZ, R44 ;  /* 0x000000ffff077224 */ /* 0x000fc600078e002c */
[----:B------:R-:W4:Y:S04]  /*45ae0*/  LDL.LU R5, [R1+0xff0] ;  /* 0x000ff00001057983 */ /* 0x000f280000300800 */
[----:B------:R1:W-:Y:S01]  /*45af0*/  LDGSTS.E [R4+0x18200], [R6.64], P2 ;  /* 0x1820000006047fae */ /* 0x0003e20009121844 */
[----:B------:R-:W-:Y:S01]  /*45b00*/  IADD3 R28, P0, R28, R35, RZ ;  /* 0x000000231c1c7210 */ /* 0x000fe20007f1e0ff */
[----:B-1----:R-:W-:Y:S02]  /*45b10*/  IMAD.MOV.U32 R6, RZ, RZ, R33 ;  /* 0x000000ffff067224 */ /* 0x002fe400078e0021 */
[----:B------:R-:W-:Y:S02]  /*45b20*/  IMAD.X R42, R42, 0x1, R0, P1 ;  /* 0x000000012a2a7824 */ /* 0x000fe400008e0600 */
[----:B------:R-:W-:Y:S02]  /*45b30*/  STL [R1+0xee0], R28 ;  /* 0x000ee01c01007387 */ /* 0x000fe40000100800 */
[----:B------:R-:W-:-:S02]  /*45b40*/  IMAD.MOV.U32 R7, RZ, RZ, R42 ;  /* 0x000000ffff077224 */ /* 0x000fc400078e002a */
[----:B------:R1:W-:Y:S04]  /*45b50*/  STL [R1+0x1034], R42 ;  /* 0x0010342a01007387 */ /* 0x0003e80000100800 */
[----:B------:R1:W-:Y:S01]  /*45b60*/  LDGSTS.E [R4+0x18a00], [R6.64], P2 ;  /* 0x18a0000006047fae */ /* 0x0003e20009121844 */
[----:B------:R-:W-:-:S03]  /*45b70*/  IMAD.X R43, R43, 0x1, R0, P0 ;  /* 0x000000012b2b7824 */ /* 0x000fc600000e0600 */
[----:B-1----:R-:W4:Y:S01]  /*45b80*/  LDL.LU R42, [R1+0xfd8] ;  /* 0x000fd800012a7983 */ /* 0x002f220000300800 */
[----:B------:R-:W-:-:S05]  /*45b90*/  IADD3 R29, P1, R29, R35, RZ ;  /* 0x000000231d1d7210 */ /* 0x000fca0007f3e0ff */
[----:B------:R-:W-:Y:S01]  /*45ba0*/  STL [R1+0xef8], R29 ;  /* 0x000ef81d01007387 */ /* 0x000fe20000100800 */
[----:B------:R-:W-:-:S03]  /*45bb0*/  IMAD.MOV.U32 R7, RZ, RZ, R43 ;  /* 0x000000ffff077224 */ /* 0x000fc600078e002b */
        /* <DEDUP_REMOVED lines=18> */
[----:B----4-:R-:W-:-:S05]  /*45ce0*/  IADD3 R36, P1, R36, R35, RZ ;  /* 0x0000002324247210 */ /* 0x010fca0007f3e0ff */
[----:B------:R-:W-:Y:S04]  /*45cf0*/  STL [R1+0xf80], R36 ;  /* 0x000f802401007387 */ /* 0x000fe80000100800 */
[----:B------:R4:W-:Y:S04]  /*45d00*/  STL [R1+0xf0c], R41 ;  /* 0x000f0c2901007387 */ /* 0x0009e80000100800 */
[----:B------:R-:W3:Y:S04]  /*45d10*/  LDL.LU R29, [R1+0x1008] ;  /* 0x00100800011d7983 */ /* 0x000ee80000300800 */
[----:B------:R-:W3:Y:S01]  /*45d20*/  LDL.LU R44, [R1+0xffc] ;  /* 0x000ffc00012c7983 */ /* 0x000ee20000300800 */
[----:B------:R-:W-:-:S02]  /*45d30*/  IMAD.X R38, R38, 0x1, R0, P1 ;  /* 0x0000000126267824 */ /* 0x000fc400008e0600 */
[----:B-1----:R-:W-:Y:S02]  /*45d40*/  IMAD.MOV.U32 R6, RZ, RZ, R36 ;  /* 0x000000ffff067224 */ /* 0x002fe400078e0024 */
[----:B------:R-:W-:-:S05]  /*45d50*/  IMAD.MOV.U32 R7, RZ, RZ, R38 ;  /* 0x000000ffff077224 */ /* 0x000fca00078e0026 */
[----:B------:R1:W-:Y:S01]  /*45d60*/  LDGSTS.E [R4+0x1aa00], [R6.64], P2 ;  /* 0x1aa0000006047fae */ /* 0x0003e20009121844 */
[----:B-----5:R-:W-:-:S05]  /*45d70*/  IADD3 R3, P0, R3, R35, RZ ;  /* 0x0000002303037210 */ /* 0x020fca0007f1e0ff */
[----:B------:R-:W-:Y:S01]  /*45d80*/  STL [R1+0xf90], R3 ;  /* 0x000f900301007387 */ /* 0x000fe20000100800 */
[----:B--2---:R-:W-:-:S03]  /*45d90*/  IMAD.X R37, R37, 0x1, R0, P0 ;  /* 0x0000000125257824 */ /* 0x004fc600000e0600 */
[----:B------:R2:W-:Y:S04]  /*45da0*/  STL [R1+0xf7c], R38 ;  /* 0x000f7c2601007387 */ /* 0x0005e80000100800 */
[----:B------:R-:W5:Y:S04]  /*45db0*/  LDL.LU R30, [R1+0x1010] ;  /* 0x00101000011e7983 */ /* 0x000f680000300800 */
[----:B----4-:R-:W4:Y:S01]  /*45dc0*/  LDL.LU R41, [R1+0x1004] ;  /* 0x0010040001297983 */ /* 0x010f220000300800 */
[----:B------:R-:W-:-:S05]  /*45dd0*/  IADD3 R34, P1, R34, R35, RZ ;  /* 0x0000002322227210 */ /* 0x000fca0007f3e0ff */
[----:B------:R-:W-:Y:S04]  /*45de0*/  STL [R1+0xfe8], R34 ;  /* 0x000fe82201007387 */ /* 0x000fe80000100800 */
[----:B------:R1:W-:Y:S01]  /*45df0*/  STL [R1+0xf8c], R37 ;  /* 0x000f8c2501007387 */ /* 0x0003e20000100800 */
[----:B------:R-:W-:-:S03]  /*45e00*/  IADD3 R5, P0, R5, R35, RZ ;  /* 0x0000002305057210 */ /* 0x000fc60007f1e0ff */
[----:B--2---:R-:W2:Y:S01]  /*45e10*/  LDL.LU R38, [R1+0x100c] ;  /* 0x00100c0001267983 */ /* 0x004ea20000300800 */
[----:B-1----:R-:W-:-:S03]  /*45e20*/  IMAD.MOV.U32 R6, RZ, RZ, R3 ;  /* 0x000000ffff067224 */ /* 0x002fc600078e0003 */
[----:B------:R-:W2:Y:S01]  /*45e30*/  LDL.LU R36, [R1+0x1018] ;  /* 0x0010180001247983 */ /* 0x000ea20000300800 */
[----:B------:R-:W-:-:S03]  /*45e40*/  IMAD.MOV.U32 R7, RZ, RZ, R37 ;  /* 0x000000ffff077224 */ /* 0x000fc600078e0025 */
[----:B------:R-:W2:Y:S04]  /*45e50*/  LDL.LU R37, [R1+0x1014] ;  /* 0x0010140001257983 */ /* 0x000ea80000300800 */
[----:B------:R-:W-:Y:S04]  /*45e60*/  STL [R1+0xff0], R5 ;  /* 0x000ff00501007387 */ /* 0x000fe80000100800 */
[----:B------:R1:W-:Y:S01]  /*45e70*/  LDGSTS.E [R4+0x1b200], [R6.64], P2 ;  /* 0x1b20000006047fae */ /* 0x0003e20009121844 */
[----:B------:R-:W-:Y:S02]  /*45e80*/  IMAD.X R42, R42, 0x1, R0, P1 ;  /* 0x000000012a2a7824 */ /* 0x000fe400008e0600 */
[----:B-1----:R-:W-:-:S03]  /*45e90*/  IMAD.MOV.U32 R6, RZ, RZ, R34 ;  /* 0x000000ffff067224 */ /* 0x002fc600078e0022 */
[----:B------:R1:W-:Y:S01]  /*45ea0*/  STL [R1+0xfd8], R42 ;  /* 0x000fd82a01007387 */ /* 0x0003e20000100800 */
[----:B------:R-:W-:-:S03]  /*45eb0*/  IMAD.MOV.U32 R7, RZ, RZ, R42 ;  /* 0x000000ffff077224 */ /* 0x000fc600078e002a */
[----:B------:R-:W2:Y:S04]  /*45ec0*/  LDL.LU R3, [R1+0x1020] ;  /* 0x0010200001037983 */ /* 0x000ea80000300800 */
[----:B------:R-:W2:Y:S01]  /*45ed0*/  LDL.LU R34, [R1+0x101c] ;  /* 0x00101c0001227983 */ /* 0x000ea20000300800 */
[----:B------:R-:W-:-:S03]  /*45ee0*/  IADD3 R33, P1, R33, R35, RZ ;  /* 0x0000002321217210 */ /* 0x000fc60007f3e0ff */
[----:B------:R1:W-:Y:S01]  /*45ef0*/  LDGSTS.E [R4+0x1ba00], [R6.64], P2 ;  /* 0x1ba0000006047fae */ /* 0x0003e20009121844 */
[----:B------:R-:W-:-:S03]  /*45f00*/  IMAD.X R43, R43, 0x1, R0, P0 ;  /* 0x000000012b2b7824 */ /* 0x000fc600000e0600 */
[----:B------:R-:W-:Y:S04]  /*45f10*/  STL [R1+0xff8], R33 ;  /* 0x000ff82101007387 */ /* 0x000fe80000100800 */
[----:B------:R1:W-:Y:S04]  /*45f20*/  STL [R1+0xfec], R43 ;  /* 0x000fec2b01007387 */ /* 0x0003e80000100800 */
[----:B-1----:R-:W2:Y:S01]  /*45f30*/  LDL.LU R42, [R1+0x1028] ;  /* 0x00102800012a7983 */ /* 0x002ea20000300800 */
[----:B------:R-:W-:Y:S02]  /*45f40*/  IMAD.MOV.U32 R6, RZ, RZ, R5 ;  /* 0x000000ffff067224 */ /* 0x000fe400078e0005 */
[----:B------:R-:W-:-:S02]  /*45f50*/  IMAD.MOV.U32 R7, RZ, RZ, R43 ;  /* 0x000000ffff077224 */ /* 0x000fc400078e002b */
[----:B------:R-:W2:Y:S04]  /*45f60*/  LDL.LU R43, [R1+0x1024] ;  /* 0x00102400012b7983 */ /* 0x000ea80000300800 */
[----:B------:R1:W-:Y:S01]  /*45f70*/  LDGSTS.E [R4+0x1c200], [R6.64], P2 ;  /* 0x1c20000006047fae */ /* 0x0003e20009121844 */
[----:B------:R-:W-:Y:S01]  /*45f80*/  IADD3 R28, P0, R28, R35, RZ ;  /* 0x000000231c1c7210 */ /* 0x000fe20007f1e0ff */
[----:B------:R-:W-:-:S04]  /*45f90*/  IMAD.X R40, R40, 0x1, R0, P1 ;  /* 0x0000000128287824 */ /* 0x000fc800008e0600 */
[----:B------:R-:W-:Y:S01]  /*45fa0*/  STL [R1+0x1000], R28 ;  /* 0x0010001c01007387 */ /* 0x000fe20000100800 */
[----:B-1----:R-:W-:-:S03]  /*45fb0*/  IMAD.MOV.U32 R7, RZ, RZ, R40 ;  /* 0x000000ffff077224 */ /* 0x002fc600078e0028 */
[----:B------:R1:W-:Y:S01]  /*45fc0*/  STL [R1+0xff4], R40 ;  /* 0x000ff42801007387 */ /* 0x0003e20000100800 */
[----:B------:R-:W-:-:S03]  /*45fd0*/  IMAD.MOV.U32 R6, RZ, RZ, R33 ;  /* 0x000000ffff067224 */ /* 0x000fc600078e0021 */
[----:B------:R-:W2:Y:S04]  /*45fe0*/  LDL.LU R5, [R1+0xbc0] ;  /* 0x000bc00001057983 */ /* 0x000ea80000300800 */
[----:B------:R1:W-:Y:S04]  /*45ff0*/  LDGSTS.E [R4+0x1ca00], [R6.64], P2 ;  /* 0x1ca0000006047fae */ /* 0x0003e80009121844 */
[----:B-1----:R-:W2:Y:S01]  /*46000*/  LDL.LU R40, [R1+0xbbc] ;  /* 0x000bbc0001287983 */ /* 0x002ea20000300800 */
[----:B------:R-:W-:Y:S01]  /*46010*/  IMAD.MOV.U32 R6, RZ, RZ, R28 ;  /* 0x000000ffff067224 */ /* 0x000fe200078e001c */
[----:B---3--:R-:W-:Y:S01]  /*46020*/  IADD3 R29, P1, R29, R35, RZ ;  /* 0x000000231d1d7210 */ /* 0x008fe20007f3e0ff */
[----:B------:R-:W-:-:S04]  /*46030*/  IMAD.X R44, R44, 0x1, R0, P0 ;  /* 0x000000012c2c7824 */ /* 0x000fc800000e0600 */
[----:B------:R-:W-:Y:S04]  /*46040*/  STL [R1+0x1008], R29 ;  /* 0x0010081d01007387 */ /* 0x000fe80000100800 */
[----:B------:R1:W-:Y:S04]  /*46050*/  STL [R1+0xffc], R44 ;  /* 0x000ffc2c01007387 */ /* 0x0003e80000100800 */
[----:B------:R-:W3:Y:S01]  /*46060*/  LDL.LU R33, [R1+0xbd0] ;  /* 0x000bd00001217983 */ /* 0x000ee20000300800 */
[----:B------:R-:W-:-:S03]  /*46070*/  IMAD.MOV.U32 R7, RZ, RZ, R44 ;  /* 0x000000ffff077224 */ /* 0x000fc600078e002c */
[----:B------:R-:W3:Y:S04]  /*46080*/  LDL.LU R28, [R1+0xbe0] ;  /* 0x000be000011c7983 */ /* 0x000ee80000300800 */
[----:B------:R1:W-:Y:S01]  /*46090*/  LDGSTS.E [R4+0x1d200], [R6.64], P2 ;  /* 0x1d20000006047fae */ /* 0x0003e20009121844 */
[----:B-----5:R-:W-:Y:S01]  /*460a0*/  IADD3 R30, P0, R30, R35, RZ ;  /* 0x000000231e1e7210 */ /* 0x020fe20007f1e0ff */
[----:B----4-:R-:W-:-:S04]  /*460b0*/  IMAD.X R41, R41, 0x1, R0, P1 ;  /* 0x0000000129297824 */ /* 0x010fc800008e0600 */
[----:B------:R-:W-:Y:S01]  /*460c0*/  STL [R1+0x1010], R30 ;  /* 0x0010101e01007387 */ /* 0x000fe20000100800 */
[----:B-1----:R-:W-:Y:S02]  /*460d0*/  IMAD.MOV.U32 R6, RZ, RZ, R29 ;  /* 0x000000ffff067224 */ /* 0x002fe400078e001d */
[----:B------:R-:W-:Y:S01]  /*460e0*/  IMAD.MOV.U32 R7, RZ, RZ, R41 ;  /* 0x000000ffff077224 */ /* 0x000fe200078e0029 */
[----:B------:R1:W-:Y:S04]  /*460f0*/  STL [R1+0x1004], R41 ;  /* 0x0010042901007387 */ /* 0x0003e80000100800 */
[----:B------:R-:W4:Y:S04]  /*46100*/  LDL.LU R44, [R1+0xbcc] ;  /* 0x000bcc00012c7983 */ /* 0x000f280000300800 */
[----:B------:R5:W-:Y:S01]  /*46110*/  LDGSTS.E [R4+0x1da00], [R6.64], P2 ;  /* 0x1da0000006047fae */ /* 0x000be20009121844 */
[----:B--2---:R-:W-:Y:S01]  /*46120*/  IMAD.X R38, R38, 0x1, R0, P0 ;  /* 0x0000000126267824 */ /* 0x004fe200000e0600 */
[----:B------:R-:W-:-:S05]  /*46130*/  IADD3 R36, P1, R36, R35, RZ ;  /* 0x0000002324247210 */ /* 0x000fca0007f3e0ff */
[----:B------:R2:W-:Y:S04]  /*46140*/  STL [R1+0x1018], R36 ;  /* 0x0010182401007387 */ /* 0x0005e80000100800 */
[----:B------:R-:W-:Y:S01]  /*46150*/  STL [R1+0x100c], R38 ;  /* 0x00100c2601007387 */ /* 0x000fe20000100800 */
[----:B------:R-:W-:-:S03]  /*46160*/  IMAD.X R37, R37, 0x1, R0, P1 ;  /* 0x0000000125257824 */ /* 0x000fc600008e0600 */
[----:B------:R-:W4:Y:S01]  /*46170*/  LDL.LU R29, [R1+0xbf0] ;  /* 0x000bf000011d7983 */ /* 0x000f220000300800 */
[----:B-----5:R-:W-:-:S03]  /*46180*/  IMAD.MOV.U32 R6, RZ, RZ, R30 ;  /* 0x000000ffff067224 */ /* 0x020fc600078e001e */
[----:B-1----:R-:W5:Y:S01]  /*46190*/  LDL.LU R41, [R1+0xbdc] ;  /* 0x000bdc0001297983 */ /* 0x002f620000300800 */
        /* <DEDUP_REMOVED lines=9> */
[----:B--2---:R-:W5:Y:S01]  /*46230*/  LDL.LU R36, [R1+0xbec] ;  /* 0x000bec0001247983 */ /* 0x004f620000300800 */
[----:B------:R-:W-:-:S03]  /*46240*/  IADD3 R42, P1, R42, R35, RZ ;  /* 0x000000232a2a7210 */ /* 0x000fc60007f3e0ff */
[----:B------:R-:W1:Y:S04]  /*46250*/  S2R R45, SR_TID.X ;  /* 0x00000000002d7919 */ /* 0x000e680000002100 */
[----:B------:R-:W-:Y:S04]  /*46260*/  STL [R1+0x1028], R42 ;  /* 0x0010282a01007387 */ /* 0x000fe80000100800 */
[----:B------:R1:W-:Y:S04]  /*46270*/  STL [R1+0x101c], R34 ;  /* 0x00101c2201007387 */ /* 0x0003e80000100800 */
[----:B-1----:R-:W5:Y:S04]  /*46280*/  LDL.LU R37, [R1+0xc10] ;  /* 0x000c100001257983 */ /* 0x002f680000300800 */
[----:B------:R-:W5:Y:S01]  /*46290*/  LDL.LU R38, [R1+0xbfc] ;  /* 0x000bfc0001267983 */ /* 0x000f620000300800 */
[----:B------:R-:W-:-:S03]  /*462a0*/  IMAD.X R43, R43, 0x1, R0, P1 ;  /* 0x000000012b2b7824 */ /* 0x000fc600008e0600 */
[----:B------:R1:W-:Y:S01]  /*462b0*/  LDGSTS.E [R4+0x1ea00], [R6.64], P2 ;  /* 0x1ea0000006047fae */ /* 0x0003e20009121844 */
[----:B------:R-:W-:Y:S02]  /*462c0*/  SHF.R.S32.HI R48, RZ, 0x6, R45 ;  /* 0x00000006ff307819 */ /* 0x000fe4000001142d */
[----:B------:R-:W-:Y:S02]  /*462d0*/  LOP3.LUT R45, R45, 0x3f, RZ, 0xc0, !PT ;  /* 0x0000003f2d2d7812 */ /* 0x000fe400078ec0ff */
[----:B------:R-:W-:Y:S01]  /*462e0*/  SGXT R48, R48, 0x1 ;  /* 0x000000013030781a */ /* 0x000fe20000000200 */
[----:B-1----:R-:W-:Y:S01]  /*462f0*/  IMAD.MOV.U32 R6, RZ, RZ, R3 ;  /* 0x000000ffff067224 */ /* 0x002fe200078e0003 */
[----:B------:R-:W-:Y:S01]  /*46300*/  IADD3 R5, P0, R5, R35, RZ ;  /* 0x0000002305057210 */ /* 0x000fe20007f1e0ff */
[----:B------:R-:W-:Y:S02]  /*46310*/  IMAD.MOV.U32 R7, RZ, RZ, R34 ;  /* 0x000000ffff077224 */ /* 0x000fe400078e0022 */
[----:B------:R-:W-:-:S02]  /*46320*/  IMAD.SHL.U32 R3, R45, 0x4, RZ ;  /* 0x000000042d037824 */ /* 0x000fc400078e00ff */
[----:B------:R1:W-:Y:S01]  /*46330*/  STL [R1+0xbc0], R5 ;  /* 0x000bc00501007387 */ /* 0x0003e20000100800 */
[----:B------:R-:W-:-:S03]  /*46340*/  IMAD.X R40, R40, 0x1, R0, P0 ;  /* 0x0000000128287824 */ /* 0x000fc600000e0600 */
[----:B------:R1:W-:Y:S01]  /*46350*/  STL [R1+0x1024], R43 ;  /* 0x0010242b01007387 */ /* 0x0003e20000100800 */
[----:B------:R-:W-:-:S03]  /*46360*/  LOP3.LUT R3, R3, 0x110, R48, 0x78, !PT ;  /* 0x0000011003037812 */ /* 0x000fc600078e7830 */
[----:B------:R-:W5:Y:S04]  /*46370*/  LDL.LU R34, [R1+0xc20] ;  /* 0x000c200001227983 */ /* 0x000f680000300800 */
[----:B------:R1:W-:Y:S01]  /*46380*/  LDGSTS.E [R4+0x1f200], [R6.64], P2 ;  /* 0x1f20000006047fae */ /* 0x0003e20009121844 */
[----:B------:R-:W-:Y:S01]  /*46390*/  LOP3.LUT R3, R3, 0x40, RZ, 0x3c, !PT ;  /* 0x0000004003037812 */ /* 0x000fe200078e3cff */
[----:B-1----:R-:W-:Y:S02]  /*463a0*/  IMAD.MOV.U32 R6, RZ, RZ, R42 ;  /* 0x000000ffff067224 */ /* 0x002fe400078e002a */
[----:B------:R-:W-:-:S05]  /*463b0*/  IMAD.MOV.U32 R7, RZ, RZ, R43 ;  /* 0x000000ffff077224 */ /* 0x000fca00078e002b */
[----:B------:R1:W-:Y:S01]  /*463c0*/  LDGSTS.E [R4+0x1fa00], [R6.64], P2 ;  /* 0x1fa0000006047fae */ /* 0x0003e20009121844 */
[----:B------:R-:W-:Y:S02]  /*463d0*/  IMAD R3, R39, 0x20000, R3 ;  /* 0x0002000027037824 */ /* 0x000fe400078e0203 */
[----:B-1----:R-:W-:Y:S02]  /*463e0*/  IMAD.MOV.U32 R4, RZ, RZ, R5 ;  /* 0x000000ffff047224 */ /* 0x002fe400078e0005 */
[----:B------:R-:W-:-:S05]  /*463f0*/  IMAD.MOV.U32 R5, RZ, RZ, R40 ;  /* 0x000000ffff057224 */ /* 0x000fca00078e0028 */
[----:B------:R1:W-:Y:S01]  /*46400*/  LDGSTS.E [R3+0x400], [R4.64], P2 ;  /* 0x0040000004037fae */ /* 0x0003e20009121844 */
[----:B---3--:R-:W-:-:S05]  /*46410*/  IADD3 R33, P1, R33, R35, RZ ;  /* 0x0000002321217210 */ /* 0x008fca0007f3e0ff */
[----:B------:R-:W-:Y:S04]  /*46420*/  STL [R1+0xbd0], R33 ;  /* 0x000bd02101007387 */ /* 0x000fe80000100800 */
[----:B------:R3:W-:Y:S04]  /*46430*/  STL [R1+0xbbc], R40 ;  /* 0x000bbc2801007387 */ /* 0x0007e80000100800 */
[----:B------:R-:W2:Y:S01]  /*46440*/  LDL.LU R42, [R1+0xc0c] ;  /* 0x000c0c00012a7983 */ /* 0x000ea20000300800 */
[----:B------:R-:W-:-:S03]  /*46450*/  IADD3 R28, P0, R28, R35, RZ ;  /* 0x000000231c1c7210 */ /* 0x000fc60007f1e0ff */
[----:B------:R-:W2:Y:S04]  /*46460*/  LDL.LU R43, [R1+0xc30] ;  /* 0x000c3000012b7983 */ /* 0x000ea80000300800 */
[----:B---3--:R-:W3:Y:S04]  /*46470*/  LDL.LU R40, [R1+0xc1c] ;  /* 0x000c1c0001287983 */ /* 0x008ee80000300800 */
[----:B------:R-:W-:Y:S01]  /*46480*/  STL [R1+0xbe0], R28 ;  /* 0x000be01c01007387 */ /* 0x000fe20000100800 */
[----:B----4-:R-:W-:-:S05]  /*46490*/  IMAD.X R44, R44, 0x1, R0, P1 ;  /* 0x000000012c2c7824 */ /* 0x010fca00008e0600 */
[----:B------:R4:W-:Y:S01]  /*464a0*/  STL [R1+0xbcc], R44 ;  /* 0x000bcc2c01007387 */ /* 0x0009e20000100800 */
[----:B-1----:R-:W-:-:S03]  /*464b0*/  IMAD.MOV.U32 R4, RZ, RZ, R33 ;  /* 0x000000ffff047224 */ /* 0x002fc600078e0021 */
[----:B------:R-:W3:Y:S01]  /*464c0*/  LDL.LU R7, [R1+0xc40] ;  /* 0x000c400001077983 */ /* 0x000ee20000300800 */
[----:B------:R-:W-:-:S03]  /*464d0*/  IMAD.MOV.U32 R5, RZ, RZ, R44 ;  /* 0x000000ffff057224 */ /* 0x000fc600078e002c */
[----:B------:R-:W3:Y:S04]  /*464e0*/  LDL.LU R6, [R1+0xc2c] ;  /* 0x000c2c0001067983 */ /* 0x000ee80000300800 */
[----:B------:R1:W-:Y:S01]  /*464f0*/  LDGSTS.E [R3+0xc00], [R4.64], P2 ;  /* 0x00c0000004037fae */ /* 0x0003e20009121844 */
[----:B------:R-:W-:Y:S01]  /*46500*/  IADD3 R29, P1, R29, R35, RZ ;  /* 0x000000231d1d7210 */ /* 0x000fe20007f3e0ff */
[----:B-----5:R-:W-:-:S04]  /*46510*/  IMAD.X R41, R41, 0x1, R0, P0 ;  /* 0x0000000129297824 */ /* 0x020fc800000e0600 */
[----:B------:R-:W-:Y:S04]  /*46520*/  STL [R1+0xbf0], R29 ;  /* 0x000bf01d01007387 */ /* 0x000fe80000100800 */
[----:B------:R5:W-:Y:S04]  /*46530*/  STL [R1+0xbdc], R41 ;  /* 0x000bdc2901007387 */ /* 0x000be80000100800 */
[----:B------:R-:W3:Y:S04]  /*46540*/  LDL.LU R33, [R1+0xc50] ;  /* 0x000c500001217983 */ /* 0x000ee80000300800 */
[----:B----4-:R-:W4:Y:S01]  /*46550*/  LDL.LU R44, [R1+0xc3c] ;  /* 0x000c3c00012c7983 */ /* 0x010f220000300800 */
[----:B-1----:R-:W-:-:S02]  /*46560*/  IMAD.MOV.U32 R4, RZ, RZ, R28 ;  /* 0x000000ffff047224 */ /* 0x002fc400078e001c */
        /* <DEDUP_REMOVED lines=9> */
[----:B-----5:R-:W5:Y:S01]  /*46600*/  LDL.LU R41, [R1+0xc4c] ;  /* 0x000c4c0001297983 */ /* 0x020f620000300800 */
[----:B------:R-:W-:-:S03]  /*46610*/  IADD3 R37, P1, R37, R35, RZ ;  /* 0x0000002325257210 */ /* 0x000fc60007f3e0ff */
[----:B------:R1:W-:Y:S01]  /*46620*/  LDGSTS.E [R3+0x1c00], [R4.64], P2 ;  /* 0x01c0000004037fae */ /* 0x0003e20009121844 */
[----:B------:R-:W-:-:S03]  /*46630*/  IMAD.X R38, R38, 0x1, R0, P0 ;  /* 0x0000000126267824 */ /* 0x000fc600000e0600 */
[----:B------:R-:W-:Y:S04]  /*46640*/  STL [R1+0xc10], R37 ;  /* 0x000c102501007387 */ /* 0x000fe80000100800 */
[----:B------:R1:W-:Y:S04]  /*46650*/  STL [R1+0xbfc], R38 ;  /* 0x000bfc2601007387 */ /* 0x0003e80000100800 */
[----:B------:R-:W5:Y:S04]  /*46660*/  LDL.LU R36, [R1+0xc5c] ;  /* 0x000c5c0001247983 */ /* 0x000f680000300800 */
[----:B------:R-:W5:Y:S01]  /*46670*/  LDL.LU R29, [R1+0xc70] ;  /* 0x000c7000011d7983 */ /* 0x000f620000300800 */
[----:B-1----:R-:W-:-:S02]  /*46680*/  IMAD.MOV.U32 R4, RZ, RZ, R30 ;  /* 0x000000ffff047224 */ /* 0x002fc400078e001e */
[----:B------:R-:W-:Y:S02]  /*46690*/  IMAD.MOV.U32 R5, RZ, RZ, R38 ;  /* 0x000000ffff057224 */ /* 0x000fe400078e0026 */
[----:B------:R-:W5:Y:S04]  /*466a0*/  LDL.LU R38, [R1+0xc6c] ;  /* 0x000c6c0001267983 */ /* 0x000f680000300800 */
[----:B------:R1:W-:Y:S01]  /*466b0*/  LDGSTS.E [R3+0x2400], [R4.64], P2 ;  /* 0x0240000004037fae */ /* 0x0003e20009121844 */
[----:B------:R-:W-:Y:S01]  /*466c0*/  IADD3 R34, P0, R34, R35, RZ ;  /* 0x0000002322227210 */ /* 0x000fe20007f1e0ff */
[----:B-1----:R-:W-:-:S04]  /*466d0*/  IMAD.MOV.U32 R4, RZ, RZ, R37 ;  /* 0x000000ffff047224 */ /* 0x002fc800078e0025 */
[----:B------:R-:W-:Y:S01]  /*466e0*/  STL [R1+0xc20], R34 ;  /* 0x000c202201007387 */ /* 0x000fe20000100800 */
[----:B--2---:R-:W-:Y:S01]  /*466f0*/  IMAD.X R42, R42, 0x1, R0, P1 ;  /* 0x000000012a2a7824 */ /* 0x004fe200008e0600 */
[----:B------:R-:W-:-:S04]  /*46700*/  IADD3 R43, P1, R43, R35, RZ ;  /* 0x000000232b2b7210 */ /* 0x000fc80007f3e0ff */
[----:B------:R1:W-:Y:S01]  /*46710*/  STL [R1+0xc0c], R42 ;  /* 0x000c0c2a01007387 */ /* 0x0003e20000100800 */
[----:B------:R-:W-:Y:S02]  /*46720*/  IMAD.MOV.U32 R5, RZ, RZ, R42 ;  /* 0x000000ffff057224 */ /* 0x000fe400078e002a */
[----:B---3--:R-:W-:Y:S01]  /*46730*/  IMAD.X R40, R40, 0x1, R0, P0 ;  /* 0x0000000128287824 */ /* 0x008fe200000e0600 */
[----:B------:R-:W2:Y:S04]  /*46740*/  LDL.LU R30, [R1+0xc80] ;  /* 0x000c8000011e7983 */ /* 0x000ea80000300800 */
[----:B------:R3:W-:Y:S04]  /*46750*/  LDGSTS.E [R3+0x2c00], [R4.64], P2 ;  /* 0x02c0000004037fae */ /* 0x0007e80009121844 */
[----:B-1----:R-:W2:Y:S04]  /*46760*/  LDL.LU R42, [R1+0xc7c] ;  /* 0x000c7c00012a7983 */ /* 0x002ea80000300800 */
[----:B------:R-:W-:Y:S04]  /*46770*/  STL [R1+0xc30], R43 ;  /* 0x000c302b01007387 */ /* 0x000fe80000100800 */
[----:B------:R1:W-:Y:S01]  /*46780*/  STL [R1+0xc1c], R40 ;  /* 0x000c1c2801007387 */ /* 0x0003e20000100800 */
[----:B---3--:R-:W-:-:S02]  /*46790*/  IMAD.MOV.U32 R4, RZ, RZ, R34 ;  /* 0x000000ffff047224 */ /* 0x008fc400078e0022 */
[----:B------:R-:W-:Y:S01]  /*467a0*/  IMAD.MOV.U32 R5, RZ, RZ, R40 ;  /* 0x000000ffff057224 */ /* 0x000fe200078e0028 */
[----:B------:R-:W3:Y:S01]  /*467b0*/  LDL.LU R37, [R1+0xc90] ;  /* 0x000c900001257983 */ /* 0x000ee20000300800 */
[----:B------:R-:W-:-:S03]  /*467c0*/  IADD3 R7, P0, R7, R35, RZ ;  /* 0x0000002307077210 */ /* 0x000fc60007f1e0ff */
[----:B------:R1:W-:Y:S01]  /*467d0*/  LDGSTS.E [R3+0x3400], [R4.64], P2 ;  /* 0x0340000004037fae */ /* 0x0003e20009121844 */
[----:B------:R-:W-:-:S03]  /*467e0*/  IMAD.X R6, R6, 0x1, R0, P1 ;  /* 0x0000000106067824 */ /* 0x000fc600008e0600 */
[----:B-1----:R-:W3:Y:S04]  /*467f0*/  LDL.LU R40, [R1+0xc8c] ;  /* 0x000c8c0001287983 */ /* 0x002ee80000300800 */
[----:B------:R-:W-:Y:S04]  /*46800*/  STL [R1+0xc40], R7 ;  /* 0x000c400701007387 */ /* 0x000fe80000100800 */
[----:B------:R1:W-:Y:S01]  /*46810*/  STL [R1+0xc2c], R6 ;  /* 0x000c2c0601007387 */ /* 0x0003e20000100800 */
[----:B------:R-:W-:Y:S02]  /*46820*/  IMAD.MOV.U32 R4, RZ, RZ, R43 ;  /* 0x000000ffff047224 */ /* 0x000fe400078e002b */
[----:B------:R-:W-:Y:S01]  /*46830*/  IMAD.MOV.U32 R5, RZ, RZ, R6 ;  /* 0x000000ffff057224 */ /* 0x000fe200078e0006 */
[----:B------:R-:W3:Y:S04]  /*46840*/  LDL.LU R34, [R1+0xca0] ;  /* 0x000ca00001227983 */ /* 0x000ee80000300800 */
[----:B------:R-:W3:Y:S04]  /*46850*/  LDL.LU R43, [R1+0xc9c] ;  /* 0x000c9c00012b7983 */ /* 0x000ee80000300800 */
[----:B------:R1:W-:Y:S01]  /*46860*/  LDGSTS.E [R3+0x3c00], [R4.64], P2 ;  /* 0x03c0000004037fae */ /* 0x0003e20009121844 */
[----:B------:R-:W-:Y:S01]  /*46870*/  IADD3 R33, P1, R33, R35, RZ ;  /* 0x0000002321217210 */ /* 0x000fe20007f3e0ff */
[----:B----4-:R-:W-:-:S04]  /*46880*/  IMAD.X R44, R44, 0x1, R0, P0 ;  /* 0x000000012c2c7824 */ /* 0x010fc800000e0600 */
[----:B------:R-:W-:Y:S04]  /*46890*/  STL [R1+0xc50], R33 ;  /* 0x000c502101007387 */ /* 0x000fe80000100800 */
[----:B------:R-:W-:Y:S01]  /*468a0*/  STL [R1+0xc3c], R44 ;  /* 0x000c3c2c01007387 */ /* 0x000fe20000100800 */
[----:B-1----:R-:W-:-:S03]  /*468b0*/  IMAD.MOV.U32 R4, RZ, RZ, R7 ;  /* 0x000000ffff047224 */ /* 0x002fc600078e0007 */
[----:B------:R-:W4:Y:S01]  /*468c0*/  LDL.LU R6, [R1+0xcb0] ;  /* 0x000cb00001067983 */ /* 0x000f220000300800 */
[----:B------:R-:W-:-:S03]  /*468d0*/  IMAD.MOV.U32 R5, RZ, RZ, R44 ;  /* 0x000000ffff057224 */ /* 0x000fc600078e002c */
[----:B------:R-:W4:Y:S04]  /*468e0*/  LDL.LU R7, [R1+0xcc0] ;  /* 0x000cc00001077983 */ /* 0x000f280000300800 */
[----:B------:R1:W-:Y:S01]  /*468f0*/  LDGSTS.E [R3+0x4400], [R4.64], P2 ;  /* 0x0440000004037fae */ /* 0x0003e20009121844 */
[----:B------:R-:W-:Y:S01]  /*46900*/  IADD3 R28, P0, R28, R35, RZ ;  /* 0x000000231c1c7210 */ /* 0x000fe20007f1e0ff */
[----:B-----5:R-:W-:-:S04]  /*46910*/  IMAD.X R41, R41, 0x1, R0, P1 ;  /* 0x0000000129297824 */ /* 0x020fc800008e0600 */
[----:B------:R-:W-:Y:S01]  /*46920*/  STL [R1+0xc60], R28 ;  /* 0x000c601c01007387 */ /* 0x000fe20000100800 */
[----:B-1----:R-:W-:Y:S02]  /*46930*/  IMAD.MOV.U32 R4, RZ, RZ, R33 ;  /* 0x000000ffff047224 */ /* 0x002fe400078e0021 */
[----:B------:R-:W-:Y:S01]  /*46940*/  IMAD.MOV.U32 R5, RZ, RZ, R41 ;  /* 0x000000ffff057224 */ /* 0x000fe200078e0029 */
[----:B------:R1:W-:Y:S04]  /*46950*/  STL [R1+0xc4c], R41 ;  /* 0x000c4c2901007387 */ /* 0x0003e80000100800 */
[----:B------:R5:W-:Y:S04]  /*46960*/  LDGSTS.E [R3+0x4c00], [R4.64], P2 ;  /* 0x04c0000004037fae */ /* 0x000be80009121844 */
[----:B-1----:R-:W4:Y:S01]  /*46970*/  LDL.LU R41, [R1+0xcac] ;  /* 0x000cac0001297983 */ /* 0x002f220000300800 */
[----:B------:R-:W-:Y:S01]  /*46980*/  IMAD.X R36, R36, 0x1, R0, P0 ;  /* 0x0000000124247824 */ /* 0x000fe200000e0600 */
[----:B------:R-:W-:-:S03]  /*46990*/  IADD3 R29, P1, R29, R35, RZ ;  /* 0x000000231d1d7210 */ /* 0x000fc60007f3e0ff */
[----:B-----5:R-:W-:Y:S02]  /*469a0*/  IMAD.MOV.U32 R5, RZ, RZ, R36 ;  /* 0x000000ffff057224 */ /* 0x020fe400078e0024 */
[----:B------:R-:W-:Y:S04]  /*469b0*/  STL [R1+0xc70], R29 ;  /* 0x000c701d01007387 */ /* 0x000fe80000100800 */
[----:B------:R1:W-:Y:S04]  /*469c0*/  STL [R1+0xc5c], R36 ;  /* 0x000c5c2401007387 */ /* 0x0003e80000100800 */
[----:B------:R-:W4:Y:S04]  /*469d0*/  LDL.LU R33, [R1+0xcd0] ;  /* 0x000cd00001217983 */ /* 0x000f280000300800 */
[----:B-1----:R-:W4:Y:S01]  /*469e0*/  LDL.LU R36, [R1+0xcbc] ;  /* 0x000cbc0001247983 */ /* 0x002f220000300800 */
[----:B------:R-:W-:-:S02]  /*469f0*/  IMAD.X R38, R38, 0x1, R0, P1 ;  /* 0x0000000126267824 */ /* 0x000fc400008e0600 */
[----:B------:R-:W-:-:S05]  /*46a00*/  IMAD.MOV.U32 R4, RZ, RZ, R28 ;  /* 0x000000ffff047224 */ /* 0x000fca00078e001c */
[----:B------:R1:W-:Y:S02]  /*46a10*/  LDGSTS.E [R3+0x5400], [R4.64], P2 ;  /* 0x0540000004037fae */ /* 0x0003e40009121844 */
        /* <DEDUP_REMOVED lines=8> */
[----:B--2---:R-:W2:Y:S01]  /*46aa0*/  LDL.LU R38, [R1+0xccc] ;  /* 0x000ccc0001267983 */ /* 0x004ea20000300800 */
[----:B---3--:R-:W-:-:S05]  /*46ab0*/  IADD3 R37, P1, R37, R35, RZ ;  /* 0x0000002325257210 */ /* 0x008fca0007f3e0ff */
[----:B------:R-:W-:Y:S04]  /*46ac0*/  STL [R1+0xc90], R37 ;  /* 0x000c902501007387 */ /* 0x000fe80000100800 */
[----:B------:R3:W-:Y:S01]  /*46ad0*/  STL [R1+0xc7c], R42 ;  /* 0x000c7c2a01007387 */ /* 0x0007e20000100800 */
[----:B------:R-:W-:-:S03]  /*46ae0*/  IMAD.X R40, R40, 0x1, R0, P1 ;  /* 0x0000000128287824 */ /* 0x000fc600008e0600 */
[----:B------:R-:W2:Y:S01]  /*46af0*/  LDL.LU R29, [R1+0xcf0] ;  /* 0x000cf000011d7983 */ /* 0x000ea20000300800 */
[----:B-1----:R-:W-:-:S03]  /*46b00*/  IMAD.MOV.U32 R4, RZ, RZ, R30 ;  /* 0x000000ffff047224 */ /* 0x002fc600078e001e */
[----:B------:R-:W2:Y:S01]  /*46b10*/  LDL.LU R44, [R1+0xcdc] ;  /* 0x000cdc00012c7983 */ /* 0x000ea20000300800 */
[----:B------:R-:W-:Y:S01]  /*46b20*/  IADD3 R34, P0, R34, R35, RZ ;  /* 0x0000002322227210 */ /* 0x000fe20007f1e0ff */
[----:B------:R-:W-:-:S04]  /*46b30*/  IMAD.MOV.U32 R5, RZ, RZ, R42 ;  /* 0x000000ffff057224 */ /* 0x000fc800078e002a */
[----:B------:R-:W-:Y:S01]  /*46b40*/  STL [R1+0xca0], R34 ;  /* 0x000ca02201007387 */ /* 0x000fe20000100800 */
[----:B------:R-:W-:-:S03]  /*46b50*/  IMAD.X R43, R43, 0x1, R0, P0 ;  /* 0x000000012b2b7824 */ /* 0x000fc600000e0600 */
[----:B------:R1:W-:Y:S04]  /*46b60*/  STL [R1+0xc8c], R40 ;  /* 0x000c8c2801007387 */ /* 0x0003e80000100800 */
[----:B------:R-:W2:Y:S04]  /*46b70*/  LDL.LU R30, [R1+0xd00] ;  /* 0x000d0000011e7983 */ /* 0x000ea80000300800 */
[----:B------:R1:W-:Y:S04]  /*46b80*/  LDGSTS.E [R3+0x6400], [R4.64], P2 ;  /* 0x0640000004037fae */ /* 0x0003e80009121844 */
[----:B---3--:R-:W3:Y:S01]  /*46b90*/  LDL.LU R42, [R1+0xcec] ;  /* 0x000cec00012a7983 */ /* 0x008ee20000300800 */
[----:B----4-:R-:W-:-:S05]  /*46ba0*/  IADD3 R6, P1, R6, R35, RZ ;  /* 0x0000002306067210 */ /* 0x010fca0007f3e0ff */
[----:B------:R-:W-:Y:S01]  /*46bb0*/  STL [R1+0xcb0], R6 ;  /* 0x000cb00601007387 */ /* 0x000fe20000100800 */
[----:B-1----:R-:W-:Y:S02]  /*46bc0*/  IMAD.MOV.U32 R4, RZ, RZ, R37 ;  /* 0x000000ffff047224 */ /* 0x002fe400078e0025 */
[----:B------:R-:W-:Y:S01]  /*46bd0*/  IMAD.MOV.U32 R5, RZ, RZ, R40 ;  /* 0x000000ffff057224 */ /* 0x000fe200078e0028 */
[----:B------:R1:W-:Y:S01]  /*46be0*/  STL [R1+0xc9c], R43 ;  /* 0x000c9c2b01007387 */ /* 0x0003e20000100800 */
[----:B------:R-:W-:-:S03]  /*46bf0*/  IADD3 R7, P0, R7, R35, RZ ;  /* 0x0000002307077210 */ /* 0x000fc60007f1e0ff */
[----:B------:R-:W4:Y:S04]  /*46c00*/  LDL.LU R40, [R1+0xcfc] ;  /* 0x000cfc0001287983 */ /* 0x000f280000300800 */
[----:B------:R-:W4:Y:S04]  /*46c10*/  LDL.LU R37, [R1+0xd10] ;  /* 0x000d100001257983 */ /* 0x000f280000300800 */
[----:B------:R1:W-:Y:S02]  /*46c20*/  LDGSTS.E [R3+0x6c00], [R4.64], P2 ;  /* 0x06c0000004037fae */ /* 0x0003e40009121844 */
[----:B-1----:R-:W-:-:S02]  /*46c30*/  IMAD.MOV.U32 R4, RZ, RZ, R34 ;  /* 0x000000ffff047224 */ /* 0x002fc400078e0022 */
[----:B------:R-:W-:Y:S02]  /*46c40*/  IMAD.MOV.U32 R5, RZ, RZ, R43 ;  /* 0x000000ffff057224 */ /* 0x000fe400078e002b */
[----:B------:R-:W4:Y:S01]  /*46c50*/  LDL.LU R43, [R1+0xd0c] ;  /* 0x000d0c00012b7983 */ /* 0x000f220000300800 */
[----:B------:R-:W-:-:S03]  /*46c60*/  IMAD.X R41, R41, 0x1, R0, P1 ;  /* 0x0000000129297824 */ /* 0x000fc600008e0600 */
[----:B------:R-:W-:Y:S04]  /*46c70*/  STL [R1+0xcc0], R7 ;  /* 0x000cc00701007387 */ /* 0x000fe80000100800 */
[----:B------:R1:W-:Y:S04]  /*46c80*/  STL [R1+0xcac], R41 ;  /* 0x000cac2901007387 */ /* 0x0003e80000100800 */
[----:B------:R1:W-:Y:S04]  /*46c90*/  LDGSTS.E [R3+0x7400], [R4.64], P2 ;  /* 0x0740000004037fae */ /* 0x0003e80009121844 */
[----:B------:R-:W4:Y:S01]  /*46ca0*/  LDL.LU R34, [R1+0xd20] ;  /* 0x000d200001227983 */ /* 0x000f220000300800 */
[----:B------:R-:W-:Y:S01]  /*46cb0*/  IADD3 R33, P1, R33, R35, RZ ;  /* 0x0000002321217210 */ /* 0x000fe20007f3e0ff */
[----:B------:R-:W-:-:S02]  /*46cc0*/  IMAD.X R36, R36, 0x1, R0, P0 ;  /* 0x0000000124247824 */ /* 0x000fc400000e0600 */
[----:B-1----:R-:W-:Y:S02]  /*46cd0*/  IMAD.MOV.U32 R5, RZ, RZ, R41 ;  /* 0x000000ffff057224 */ /* 0x002fe400078e0029 */
[----:B------:R-:W4:Y:S01]  /*46ce0*/  LDL.LU R41, [R1+0xd1c] ;  /* 0x000d1c0001297983 */ /* 0x000f220000300800 */
[----:B------:R-:W-:-:S03]  /*46cf0*/  IMAD.MOV.U32 R4, RZ, RZ, R6 ;  /* 0x000000ffff047224 */ /* 0x000fc600078e0006 */
[----:B------:R-:W-:Y:S04]  /*46d00*/  STL [R1+0xcd0], R33 ;  /* 0x000cd02101007387 */ /* 0x000fe80000100800 */
[----:B------:R1:W-:Y:S04]  /*46d10*/  STL [R1+0xcbc], R36 ;  /* 0x000cbc2401007387 */ /* 0x0003e80000100800 */
[----:B------:R-:W4:Y:S04]  /*46d20*/  LDL.LU R6, [R1+0xd30] ;  /* 0x000d300001067983 */ /* 0x000f280000300800 */
[----:B------:R1:W-:Y:S02]  /*46d30*/  LDGSTS.E [R3+0x7c00], [R4.64], P2 ;  /* 0x07c0000004037fae */ /* 0x0003e40009121844 */
[----:B-1----:R-:W-:-:S02]  /*46d40*/  IMAD.MOV.U32 R4, RZ, RZ, R7 ;  /* 0x000000ffff047224 */ /* 0x002fc400078e0007 */
[----:B------:R-:W-:Y:S02]  /*46d50*/  IMAD.MOV.U32 R5, RZ, RZ, R36 ;  /* 0x000000ffff057224 */ /* 0x000fe400078e0024 */
[----:B------:R-:W4:Y:S04]  /*46d60*/  LDL.LU R36, [R1+0xd2c] ;  /* 0x000d2c0001247983 */ /* 0x000f280000300800 */
[----:B------:R1:W-:Y:S02]  /*46d70*/  LDGSTS.E [R3+0x8400], [R4.64], P2 ;  /* 0x0840000004037fae */ /* 0x0003e40009121844 */
[----:B-1----:R-:W-:Y:S01]  /*46d80*/  IMAD.MOV.U32 R4, RZ, RZ, R33 ;  /* 0x000000ffff047224 */ /* 0x002fe200078e0021 */
[----:B-----5:R-:W-:Y:S01]  /*46d90*/  IADD3 R28, P0, R28, R35, RZ ;  /* 0x000000231c1c7210 */ /* 0x020fe20007f1e0ff */
[----:B--2---:R-:W-:-:S04]  /*46da0*/  IMAD.X R38, R38, 0x1, R0, P1 ;  /* 0x0000000126267824 */ /* 0x004fc800008e0600 */
[----:B------:R-:W-:Y:S01]  /*46db0*/  STL [R1+0xce0], R28 ;  /* 0x000ce01c01007387 */ /* 0x000fe20000100800 */
[----:B------:R-:W-:-:S03]  /*46dc0*/  IMAD.MOV.U32 R5, RZ, RZ, R38 ;  /* 0x000000ffff057224 */ /* 0x000fc600078e0026 */
[----:B------:R1:W-:Y:S04]  /*46dd0*/  STL [R1+0xccc], R38 ;  /* 0x000ccc2601007387 */ /* 0x0003e80000100800 */
[----:B------:R-:W2:Y:S04]  /*46de0*/  LDL.LU R7, [R1+0xd40] ;  /* 0x000d400001077983 */ /* 0x000ea80000300800 */
[----:B------:R5:W-:Y:S01]  /*46df0*/  LDGSTS.E [R3+0x8c00], [R4.64], P2 ;  /* 0x08c0000004037fae */ /* 0x000be20009121844 */
[----:B------:R-:W-:-:S03]  /*46e00*/  IADD3 R29, P1, R29, R35, RZ ;  /* 0x000000231d1d7210 */ /* 0x000fc60007f3e0ff */
[----:B-1----:R-:W2:Y:S01]  /*46e10*/  LDL.LU R38, [R1+0xd3c] ;  /* 0x000d3c0001267983 */ /* 0x002ea20000300800 */
[----:B------:R-:W-:-:S03]  /*46e20*/  IMAD.X R44, R44, 0x1, R0, P0 ;  /* 0x000000012c2c7824 */ /* 0x000fc600000e0600 */
[----:B------:R-:W-:Y:S04]  /*46e30*/  STL [R1+0xcf0], R29 ;  /* 0x000cf01d01007387 */ /* 0x000fe80000100800 */
[----:B------:R-:W-:Y:S01]  /*46e40*/  STL [R1+0xcdc], R44 ;  /* 0x000cdc2c01007387 */ /* 0x000fe20000100800 */
[----:B-----5:R-:W-:Y:S02]  /*46e50*/  IMAD.MOV.U32 R4, RZ, RZ, R28 ;  /* 0x000000ffff047224 */ /* 0x020fe400078e001c */
[----:B------:R-:W-:Y:S01]  /*46e60*/  IMAD.MOV.U32 R5, RZ, RZ, R44 ;  /* 0x000000ffff057224 */ /* 0x000fe200078e002c */
[----:B------:R-:W5:Y:S04]  /*46e70*/  LDL.LU R33, [R1+0xd50] ;  /* 0x000d500001217983 */ /* 0x000f680000300800 */
[----:B------:R1:W-:Y:S01]  /*46e80*/  LDGSTS.E [R3+0x9400], [R4.64], P2 ;  /* 0x0940000004037fae */ /* 0x0003e20009121844 */
[----:B------:R-:W-:-:S03]  /*46e90*/  IADD3 R30, P0, R30, R35, RZ ;  /* 0x000000231e1e7210 */ /* 0x000fc60007f1e0ff */
[----:B------:R-:W5:Y:S01]  /*46ea0*/  LDL.LU R28, [R1+0xd60] ;  /* 0x000d6000011c7983 */ /* 0x000f620000300800 */
[----:B---3--:R-:W-:-:S03]  /*46eb0*/  IMAD.X R42, R42, 0x1, R0, P1 ;  /* 0x000000012a2a7824 */ /* 0x008fc600008e0600 */
        /* <DEDUP_REMOVED lines=8> */
[----:B---3--:R-:W-:-:S04]  /*46f40*/  IMAD.MOV.U32 R5, RZ, RZ, R40 ;  /* 0x000000ffff057224 */ /* 0x008fc800078e0028 */
[----:B------:R-:W-:Y:S04]  /*46f50*/  STL [R1+0xd10], R37 ;  /* 0x000d102501007387 */ /* 0x000fe80000100800 */
[----:B------:R1:W-:Y:S01]  /*46f60*/  STL [R1+0xcfc], R40 ;  /* 0x000cfc2801007387 */ /* 0x0003e20000100800 */
[----:B------:R-:W-:-:S03]  /*46f70*/  IMAD.MOV.U32 R4, RZ, RZ, R30 ;  /* 0x000000ffff047224 */ /* 0x000fc600078e001e */
[----:B------:R-:W4:Y:S04]  /*46f80*/  LDL.LU R29, [R1+0xd70] ;  /* 0x000d7000011d7983 */ /* 0x000f280000300800 */
[----:B------:R1:W-:Y:S04]  /*46f90*/  LDGSTS.E [R3+0xa400], [R4.64], P2 ;  /* 0x0a40000004037fae */ /* 0x0003e80009121844 */
[----:B-1----:R-:W4:Y:S01]  /*46fa0*/  LDL.LU R40, [R1+0xd5c] ;  /* 0x000d5c0001287983 */ /* 0x002f220000300800 */
[----:B------:R-:W-:-:S04]  /*46fb0*/  IMAD.X R43, R43, 0x1, R0, P1 ;  /* 0x000000012b2b7824 */ /* 0x000fc800008e0600 */
[----:B------:R-:W-:Y:S01]  /*46fc0*/  IMAD.MOV.U32 R5, RZ, RZ, R43 ;  /* 0x000000ffff057224 */ /* 0x000fe200078e002b */
[----:B------:R-:W-:-:S05]  /*46fd0*/  IADD3 R34, P0, R34, R35, RZ ;  /* 0x0000002322227210 */ /* 0x000fca0007f1e0ff */
[----:B------:R-:W-:Y:S04]  /*46fe0*/  STL [R1+0xd20], R34 ;  /* 0x000d202201007387 */ /* 0x000fe80000100800 */
[----:B------:R1:W-:Y:S01]  /*46ff0*/  STL [R1+0xd0c], R43 ;  /* 0x000d0c2b01007387 */ /* 0x0003e20000100800 */
[----:B------:R-:W-:-:S03]  /*47000*/  IMAD.X R41, R41, 0x1, R0, P0 ;  /* 0x0000000129297824 */ /* 0x000fc600000e0600 */
[----:B------:R-:W4:Y:S01]  /*47010*/  LDL.LU R30, [R1+0xd80] ;  /* 0x000d8000011e7983 */ /* 0x000f220000300800 */
[----:B------:R-:W-:-:S03]  /*47020*/  IMAD.MOV.U32 R4, RZ, RZ, R37 ;  /* 0x000000ffff047224 */ /* 0x000fc600078e0025 */
[----:B-1----:R-:W4:Y:S04]  /*47030*/  LDL.LU R43, [R1+0xd6c] ;  /* 0x000d6c00012b7983 */ /* 0x002f280000300800 */
[----:B------:R1:W-:Y:S01]  /*47040*/  LDGSTS.E [R3+0xac00], [R4.64], P2 ;  /* 0x0ac0000004037fae */ /* 0x0003e20009121844 */
[----:B------:R-:W-:-:S05]  /*47050*/  IADD3 R6, P1, R6, R35, RZ ;  /* 0x0000002306067210 */ /* 0x000fca0007f3e0ff */
[----:B------:R-:W-:Y:S04]  /*47060*/  STL [R1+0xd30], R6 ;  /* 0x000d300601007387 */ /* 0x000fe80000100800 */
[----:B------:R2:W-:Y:S04]  /*47070*/  STL [R1+0xd1c], R41 ;  /* 0x000d1c2901007387 */ /* 0x0005e80000100800 */
[----:B------:R-:W4:Y:S04]  /*47080*/  LDL.LU R37, [R1+0xd90] ;  /* 0x000d900001257983 */ /* 0x000f280000300800 */
[----:B------:R-:W4:Y:S01]  /*47090*/  LDL.LU R44, [R1+0xd7c] ;  /* 0x000d7c00012c7983 */ /* 0x000f220000300800 */
[----:B-1----:R-:W-:-:S02]  /*470a0*/  IMAD.MOV.U32 R4, RZ, RZ, R34 ;  /* 0x000000ffff047224 */ /* 0x002fc400078e0022 */
[----:B------:R-:W-:Y:S02]  /*470b0*/  IMAD.X R36, R36, 0x1, R0, P1 ;  /* 0x0000000124247824 */ /* 0x000fe400008e0600 */
        /* <DEDUP_REMOVED lines=9> */
[----:B------:R-:W3:Y:S04]  /*47150*/  LDL.LU R34, [R1+0xda0] ;  /* 0x000da00001227983 */ /* 0x000ee80000300800 */
[----:B------:R-:W3:Y:S01]  /*47160*/  LDL.LU R41, [R1+0xd8c] ;  /* 0x000d8c0001297983 */ /* 0x000ee20000300800 */
[----:B-----5:R-:W-:Y:S01]  /*47170*/  IADD3 R33, P1, R33, R35, RZ ;  /* 0x0000002321217210 */ /* 0x020fe20007f3e0ff */
[----:B-1----:R-:W-:-:S04]  /*47180*/  IMAD.MOV.U32 R4, RZ, RZ, R7 ;  /* 0x000000ffff047224 */ /* 0x002fc800078e0007 */
[----:B------:R-:W-:Y:S01]  /*47190*/  STL [R1+0xd50], R33 ;  /* 0x000d502101007387 */ /* 0x000fe20000100800 */
[----:B------:R-:W-:-:S03]  /*471a0*/  IMAD.MOV.U32 R5, RZ, RZ, R38 ;  /* 0x000000ffff057224 */ /* 0x000fc600078e0026 */
[----:B------:R1:W-:Y:S01]  /*471b0*/  STL [R1+0xd3c], R38 ;  /* 0x000d3c2601007387 */ /* 0x0003e20000100800 */
[----:B------:R-:W-:-:S03]  /*471c0*/  IADD3 R28, P0, R28, R35, RZ ;  /* 0x000000231c1c7210 */ /* 0x000fc60007f1e0ff */
[----:B--2---:R-:W2:Y:S04]  /*471d0*/  LDL.LU R36, [R1+0xd9c] ;  /* 0x000d9c0001247983 */ /* 0x004ea80000300800 */
[----:B------:R-:W5:Y:S04]  /*471e0*/  LDL.LU R6, [R1+0xdb0] ;  /* 0x000db00001067983 */ /* 0x000f680000300800 */
[----:B-1----:R-:W5:Y:S04]  /*471f0*/  LDL.LU R38, [R1+0xdac] ;  /* 0x000dac0001267983 */ /* 0x002f680000300800 */
[----:B------:R-:W-:Y:S01]  /*47200*/  STL [R1+0xd60], R28 ;  /* 0x000d601c01007387 */ /* 0x000fe20000100800 */
[----:B----4-:R-:W-:-:S03]  /*47210*/  IMAD.X R42, R42, 0x1, R0, P1 ;  /* 0x000000012a2a7824 */ /* 0x010fc600008e0600 */
[----:B------:R1:W-:Y:S04]  /*47220*/  LDGSTS.E [R3+0xc400], [R4.64], P2 ;  /* 0x0c40000004037fae */ /* 0x0003e80009121844 */
[----:B------:R4:W-:Y:S04]  /*47230*/  STL [R1+0xd4c], R42 ;  /* 0x000d4c2a01007387 */ /* 0x0009e80000100800 */
[----:B------:R-:W5:Y:S01]  /*47240*/  LDL.LU R7, [R1+0xdc0] ;  /* 0x000dc00001077983 */ /* 0x000f620000300800 */
[----:B-1----:R-:W-:Y:S01]  /*47250*/  IMAD.MOV.U32 R5, RZ, RZ, R42 ;  /* 0x000000ffff057224 */ /* 0x002fe200078e002a */
[----:B------:R-:W-:Y:S01]  /*47260*/  IADD3 R29, P1, R29, R35, RZ ;  /* 0x000000231d1d7210 */ /* 0x000fe20007f3e0ff */
[----:B------:R-:W-:Y:S01]  /*47270*/  IMAD.MOV.U32 R4, RZ, RZ, R33 ;  /* 0x000000ffff047224 */ /* 0x000fe200078e0021 */
[----:B----4-:R-:W5:Y:S01]  /*47280*/  LDL.LU R42, [R1+0xdbc] ;  /* 0x000dbc00012a7983 */ /* 0x010f620000300800 */
[----:B------:R-:W-:-:S03]  /*47290*/  IMAD.X R40, R40, 0x1, R0, P0 ;  /* 0x0000000128287824 */ /* 0x000fc600000e0600 */
[----:B------:R-:W-:Y:S04]  /*472a0*/  STL [R1+0xd70], R29 ;  /* 0x000d701d01007387 */ /* 0x000fe80000100800 */
[----:B------:R1:W-:Y:S04]  /*472b0*/  STL [R1+0xd5c], R40 ;  /* 0x000d5c2801007387 */ /* 0x0003e80000100800 */
[----:B------:R-:W5:Y:S04]  /*472c0*/  LDL.LU R33, [R1+0xdd0] ;  /* 0x000dd00001217983 */ /* 0x000f680000300800 */
[----:B------:R1:W-:Y:S02]  /*472d0*/  LDGSTS.E [R3+0xcc00], [R4.64], P2 ;  /* 0x0cc0000004037fae */ /* 0x0003e40009121844 */
[----:B-1----:R-:W-:-:S02]  /*472e0*/  IMAD.MOV.U32 R4, RZ, RZ, R28 ;  /* 0x000000ffff047224 */ /* 0x002fc400078e001c */
[----:B------:R-:W-:Y:S01]  /*472f0*/  IMAD.MOV.U32 R5, RZ, RZ, R40 ;  /* 0x000000ffff057224 */ /* 0x000fe200078e0028 */
[----:B------:R-:W-:Y:S01]  /*47300*/  IADD3 R30, P0, R30, R35, RZ ;  /* 0x000000231e1e7210 */ /* 0x000fe20007f1e0ff */
[----:B------:R-:W5:Y:S01]  /*47310*/  LDL.LU R40, [R1+0xdcc] ;  /* 0x000dcc0001287983 */ /* 0x000f620000300800 */
[----:B------:R-:W-:-:S03]  /*47320*/  IMAD.X R43, R43, 0x1, R0, P1 ;  /* 0x000000012b2b7824 */ /* 0x000fc600008e0600 */
[----:B------:R-:W-:Y:S04]  /*47330*/  STL [R1+0xd80], R30 ;  /* 0x000d801e01007387 */ /* 0x000fe80000100800 */
[----:B------:R1:W-:Y:S04]  /*47340*/  STL [R1+0xd6c], R43 ;  /* 0x000d6c2b01007387 */ /* 0x0003e80000100800 */
[----:B------:R1:W-:Y:S04]  /*47350*/  LDGSTS.E [R3+0xd400], [R4.64], P2 ;  /* 0x0d40000004037fae */ /* 0x0003e80009121844 */
[----:B------:R-:W5:Y:S01]  /*47360*/  LDL.LU R28, [R1+0xde0] ;  /* 0x000de000011c7983 */ /* 0x000f620000300800 */
[----:B------:R-:W-:Y:S01]  /*47370*/  IADD3 R37, P1, R37, R35, RZ ;  /* 0x0000002325257210 */ /* 0x000fe20007f3e0ff */
[----:B-1----:R-:W-:-:S02]  /*47380*/  IMAD.MOV.U32 R5, RZ, RZ, R43 ;  /* 0x000000ffff057224 */ /* 0x002fc400078e002b */
[----:B------:R-:W-:Y:S01]  /*47390*/  IMAD.X R44, R44, 0x1, R0, P0 ;  /* 0x000000012c2c7824 */ /* 0x000fe200000e0600 */
[----:B------:R-:W5:Y:S01]  /*473a0*/  LDL.LU R43, [R1+0xddc] ;  /* 0x000ddc00012b7983 */ /* 0x000f620000300800 */
[----:B------:R-:W-:-:S03]  /*473b0*/  IMAD.MOV.U32 R4, RZ, RZ, R29 ;  /* 0x000000ffff047224 */ /* 0x000fc600078e001d */
[----:B------:R-:W-:Y:S04]  /*473c0*/  STL [R1+0xd90], R37 ;  /* 0x000d902501007387 */ /* 0x000fe80000100800 */
[----:B------:R-:W-:Y:S04]  /*473d0*/  STL [R1+0xd7c], R44 ;  /* 0x000d7c2c01007387 */ /* 0x000fe80000100800 */
[----:B------:R-:W5:Y:S04]  /*473e0*/  LDL.LU R29, [R1+0xdf0] ;  /* 0x000df000011d7983 */ /* 0x000f680000300800 */
[----:B------:R1:W-:Y:S02]  /*473f0*/  LDGSTS.E [R3+0xdc00], [R4.64], P2 ;  /* 0x0dc0000004037fae */ /* 0x0003e40009121844 */
[----:B-1----:R-:W-:-:S02]  /*47400*/  IMAD.MOV.U32 R4, RZ, RZ, R30 ;  /* 0x000000ffff047224 */ /* 0x002fc400078e001e */
[----:B------:R-:W-:Y:S01]  /*47410*/  IMAD.MOV.U32 R5, RZ, RZ, R44 ;  /* 0x000000ffff057224 */ /* 0x000fe200078e002c */
[----:B------:R-:W5:Y:S04]  /*47420*/  LDL.LU R30, [R1+0xe00] ;  /* 0x000e0000011e7983 */ /* 0x000f680000300800 */
[----:B------:R1:W-:Y:S02]  /*47430*/  LDGSTS.E [R3+0xe400], [R4.64], P2 ;  /* 0x0e40000004037fae */ /* 0x0003e40009121844 */
[----:B-1----:R-:W-:Y:S01]  /*47440*/  IMAD.MOV.U32 R4, RZ, RZ, R37 ;  /* 0x000000ffff047224 */ /* 0x002fe200078e0025 */
[----:B---3--:R-:W-:Y:S01]  /*47450*/  IADD3 R34, P0, R34, R35, RZ ;  /* 0x0000002322227210 */ /* 0x008fe20007f1e0ff */
[----:B------:R-:W-:-:S04]  /*47460*/  IMAD.X R41, R41, 0x1, R0, P1 ;  /* 0x0000000129297824 */ /* 0x000fc800008e0600 */
[----:B------:R-:W-:Y:S01]  /*47470*/  STL [R1+0xda0], R34 ;  /* 0x000da02201007387 */ /* 0x000fe20000100800 */
[----:B------:R-:W-:-:S03]  /*47480*/  IMAD.MOV.U32 R5, RZ, RZ, R41 ;  /* 0x000000ffff057224 */ /* 0x000fc600078e0029 */
[----:B------:R1:W-:Y:S04]  /*47490*/  STL [R1+0xd8c], R41 ;  /* 0x000d8c2901007387 */ /* 0x0003e80000100800 */
[----:B------:R3:W-:Y:S04]  /*474a0*/  LDGSTS.E [R3+0xec00], [R4.64], P2 ;  /* 0x0ec0000004037fae */ /* 0x0007e80009121844 */
[----:B-1----:R-:W4:Y:S01]  /*474b0*/  LDL.LU R41, [R1+0xdec] ;  /* 0x000dec0001297983 */ /* 0x002f220000300800 */
[----:B--2---:R-:W-:Y:S01]  /*474c0*/  IMAD.X R36, R36, 0x1, R0, P0 ;  /* 0x0000000124247824 */ /* 0x004fe200000e0600 */
[----:B-----5:R-:W-:-:S03]  /*474d0*/  IADD3 R6, P1, R6, R35, RZ ;  /* 0x0000002306067210 */ /* 0x020fc60007f3e0ff */
[----:B---3--:R-:W-:Y:S02]  /*474e0*/  IMAD.MOV.U32 R5, RZ, RZ, R36 ;  /* 0x000000ffff057224 */ /* 0x008fe400078e0024 */
[----:B------:R-:W-:Y:S01]  /*474f0*/  STL [R1+0xdb0], R6 ;  /* 0x000db00601007387 */ /* 0x000fe20000100800 */
[----:B------:R-:W-:-:S03]  /*47500*/  IMAD.X R38, R38, 0x1, R0, P1 ;  /* 0x0000000126267824 */ /* 0x000fc600008e0600 */
[----:B------:R1:W-:Y:S01]  /*47510*/  STL [R1+0xd9c], R36 ;  /* 0x000d9c2401007387 */ /* 0x0003e20000100800 */
[----:B------:R-:W-:-:S03]  /*47520*/  IMAD.MOV.U32 R4, RZ, RZ, R34 ;  /* 0x000000ffff047224 */ /* 0x000fc600078e0022 */
[----:B------:R-:W2:Y:S04]  /*47530*/  LDL.LU R37, [R1+0xe10] ;  /* 0x000e100001257983 */ /* 0x000ea80000300800 */
[----:B------:R3:W-:Y:S01]  /*47540*/  LDGSTS.E [R3+0xf400], [R4.64], P2 ;  /* 0x0f40000004037fae */ /* 0x0007e20009121844 */
[----:B------:R-:W-:-:S03]  /*47550*/  IADD3 R7, P0, R7, R35, RZ ;  /* 0x0000002307077210 */ /* 0x000fc60007f1e0ff */
[----:B-1----:R-:W5:Y:S04]  /*47560*/  LDL.LU R36, [R1+0xdfc] ;  /* 0x000dfc0001247983 */ /* 0x002f680000300800 */
[----:B------:R-:W-:Y:S01]  /*47570*/  STL [R1+0xdc0], R7 ;  /* 0x000dc00701007387 */ /* 0x000fe20000100800 */
[----:B------:R-:W-:-:S03]  /*47580*/  IMAD.X R42, R42, 0x1, R0, P0 ;  /* 0x000000012a2a7824 */ /* 0x000fc600000e0600 */
[----:B------:R1:W-:Y:S01]  /*47590*/  STL [R1+0xdac], R38 ;  /* 0x000dac2601007387 */ /* 0x0003e20000100800 */
[----:B---3--:R-:W-:-:S03]  /*475a0*/  IMAD.MOV.U32 R5, RZ, RZ, R38 ;  /* 0x000000ffff057224 */ /* 0x008fc600078e0026 */
[----:B------:R-:W3:Y:S01]  /*475b0*/  LDL.LU R34, [R1+0xe20] ;  /* 0x000e200001227983 */ /* 0x000ee20000300800 */
[----:B------:R-:W-:-:S03]  /*475c0*/  IMAD.MOV.U32 R4, RZ, RZ, R6 ;  /* 0x000000ffff047224 */ /* 0x000fc600078e0006 */
[----:B-1----:R-:W3:Y:S01]  /*475d0*/  LDL.LU R38, [R1+0xe0c] ;  /* 0x000e0c0001267983 */ /* 0x002ee20000300800 */
[----:B------:R-:W-:-:S03]  /*475e0*/  IADD3 R33, P1, R33, R35, RZ ;  /* 0x0000002321217210 */ /* 0x000fc60007f3e0ff */
[----:B------:R1:W-:Y:S04]  /*475f0*/  LDGSTS.E [R3+0xfc00], [R4.64], P2 ;  /* 0x0fc0000004037fae */ /* 0x0003e80009121844 */
[----:B------:R-:W-:Y:S04]  /*47600*/  STL [R1+0xdd0], R33 ;  /* 0x000dd02101007387 */ /* 0x000fe80000100800 */
[----:B------:R1:W-:Y:S04]  /*47610*/  STL [R1+0xdbc], R42 ;  /* 0x000dbc2a01007387 */ /* 0x0003e80000100800 */
[----:B------:R-:W3:Y:S04]  /*47620*/  LDL.LU R6, [R1+0xe30] ;  /* 0x000e300001067983 */ /* 0x000ee80000300800 */
[----:B------:R-:W3:Y:S01]  /*47630*/  LDL.LU R44, [R1+0xe1c] ;  /* 0x000e1c00012c7983 */ /* 0x000ee20000300800 */
[----:B-1----:R-:W-:-:S02]  /*47640*/  IMAD.MOV.U32 R4, RZ, RZ, R7 ;  /* 0x000000ffff047224 */ /* 0x002fc400078e0007 */
[----:B------:R-:W-:Y:S02]  /*47650*/  IMAD.X R40, R40, 0x1, R0, P1 ;  /* 0x0000000128287824 */ /* 0x000fe400008e0600 */
[----:B------:R-:W-:-:S05]  /*47660*/  IMAD.MOV.U32 R5, RZ, RZ, R42 ;  /* 0x000000ffff057224 */ /* 0x000fca00078e002a */
[----:B------:R1:W-:Y:S01]  /*47670*/  LDGSTS.E [R3+0x10400], [R4.64], P2 ;  /* 0x1040000004037fae */ /* 0x0003e20009121844 */
[----:B------:R-:W-:-:S05]  /*47680*/  IADD3 R28, P0, R28, R35, RZ ;  /* 0x000000231c1c7210 */ /* 0x000fca0007f1e0ff */
[----:B------:R-:W-:Y:S04]  /*47690*/  STL [R1+0xde0], R28 ;  /* 0x000de01c01007387 */ /* 0x000fe80000100800 */
[----:B------:R1:W-:Y:S01]  /*476a0*/  STL [R1+0xdcc], R40 ;  /* 0x000dcc2801007387 */ /* 0x0003e20000100800 */
[----:B------:R-:W-:-:S03]  /*476b0*/  IMAD.X R43, R43, 0x1, R0, P0 ;  /* 0x000000012b2b7824 */ /* 0x000fc600000e0600 */
[----:B------:R-:W3:Y:S01]  /*476c0*/  LDL.LU R7, [R1+0xe40] ;  /* 0x000e400001077983 */ /* 0x000ee20000300800 */
[----:B-1----:R-:W-:-:S03]  /*476d0*/  IMAD.MOV.U32 R5, RZ, RZ, R40 ;  /* 0x000000ffff057224 */ /* 0x002fc600078e0028 */
[----:B------:R-:W3:Y:S01]  /*476e0*/  LDL.LU R42, [R1+0xe2c] ;  /* 0x000e2c00012a7983 */ /* 0x000ee20000300800 */
[----:B------:R-:W-:Y:S01]  /*476f0*/  IADD3 R29, P1, R29, R35, RZ ;  /* 0x000000231d1d7210 */ /* 0x000fe20007f3e0ff */
[----:B------:R-:W-:-:S04]  /*47700*/  IMAD.MOV.U32 R4, RZ, RZ, R33 ;  /* 0x000000ffff047224 */ /* 0x000fc800078e0021 */
[----:B------:R-:W-:Y:S04]  /*47710*/  STL [R1+0xdf0], R29 ;  /* 0x000df01d01007387 */ /* 0x000fe80000100800 */
[----:B------:R1:W-:Y:S04]  /*47720*/  STL [R1+0xddc], R43 ;  /* 0x000ddc2b01007387 */ /* 0x0003e80000100800 */
[----:B------:R-:W3:Y:S04]  /*47730*/  LDL.LU R40, [R1+0xe3c] ;  /* 0x000e3c0001287983 */ /* 0x000ee80000300800 */
[----:B------:R-:W3:Y:S01]  /*47740*/  LDL.LU R33, [R1+0xe50] ;  /* 0x000e500001217983 */ /* 0x000ee20000300800 */
[----:B------:R-:W-:-:S03]  /*47750*/  IADD3 R30, P0, R30, R35, RZ ;  /* 0x000000231e1e7210 */ /* 0x000fc60007f1e0ff */
[----:B------:R1:W-:Y:S02]  /*47760*/  LDGSTS.E [R3+0x10c00], [R4.64], P2 ;  /* 0x10c0000004037fae */ /* 0x0003e40009121844 */
[----:B-1----:R-:W-:Y:S02]  /*47770*/  IMAD.MOV.U32 R5, RZ, RZ, R43 ;  /* 0x000000ffff057224 */ /* 0x002fe400078e002b */
[----:B------:R-:W-:Y:S01]  /*47780*/  IMAD.MOV.U32 R4, RZ, RZ, R28 ;  /* 0x000000ffff047224 */ /* 0x000fe200078e001c */
[----:B------:R-:W3:Y:S04]  /*47790*/  LDL.LU R43, [R1+0xe4c] ;  /* 0x000e4c00012b7983 */ /* 0x000ee80000300800 */
[----:B------:R-:W-:Y:S04]  /*477a0*/  STL [R1+0xe00], R30 ;  /* 0x000e001e01007387 */ /* 0x000fe80000100800 */
[----:B------:R1:W-:Y:S02]  /*477b0*/  LDGSTS.E [R3+0x11400], [R4.64], P2 ;  /* 0x1140000004037fae */ /* 0x0003e40009121844 */
[----:B-1----:R-:W-:-:S02]  /*477c0*/  IMAD.MOV.U32 R4, RZ, RZ, R29 ;  /* 0x000000ffff047224 */ /* 0x002fc400078e001d */
[----:B----4-:R-:W-:-:S05]  /*477d0*/  IMAD.X R41, R41, 0x1, R0, P1 ;  /* 0x0000000129297824 */ /* 0x010fca00008e0600 */
[----:B------:R1:W-:Y:S01]  /*477e0*/  STL [R1+0xdec], R41 ;  /* 0x000dec2901007387 */ /* 0x0003e20000100800 */
[----:B------:R-:W-:-:S03]  /*477f0*/  IMAD.MOV.U32 R5, RZ, RZ, R41 ;  /* 0x000000ffff057224 */ /* 0x000fc600078e0029 */
[----:B------:R-:W4:Y:S04]  /*47800*/  LDL.LU R28, [R1+0xe60] ;  /* 0x000e6000011c7983 */ /* 0x000f280000300800 */
[----:B------:R5:W-:Y:S04]  /*47810*/  LDGSTS.E [R3+0x11c00], [R4.64], P2 ;  /* 0x11c0000004037fae */ /* 0x000be80009121844 */
[----:B-1----:R-:W4:Y:S01]  /*47820*/  LDL.LU R41, [R1+0xe5c] ;  /* 0x000e5c0001297983 */ /* 0x002f220000300800 */
[----:B--2---:R-:W-:-:S05]  /*47830*/  IADD3 R37, P1, R37, R35, RZ ;  /* 0x0000002325257210 */ /* 0x004fca0007f3e0ff */
[----:B------:R-:W-:Y:S01]  /*47840*/  STL [R1+0xe10], R37 ;  /* 0x000e102501007387 */ /* 0x000fe20000100800 */
[----:B-----5:R-:W-:Y:S02]  /*47850*/  IMAD.X R36, R36, 0x1, R0, P0 ;  /* 0x0000000124247824 */ /* 0x020fe400000e0600 */
[----:B------:R-:W-:-:S03]  /*47860*/  IMAD.MOV.U32 R4, RZ, RZ, R30 ;  /* 0x000000ffff047224 */ /* 0x000fc600078e001e */
[----:B------:R1:W-:Y:S01]  /*47870*/  STL [R1+0xdfc], R36 ;  /* 0x000dfc2401007387 */ /* 0x0003e20000100800 */
[----:B------:R-:W-:-:S03]  /*47880*/  IMAD.MOV.U32 R5, RZ, RZ, R36 ;  /* 0x000000ffff057224 */ /* 0x000fc600078e0024 */
[----:B------:R-:W2:Y:S01]  /*47890*/  LDL.LU R29, [R1+0xe70] ;  /* 0x000e7000011d7983 */ /* 0x000ea20000300800 */
[----:B---3--:R-:W-:-:S03]  /*478a0*/  IADD3 R34, P0, R34, R35, RZ ;  /* 0x0000002322227210 */ /* 0x008fc60007f1e0ff */
[----:B------:R3:W-:Y:S04]  /*478b0*/  LDGSTS.E [R3+0x12400], [R4.64], P2 ;  /* 0x1240000004037fae */ /* 0x0007e80009121844 */
[----:B-1----:R-:W5:Y:S01]  /*478c0*/  LDL.LU R36, [R1+0xe6c] ;  /* 0x000e6c0001247983 */ /* 0x002f620000300800 */
[----:B------:R-:W-:-:S03]  /*478d0*/  IMAD.X R38, R38, 0x1, R0, P1 ;  /* 0x0000000126267824 */ /* 0x000fc600008e0600 */
[----:B------:R-:W-:Y:S04]  /*478e0*/  STL [R1+0xe20], R34 ;  /* 0x000e202201007387 */ /* 0x000fe80000100800 */
[----:B------:R1:W-:Y:S01]  /*478f0*/  STL [R1+0xe0c], R38 ;  /* 0x000e0c2601007387 */ /* 0x0003e20000100800 */
[----:B---3--:R-:W-:Y:S02]  /*47900*/  IMAD.MOV.U32 R4, RZ, RZ, R37 ;  /* 0x000000ffff047224 */ /* 0x008fe400078e0025 */
[----:B------:R-:W-:Y:S01]  /*47910*/  IMAD.MOV.U32 R5, RZ, RZ, R38 ;  /* 0x000000ffff057224 */ /* 0x000fe200078e0026 */
[----:B------:R-:W5:Y:S04]  /*47920*/  LDL.LU R30, [R1+0xe80] ;  /* 0x000e8000011e7983 */ /* 0x000f680000300800 */
[----:B------:R-:W5:Y:S01]  /*47930*/  LDL.LU R37, [R1+0xe7c] ;  /* 0x000e7c0001257983 */ /* 0x000f620000300800 */
[----:B------:R-:W-:-:S03]  /*47940*/  IADD3 R6, P1, R6, R35, RZ ;  /* 0x0000002306067210 */ /* 0x000fc60007f3e0ff */
[----:B------:R1:W-:Y:S01]  /*47950*/  LDGSTS.E [R3+0x12c00], [R4.64], P2 ;  /* 0x12c0000004037fae */ /* 0x0003e20009121844 */
[----:B------:R-:W-:-:S03]  /*47960*/  IMAD.X R44, R44, 0x1, R0, P0 ;  /* 0x000000012c2c7824 */ /* 0x000fc600000e0600 */
[----:B------:R-:W-:Y:S04]  /*47970*/  STL [R1+0xe30], R6 ;  /* 0x000e300601007387 */ /* 0x000fe80000100800 */
[----:B------:R-:W-:Y:S04]  /*47980*/  STL [R1+0xe1c], R44 ;  /* 0x000e1c2c01007387 */ /* 0x000fe80000100800 */
[----:B-1----:R-:W5:Y:S01]  /*47990*/  LDL.LU R38, [R1+0xe90] ;  /* 0x000e900001267983 */ /* 0x002f620000300800 */
[----:B------:R-:W-:Y:S02]  /*479a0*/  IMAD.MOV.U32 R4, RZ, RZ, R34 ;  /* 0x000000ffff047224 */ /* 0x000fe400078e0022 */
[----:B------:R-:W-:Y:S01]  /*479b0*/  IMAD.MOV.U32 R5, RZ, RZ, R44 ;  /* 0x000000ffff057224 */ /* 0x000fe200078e002c */
[----:B------:R-:W5:Y:S04]  /*479c0*/  LDL.LU R34, [R1+0xea0] ;  /* 0x000ea00001227983 */ /* 0x000f680000300800 */
        /* <DEDUP_REMOVED lines=8> */
[----:B-1----:R-:W5:Y:S01]  /*47a50*/  LDL.LU R42, [R1+0xe8c] ;  /* 0x000e8c00012a7983 */ /* 0x002f620000300800 */
[----:B------:R-:W-:Y:S01]  /*47a60*/  IMAD.X R40, R40, 0x1, R0, P0 ;  /* 0x0000000128287824 */ /* 0x000fe200000e0600 */
[----:B------:R-:W-:-:S03]  /*47a70*/  IADD3 R33, P1, R33, R35, RZ ;  /* 0x0000002321217210 */ /* 0x000fc60007f3e0ff */
[----:B------:R-:W-:Y:S02]  /*47a80*/  IMAD.MOV.U32 R5, RZ, RZ, R40 ;  /* 0x000000ffff057224 */ /* 0x000fe400078e0028 */
[----:B------:R-:W-:Y:S04]  /*47a90*/  STL [R1+0xe50], R33 ;  /* 0x000e502101007387 */ /* 0x000fe80000100800 */
[----:B------:R1:W-:Y:S04]  /*47aa0*/  STL [R1+0xe3c], R40 ;  /* 0x000e3c2801007387 */ /* 0x0003e80000100800 */
[----:B------:R-:W5:Y:S04]  /*47ab0*/  LDL.LU R6, [R1+0xeb0] ;  /* 0x000eb00001067983 */ /* 0x000f680000300800 */
[----:B-1----:R-:W5:Y:S01]  /*47ac0*/  LDL.LU R40, [R1+0xe9c] ;  /* 0x000e9c0001287983 */ /* 0x002f620000300800 */
[----:B------:R-:W-:-:S02]  /*47ad0*/  IMAD.X R43, R43, 0x1, R0, P1 ;  /* 0x000000012b2b7824 */ /* 0x000fc400008e0600 */
[----:B------:R-:W-:-:S05]  /*47ae0*/  IMAD.MOV.U32 R4, RZ, RZ, R7 ;  /* 0x000000ffff047224 */ /* 0x000fca00078e0007 */
[----:B------:R1:W-:Y:S02]  /*47af0*/  LDGSTS.E [R3+0x14400], [R4.64], P2 ;  /* 0x1440000004037fae */ /* 0x0003e40009121844 */
[----:B-1----:R-:W-:Y:S02]  /*47b00*/  IMAD.MOV.U32 R5, RZ, RZ, R43 ;  /* 0x000000ffff057224 */ /* 0x002fe400078e002b */
[----:B------:R-:W-:-:S05]  /*47b10*/  IMAD.MOV.U32 R4, RZ, RZ, R33 ;  /* 0x000000ffff047224 */ /* 0x000fca00078e0021 */
[----:B------:R1:W-:Y:S01]  /*47b20*/  LDGSTS.E [R3+0x14c00], [R4.64], P2 ;  /* 0x14c0000004037fae */ /* 0x0003e20009121844 */
[----:B----4-:R-:W-:-:S05]  /*47b30*/  IADD3 R28, P0, R28, R35, RZ ;  /* 0x000000231c1c7210 */ /* 0x010fca0007f1e0ff */
[----:B------:R-:W-:Y:S04]  /*47b40*/  STL [R1+0xe60], R28 ;  /* 0x000e601c01007387 */ /* 0x000fe80000100800 */
[----:B------:R4:W-:Y:S01]  /*47b50*/  STL [R1+0xe4c], R43 ;  /* 0x000e4c2b01007387 */ /* 0x0009e20000100800 */
[----:B------:R-:W-:-:S03]  /*47b60*/  IMAD.X R41, R41, 0x1, R0, P0 ;  /* 0x0000000129297824 */ /* 0x000fc600000e0600 */
[----:B------:R-:W3:Y:S04]  /*47b70*/  LDL.LU R7, [R1+0xec0] ;  /* 0x000ec00001077983 */ /* 0x000ee80000300800 */
[----:B----4-:R-:W4:Y:S01]  /*47b80*/  LDL.LU R43, [R1+0xeac] ;  /* 0x000eac00012b7983 */ /* 0x010f220000300800 */
[----:B--2---:R-:W-:-:S05]  /*47b90*/  IADD3 R29, P1, R29, R35, RZ ;  /* 0x000000231d1d7210 */ /* 0x004fca0007f3e0ff */
[----:B------:R-:W-:Y:S04]  /*47ba0*/  STL [R1+0xe70], R29 ;  /* 0x000e701d01007387 */ /* 0x000fe80000100800 */
[----:B------:R2:W-:Y:S01]  /*47bb0*/  STL [R1+0xe5c], R41 ;  /* 0x000e5c2901007387 */ /* 0x0005e20000100800 */
[----:B-----5:R-:W-:-:S03]  /*47bc0*/  IMAD.X R36, R36, 0x1, R0, P1 ;  /* 0x0000000124247824 */ /* 0x020fc600008e0600 */
[----:B------:R-:W5:Y:S01]  /*47bd0*/  LDL.LU R33, [R1+0xed0] ;  /* 0x000ed00001217983 */ /* 0x000f620000300800 */
[----:B-1----:R-:W-:-:S03]  /*47be0*/  IMAD.MOV.U32 R4, RZ, RZ, R28 ;  /* 0x000000ffff047224 */ /* 0x002fc600078e001c */
[----:B------:R-:W5:Y:S01]  /*47bf0*/  LDL.LU R44, [R1+0xebc] ;  /* 0x000ebc00012c7983 */ /* 0x000f620000300800 */
[----:B------:R-:W-:Y:S01]  /*47c00*/  IMAD.MOV.U32 R5, RZ, RZ, R41 ;  /* 0x000000ffff057224 */ /* 0x000fe200078e0029 */
[----:B------:R-:W-:-:S04]  /*47c10*/  IADD3 R30, P0, R30, R35, RZ ;  /* 0x000000231e1e7210 */ /* 0x000fc80007f1e0ff */
[----:B------:R1:W-:Y:S01]  /*47c20*/  LDGSTS.E [R3+0x15400], [R4.64], P2 ;  /* 0x1540000004037fae */ /* 0x0003e20009121844 */
[----:B------:R-:W-:-:S03]  /*47c30*/  IMAD.X R37, R37, 0x1, R0, P0 ;  /* 0x0000000125257824 */ /* 0x000fc600000e0600 */
[----:B------:R-:W-:Y:S04]  /*47c40*/  STL [R1+0xe80], R30 ;  /* 0x000e801e01007387 */ /* 0x000fe80000100800 */
[----:B------:R2:W-:Y:S04]  /*47c50*/  STL [R1+0xe6c], R36 ;  /* 0x000e6c2401007387 */ /* 0x0005e80000100800 */
[----:B------:R-:W5:Y:S01]  /*47c60*/  LDL.LU R28, [R1+0xee8] ;  /* 0x000ee800011c7983 */ /* 0x000f620000300800 */
[----:B-1----:R-:W-:Y:S01]  /*47c70*/  IMAD.MOV.U32 R4, RZ, RZ, R29 ;  /* 0x000000ffff047224 */ /* 0x002fe200078e001d */
[----:B------:R-:W-:-:S02]  /*47c80*/  IADD3 R38, P1, R38, R35, RZ ;  /* 0x0000002326267210 */ /* 0x000fc40007f3e0ff */
[----:B--2---:R-:W2:Y:S01]  /*47c90*/  LDL.LU R41, [R1+0xecc] ;  /* 0x000ecc0001297983 */ /* 0x004ea20000300800 */
[----:B------:R-:W-:-:S03]  /*47ca0*/  IMAD.MOV.U32 R5, RZ, RZ, R36 ;  /* 0x000000ffff057224 */ /* 0x000fc600078e0024 */
[----:B------:R-:W-:Y:S04]  /*47cb0*/  STL [R1+0xe90], R38 ;  /* 0x000e902601007387 */ /* 0x000fe80000100800 */
[----:B------:R1:W-:Y:S01]  /*47cc0*/  STL [R1+0xe7c], R37 ;  /* 0x000e7c2501007387 */ /* 0x0003e20000100800 */
[----:B------:R-:W-:-:S03]  /*47cd0*/  IADD3 R34, P0, R34, R35, RZ ;  /* 0x0000002322227210 */ /* 0x000fc60007f1e0ff */
[----:B------:R-:W2:Y:S04]  /*47ce0*/  LDL.LU R29, [R1+0xee4] ;  /* 0x000ee400011d7983 */ /* 0x000ea80000300800 */
[----:B------:R-:W2:Y:S04]  /*47cf0*/  LDL.LU R36, [R1+0xf00] ;  /* 0x000f000001247983 */ /* 0x000ea80000300800 */
[----:B------:R1:W-:Y:S02]  /*47d00*/  LDGSTS.E [R3+0x15c00], [R4.64], P2 ;  /* 0x15c0000004037fae */ /* 0x0003e40009121844 */
[----:B-1----:R-:W-:-:S02]  /*47d10*/  IMAD.MOV.U32 R4, RZ, RZ, R30 ;  /* 0x000000ffff047224 */ /* 0x002fc400078e001e */
[----:B------:R-:W-:Y:S02]  /*47d20*/  IMAD.MOV.U32 R5, RZ, RZ, R37 ;  /* 0x000000ffff057224 */ /* 0x000fe400078e0025 */
[----:B------:R-:W2:Y:S01]  /*47d30*/  LDL.LU R37, [R1+0xefc] ;  /* 0x000efc0001257983 */ /* 0x000ea20000300800 */
[----:B------:R-:W-:-:S03]  /*47d40*/  IMAD.X R42, R42, 0x1, R0, P1 ;  /* 0x000000012a2a7824 */ /* 0x000fc600008e0600 */
[----:B------:R-:W-:Y:S04]  /*47d50*/  STL [R1+0xea0], R34 ;  /* 0x000ea02201007387 */ /* 0x000fe80000100800 */
[----:B------:R1:W-:Y:S04]  /*47d60*/  STL [R1+0xe8c], R42 ;  /* 0x000e8c2a01007387 */ /* 0x0003e80000100800 */
[----:B------:R1:W-:Y:S04]  /*47d70*/  LDGSTS.E [R3+0x16400], [R4.64], P2 ;  /* 0x1640000004037fae */ /* 0x0003e80009121844 */
[----:B------:R-:W2:Y:S01]  /*47d80*/  LDL.LU R30, [R1+0xf18] ;  /* 0x000f1800011e7983 */ /* 0x000ea20000300800 */
[----:B------:R-:W-:Y:S01]  /*47d90*/  IADD3 R6, P1, R6, R35, RZ ;  /* 0x0000002306067210 */ /* 0x000fe20007f3e0ff */
[----:B-1----:R-:W-:-:S02]  /*47da0*/  IMAD.MOV.U32 R5, RZ, RZ, R42 ;  /* 0x000000ffff057224 */ /* 0x002fc400078e002a */
[----:B------:R-:W2:Y:S01]  /*47db0*/  LDL.LU R42, [R1+0xf14] ;  /* 0x000f1400012a7983 */ /* 0x000ea20000300800 */
[----:B------:R-:W-:-:S03]  /*47dc0*/  IMAD.X R40, R40, 0x1, R0, P0 ;  /* 0x0000000128287824 */ /* 0x000fc600000e0600 */
[----:B------:R-:W-:Y:S01]  /*47dd0*/  STL [R1+0xeb0], R6 ;  /* 0x000eb00601007387 */ /* 0x000fe20000100800 */
[----:B------:R-:W-:-:S03]  /*47de0*/  IMAD.MOV.U32 R4, RZ, RZ, R38 ;  /* 0x000000ffff047224 */ /* 0x000fc600078e0026 */
[----:B------:R1:W-:Y:S04]  /*47df0*/  STL [R1+0xe9c], R40 ;  /* 0x000e9c2801007387 */ /* 0x0003e80000100800 */
[----:B------:R-:W2:Y:S04]  /*47e00*/  LDL.LU R38, [R1+0xf88] ;  /* 0x000f880001267983 */ /* 0x000ea80000300800 */
[----:B------:R1:W-:Y:S02]  /*47e10*/  LDGSTS.E [R3+0x16c00], [R4.64], P2 ;  /* 0x16c0000004037fae */ /* 0x0003e40009121844 */
[----:B-1----:R-:W-:-:S02]  /*47e20*/  IMAD.MOV.U32 R4, RZ, RZ, R34 ;  /* 0x000000ffff047224 */ /* 0x002fc400078e0022 */
[----:B------:R-:W-:Y:S02]  /*47e30*/  IMAD.MOV.U32 R5, RZ, RZ, R40 ;  /* 0x000000ffff057224 */ /* 0x000fe400078e0028 */
[----:B------:R-:W2:Y:S04]  /*47e40*/  LDL.LU R40, [R1+0xf84] ;  /* 0x000f840001287983 */ /* 0x000ea80000300800 */
[----:B------:R1:W-:Y:S02]  /*47e50*/  LDGSTS.E [R3+0x17400], [R4.64], P2 ;  /* 0x1740000004037fae */ /* 0x0003e40009121844 */
[----:B-1----:R-:W-:Y:S01]  /*47e60*/  IMAD.MOV.U32 R4, RZ, RZ, R6 ;  /* 0x000000ffff047224 */ /* 0x002fe200078e0006 */
[----:B---3--:R-:W-:Y:S01]  /*47e70*/  IADD3 R7, P0, R7, R35, RZ ;  /* 0x0000002307077210 */ /* 0x008fe20007f1e0ff */
[----:B----4-:R-:W-:-:S04]  /*47e80*/  IMAD.X R43, R43, 0x1, R0, P1 ;  /* 0x000000012b2b7824 */ /* 0x010fc800008e0600 */
[----:B------:R-:W-:Y:S04]  /*47e90*/  STL [R1+0xec0], R7 ;  /* 0x000ec00701007387 */ /* 0x000fe80000100800 */
[----:B------:R1:W-:Y:S01]  /*47ea0*/  STL [R1+0xeac], R43 ;  /* 0x000eac2b01007387 */ /* 0x0003e20000100800 */
[----:B------:R-:W-:-:S03]  /*47eb0*/  IMAD.MOV.U32 R5, RZ, RZ, R43 ;  /* 0x000000ffff057224 */ /* 0x000fc600078e002b */
[----:B------:R-:W3:Y:S04]  /*47ec0*/  LDL.LU R34, [R1+0xf98] ;  /* 0x000f980001227983 */ /* 0x000ee80000300800 */
[----:B------:R4:W-:Y:S04]  /*47ed0*/  LDGSTS.E [R3+0x17c00], [R4.64], P2 ;  /* 0x17c0000004037fae */ /* 0x0009e80009121844 */
[----:B-1----:R-:W3:Y:S01]  /*47ee0*/  LDL.LU R43, [R1+0xf94] ;  /* 0x000f9400012b7983 */ /* 0x002ee20000300800 */
[----:B-----5:R-:W-:Y:S01]  /*47ef0*/  IADD3 R33, P1, R33, R35, RZ ;  /* 0x0000002321217210 */ /* 0x020fe20007f3e0ff */
[----:B------:R-:W-:-:S04]  /*47f00*/  IMAD.X R44, R44, 0x1, R0, P0 ;  /* 0x000000012c2c7824 */ /* 0x000fc800000e0600 */
[----:B------:R-:W-:Y:S01]  /*47f10*/  STL [R1+0xed0], R33 ;  /* 0x000ed02101007387 */ /* 0x000fe20000100800 */
[----:B----4-:R-:W-:Y:S02]  /*47f20*/  IMAD.MOV.U32 R4, RZ, RZ, R7 ;  /* 0x000000ffff047224 */ /* 0x010fe400078e0007 */
[----:B------:R-:W-:Y:S01]  /*47f30*/  IMAD.MOV.U32 R5, RZ, RZ, R44 ;  /* 0x000000ffff057224 */ /* 0x000fe200078e002c */
[----:B------:R-:W-:Y:S04]  /*47f40*/  STL [R1+0xebc], R44 ;  /* 0x000ebc2c01007387 */ /* 0x000fe80000100800 */
[----:B------:R-:W4:Y:S04]  /*47f50*/  LDL.LU R6, [R1+0xfe4] ;  /* 0x000fe40001067983 */ /* 0x000f280000300800 */
[----:B------:R-:W5:Y:S04]  /*47f60*/  LDL.LU R7, [R1+0xfe0] ;  /* 0x000fe00001077983 */ /* 0x000f680000300800 */
[----:B------:R1:W-:Y:S01]  /*47f70*/  LDGSTS.E [R3+0x18400], [R4.64], P2 ;  /* 0x1840000004037fae */ /* 0x0003e20009121844 */
[----:B------:R-:W-:Y:S01]  /*47f80*/  IADD3 R28, P0, R28, R35, RZ ;  /* 0x000000231c1c7210 */ /* 0x000fe20007f1e0ff */
[----:B--2---:R-:W-:-:S04]  /*47f90*/  IMAD.X R41, R41, 0x1, R0, P1 ;  /* 0x0000000129297824 */ /* 0x004fc800008e0600 */
[----:B------:R-:W-:Y:S01]  /*47fa0*/  STL [R1+0xee8], R28 ;  /* 0x000ee81c01007387 */ /* 0x000fe20000100800 */
[----:B-1----:R-:W-:-:S03]  /*47fb0*/  IMAD.MOV.U32 R4, RZ, RZ, R33 ;  /* 0x000000ffff047224 */ /* 0x002fc600078e0021 */
[----:B------:R1:W-:Y:S01]  /*47fc0*/  STL [R1+0xecc], R41 ;  /* 0x000ecc2901007387 */ /* 0x0003e20000100800 */
[----:B------:R-:W-:-:S05]  /*47fd0*/  IMAD.MOV.U32 R5, RZ, RZ, R41 ;  /* 0x000000ffff057224 */ /* 0x000fca00078e0029 */
[----:B------:R2:W-:Y:S01]  /*47fe0*/  LDGSTS.E [R3+0x18c00], [R4.64], P2 ;  /* 0x18c0000004037fae */ /* 0x0005e20009121844 */
[----:B------:R-:W-:-:S03]  /*47ff0*/  IMAD.X R29, R29, 0x1, R0, P0 ;  /* 0x000000011d1d7824 */ /* 0x000fc600000e0600 */
[----:B-1----:R-:W5:Y:S01]  /*48000*/  LDL.LU R41, [R1+0xfdc] ;  /* 0x000fdc0001297983 */ /* 0x002f620000300800 */
[----:B------:R-:W-:-:S05]  /*48010*/  IADD3 R36, P1, R36, R35, RZ ;  /* 0x0000002324247210 */ /* 0x000fca0007f3e0ff */
[----:B------:R-:W-:Y:S01]  /*48020*/  STL [R1+0xf00], R36 ;  /* 0x000f002401007387 */ /* 0x000fe20000100800 */
[----:B--2---:R-:W-:-:S03]  /*48030*/  IMAD.MOV.U32 R5, RZ, RZ, R29 ;  /* 0x000000ffff057224 */ /* 0x004fc600078e001d */
[----:B------:R1:W-:Y:S01]  /*48040*/  STL [R1+0xee4], R29 ;  /* 0x000ee41d01007387 */ /* 0x0003e20000100800 */
[----:B------:R-:W-:-:S03]  /*48050*/  IMAD.MOV.U32 R4, RZ, RZ, R28 ;  /* 0x000000ffff047224 */ /* 0x000fc600078e001c */
[----:B------:R-:W5:Y:S04]  /*48060*/  LDL.LU R33, [R1+0xfd4] ;  /* 0x000fd40001217983 */ /* 0x000f680000300800 */
[----:B------:R1:W-:Y:S04]  /*48070*/  LDGSTS.E [R3+0x19400], [R4.64], P2 ;  /* 0x1940000004037fae */ /* 0x0003e80009121844 */
[----:B-1----:R-:W5:Y:S01]  /*48080*/  LDL.LU R29, [R1+0xfc8] ;  /* 0x000fc800011d7983 */ /* 0x002f620000300800 */
[----:B------:R-:W-:Y:S02]  /*48090*/  IMAD.X R37, R37, 0x1, R0, P1 ;  /* 0x0000000125257824 */ /* 0x000fe400008e0600 */
[----:B------:R-:W-:Y:S01]  /*480a0*/  IMAD.MOV.U32 R4, RZ, RZ, R36 ;  /* 0x000000ffff047224 */ /* 0x000fe200078e0024 */
[----:B------:R-:W-:-:S05]  /*480b0*/  IADD3 R30, P0, R30, R35, RZ ;  /* 0x000000231e1e7210 */ /* 0x000fca0007f1e0ff */
[----:B------:R-:W-:Y:S04]  /*480c0*/  STL [R1+0xf18], R30 ;  /* 0x000f181e01007387 */ /* 0x000fe80000100800 */
[----:B------:R1:W-:Y:S01]  /*480d0*/  STL [R1+0xefc], R37 ;  /* 0x000efc2501007387 */ /* 0x0003e20000100800 */
[----:B------:R-:W-:-:S03]  /*480e0*/  IMAD.X R42, R42, 0x1, R0, P0 ;  /* 0x000000012a2a7824 */ /* 0x000fc600000e0600 */
[----:B------:R-:W5:Y:S01]  /*480f0*/  LDL.LU R28, [R1+0xfd0] ;  /* 0x000fd000011c7983 */ /* 0x000f620000300800 */
[----:B------:R-:W-:-:S03]  /*48100*/  IMAD.MOV.U32 R5, RZ, RZ, R37 ;  /* 0x000000ffff057224 */ /* 0x000fc600078e0025 */
[----:B------:R-:W5:Y:S04]  /*48110*/  LDL.LU R36, [R1+0xfcc] ;  /* 0x000fcc0001247983 */ /* 0x000f680000300800 */
[----:B------:R1:W-:Y:S01]  /*48120*/  LDGSTS.E [R3+0x19c00], [R4.64], P2 ;  /* 0x19c0000004037fae */ /* 0x0003e20009121844 */
[----:B------:R-:W-:-:S05]  /*48130*/  IADD3 R38, P1, R38, R35, RZ ;  /* 0x0000002326267210 */ /* 0x000fca0007f3e0ff */
[----:B------:R3:W-:Y:S04]  /*48140*/  STL [R1+0xf88], R38 ;  /* 0x000f882601007387 */ /* 0x0007e80000100800 */
[----:B------:R-:W-:Y:S04]  /*48150*/  STL [R1+0xf14], R42 ;  /* 0x000f142a01007387 */ /* 0x000fe80000100800 */
[----:B-1----:R-:W5:Y:S04]  /*48160*/  LDL.LU R37, [R1+0xfc4] ;  /* 0x000fc40001257983 */ /* 0x002f680000300800 */
[----:B------:R-:W5:Y:S01]  /*48170*/  LDL.LU R44, [R1+0xfb8] ;  /* 0x000fb800012c7983 */ /* 0x000f620000300800 */
[----:B------:R-:W-:-:S02]  /*48180*/  IMAD.MOV.U32 R4, RZ, RZ, R30 ;  /* 0x000000ffff047224 */ /* 0x000fc400078e001e */
[----:B------:R-:W-:Y:S02]  /*48190*/  IMAD.X R40, R40, 0x1, R0, P1 ;  /* 0x0000000128287824 */ /* 0x000fe400008e0600 */
[----:B------:R-:W-:-:S05]  /*481a0*/  IMAD.MOV.U32 R5, RZ, RZ, R42 ;  /* 0x000000ffff057224 */ /* 0x000fca00078e002a */
[----:B------:R1:W-:Y:S02]  /*481b0*/  LDGSTS.E [R3+0x1a400], [R4.64], P2 ;  /* 0x1a40000004037fae */ /* 0x0003e40009121844 */
[----:B-1----:R-:W-:Y:S02]  /*481c0*/  IMAD.MOV.U32 R4, RZ, RZ, R38 ;  /* 0x000000ffff047224 */ /* 0x002fe400078e0026 */
[----:B------:R-:W-:-:S05]  /*481d0*/  IMAD.MOV.U32 R5, RZ, RZ, R40 ;  /* 0x000000ffff057224 */ /* 0x000fca00078e0028 */
[----:B------:R1:W-:Y:S01]  /*481e0*/  LDGSTS.E [R3+0x1ac00], [R4.64], P2 ;  /* 0x1ac0000004037fae */ /* 0x0003e20009121844 */
[----:B---3--:R-:W-:-:S05]  /*481f0*/  IADD3 R34, P0, R34, R35, RZ ;  /* 0x0000002322227210 */ /* 0x008fca0007f1e0ff */
[----:B------:R-:W-:Y:S04]  /*48200*/  STL [R1+0xf98], R34 ;  /* 0x000f982201007387 */ /* 0x000fe80000100800 */
[----:B------:R3:W-:Y:S01]  /*48210*/  STL [R1+0xf84], R40 ;  /* 0x000f842801007387 */ /* 0x0007e20000100800 */
[----:B------:R-:W-:-:S03]  /*48220*/  IMAD.X R43, R43, 0x1, R0, P0 ;  /* 0x000000012b2b7824 */ /* 0x000fc600000e0600 */
[----:B------:R-:W2:Y:S04]  /*48230*/  LDL.LU R30, [R1+0xfc0] ;  /* 0x000fc000011e7983 */ /* 0x000ea80000300800 */
[----:B------:R-:W2:Y:S01]  /*48240*/  LDL.LU R38, [R1+0xfbc] ;  /* 0x000fbc0001267983 */ /* 0x000ea20000300800 */
[-C--:B----4-:R-:W-:Y:S01]  /*48250*/  IADD3 R6, P1, R6, R35.reuse, RZ ;  /* 0x0000002306067210 */ /* 0x090fe20007f3e0ff */
[----:B-1----:R-:W-:Y:S01]  /*48260*/  IMAD.MOV.U32 R4, RZ, RZ, R34 ;  /* 0x000000ffff047224 */ /* 0x002fe200078e0022 */
[----:B-----5:R-:W-:-:S03]  /*48270*/  IADD3 R7, P0, R7, R35, RZ ;  /* 0x0000002307077210 */ /* 0x020fc60007f1e0ff */
[----:B------:R-:W-:Y:S01]  /*48280*/  STL [R1+0xfe4], R6 ;  /* 0x000fe40601007387 */ /* 0x000fe20000100800 */
[----:B------:R-:W-:-:S03]  /*48290*/  IMAD.MOV.U32 R5, RZ, RZ, R43 ;  /* 0x000000ffff057224 */ /* 0x000fc600078e002b */
[----:B------:R1:W-:Y:S04]  /*482a0*/  STL [R1+0xf94], R43 ;  /* 0x000f942b01007387 */ /* 0x0003e80000100800 */
[----:B---3--:R-:W3:Y:S04]  /*482b0*/  LDL.LU R40, [R1+0xfa8] ;  /* 0x000fa80001287983 */ /* 0x008ee80000300800 */
[----:B------:R-:W4:Y:S04]  /*482c0*/  LDL.LU R42, [R1+0xfb4] ;  /* 0x000fb400012a7983 */ /* 0x000f280000300800 */
[----:B-1----:R-:W2:Y:S04]  /*482d0*/  LDL.LU R43, [R1+0xfac] ;  /* 0x000fac00012b7983 */ /* 0x002ea80000300800 */
[----:B------:R-:W-:Y:S04]  /*482e0*/  STL [R1+0xfe0], R7 ;  /* 0x000fe00701007387 */ /* 0x000fe80000100800 */
[----:B------:R1:W-:Y:S01]  /*482f0*/  LDGSTS.E [R3+0x1b400], [R4.64], P2 ;  /* 0x1b40000004037fae */ /* 0x0003e20009121844 */
[----:B------:R-:W-:-:S05]  /*48300*/  IMAD.X R41, R41, 0x1, R0, P1 ;  /* 0x0000000129297824 */ /* 0x000fca00008e0600 */
[----:B------:R1:W-:Y:S04]  /*48310*/  STL [R1+0xfdc], R41 ;  /* 0x000fdc2901007387 */ /* 0x0003e80000100800 */
[----:B------:R-:W2:Y:S01]  /*48320*/  LDL.LU R34, [R1+0xfb0] ;  /* 0x000fb00001227983 */ /* 0x000ea20000300800 */
[----:B-1----:R-:W-:Y:S01]  /*48330*/  IMAD.MOV.U32 R5, RZ, RZ, R41 ;  /* 0x000000ffff057224 */ /* 0x002fe200078e0029 */
[----:B------:R-:W-:Y:S01]  /*48340*/  IADD3 R33, P1, R33, R35, RZ ;  /* 0x0000002321217210 */ /* 0x000fe20007f3e0ff */
[----:B------:R-:W-:Y:S01]  /*48350*/  IMAD.MOV.U32 R4, RZ, RZ, R6 ;  /* 0x000000ffff047224 */ /* 0x000fe200078e0006 */
[----:B------:R-:W2:Y:S01]  /*48360*/  LDL.LU R41, [R1+0xf9c] ;  /* 0x000f9c0001297983 */ /* 0x000ea20000300800 */
[----:B------:R-:W-:-:S03]  /*48370*/  IMAD.X R29, R29, 0x1, R0, P0 ;  /* 0x000000011d1d7824 */ /* 0x000fc600000e0600 */
[----:B------:R-:W-:Y:S04]  /*48380*/  STL [R1+0xfd4], R33 ;  /* 0x000fd42101007387 */ /* 0x000fe80000100800 */
[----:B------:R1:W-:Y:S04]  /*48390*/  STL [R1+0xfc8], R29 ;  /* 0x000fc81d01007387 */ /* 0x0003e80000100800 */
[----:B------:R-:W2:Y:S04]  /*483a0*/  LDL.LU R6, [R1+0xfa4] ;  /* 0x000fa40001067983 */ /* 0x000ea80000300800 */
[----:B------:R1:W-:Y:S02]  /*483b0*/  LDGSTS.E [R3+0x1bc00], [R4.64], P2 ;  /* 0x1bc0000004037fae */ /* 0x0003e40009121844 */
[----:B-1----:R-:W-:-:S02]  /*483c0*/  IMAD.MOV.U32 R4, RZ, RZ, R7 ;  /* 0x000000ffff047224 */ /* 0x002fc400078e0007 */
[----:B------:R-:W-:Y:S01]  /*483d0*/  IMAD.MOV.U32 R5, RZ, RZ, R29 ;  /* 0x000000ffff057224 */ /* 0x000fe200078e001d */
[----:B------:R-:W2:Y:S01]  /*483e0*/  LDL.LU R7, [R1+0xfa0] ;  /* 0x000fa00001077983 */ /* 0x000ea20000300800 */
[----:B------:R-:W-:-:S03]  /*483f0*/  IADD3 R28, P0, R28, R35, RZ ;  /* 0x000000231c1c7210 */ /* 0x000fc60007f1e0ff */
[----:B------:R1:W-:Y:S01]  /*48400*/  LDGSTS.E [R3+0x1c400], [R4.64], P2 ;  /* 0x1c40000004037fae */ /* 0x0003e20009121844 */
[----:B------:R-:W-:-:S03]  /*48410*/  IMAD.X R36, R36, 0x1, R0, P1 ;  /* 0x0000000124247824 */ /* 0x000fc600008e0600 */
[----:B------:R-:W-:Y:S04]  /*48420*/  STL [R1+0xfd0], R28 ;  /* 0x000fd01c01007387 */ /* 0x000fe80000100800 */
[----:B------:R1:W-:Y:S04]  /*48430*/  STL [R1+0xfcc], R36 ;  /* 0x000fcc2401007387 */ /* 0x0003e80000100800 */
[----:B------:R-:W2:Y:S01]  /*48440*/  LDL.LU R29, [R1+0xbc8] ;  /* 0x000bc800011d7983 */ /* 0x000ea20000300800 */
[----:B-1----:R-:W-:Y:S02]  /*48450*/  IMAD.MOV.U32 R5, RZ, RZ, R36 ;  /* 0x000000ffff057224 */ /* 0x002fe400078e0024 */
[----:B------:R-:W-:Y:S01]  /*48460*/  IMAD.MOV.U32 R4, RZ, RZ, R33 ;  /* 0x000000ffff047224 */ /* 0x000fe200078e0021 */
[----:B------:R-:W2:Y:S01]  /*48470*/  LDL.LU R36, [R1+0xbc4] ;  /* 0x000bc40001247983 */ /* 0x000ea20000300800 */
[----:B------:R-:W-:-:S03]  /*48480*/  IADD3 R37, P1, R37, R35, RZ ;  /* 0x0000002325257210 */ /* 0x000fc60007f3e0ff */
[----:B------:R1:W-:Y:S01]  /*48490*/  LDGSTS.E [R3+0x1cc00], [R4.64], P2 ;  /* 0x1cc0000004037fae */ /* 0x0003e20009121844 */
[----:B------:R-:W-:-:S03]  /*484a0*/  IMAD.X R44, R44, 0x1, R0, P0 ;  /* 0x000000012c2c7824 */ /* 0x000fc600000e0600 */
[----:B------:R-:W-:Y:S04]  /*484b0*/  STL [R1+0xfc4], R37 ;  /* 0x000fc42501007387 */ /* 0x000fe80000100800 */
[----:B------:R-:W-:Y:S04]  /*484c0*/  STL [R1+0xfb8], R44 ;  /* 0x000fb82c01007387 */ /* 0x000fe80000100800 */
[----:B------:R-:W2:Y:S01]  /*484d0*/  LDL.LU R33, [R1+0xbd8] ;  /* 0x000bd80001217983 */ /* 0x000ea20000300800 */
[----:B-1----:R-:W-:Y:S02]  /*484e0*/  IMAD.MOV.U32 R4, RZ, RZ, R28 ;  /* 0x000000ffff047224 */ /* 0x002fe400078e001c */
[----:B------:R-:W-:Y:S01]  /*484f0*/  IMAD.MOV.U32 R5, RZ, RZ, R44 ;  /* 0x000000ffff057224 */ /* 0x000fe200078e002c */
[----:B------:R-:W2:Y:S04]  /*48500*/  LDL.LU R28, [R1+0xbe8] ;  /* 0x000be800011c7983 */ /* 0x000ea80000300800 */
[----:B------:R1:W-:Y:S02]  /*48510*/  LDGSTS.E [R3+0x1d400], [R4.64], P2 ;  /* 0x1d40000004037fae */ /* 0x0003e40009121844 */
[----:B-1----:R-:W-:Y:S01]  /*48520*/  IMAD.MOV.U32 R4, RZ, RZ, R37 ;  /* 0x000000ffff047224 */ /* 0x002fe200078e0025 */
[----:B------:R-:W-:Y:S01]  /*48530*/  SHF.R.S32.HI R49, RZ, 0x6, R49 ;  /* 0x00000006ff317819 */ /* 0x000fe20000011431 */
[----:B------:R-:W-:-:S03]  /*48540*/  IMAD.SHL.U32 R31, R31, 0x4, RZ ;  /* 0x000000041f1f7824 */ /* 0x000fc600078e00ff */
[----:B------:R-:W-:-:S04]  /*48550*/  SGXT R49, R49, 0x1 ;  /* 0x000000013131781a */ /* 0x000fc80000000200 */
[----:B------:R-:W-:-:S04]  /*48560*/  LOP3.LUT R31, R31, 0x110, R49, 0x78, !PT ;  /* 0x000001101f1f7812 */ /* 0x000fc800078e7831 */
[----:B------:R-:W-:Y:S02]  /*48570*/  LOP3.LUT R31, R31, 0x60, RZ, 0x3c, !PT ;  /* 0x000000601f1f7812 */ /* 0x000fe400078e3cff */
[----:B--2---:R-:W-:Y:S01]  /*48580*/  IADD3 R30, P0, R30, R35, RZ ;  /* 0x000000231e1e7210 */ /* 0x004fe20007f1e0ff */
[----:B------:R-:W-:-:S04]  /*48590*/  IMAD.X R38, R38, 0x1, R0, P1 ;  /* 0x0000000126267824 */ /* 0x000fc800008e0600 */
[----:B------:R-:W-:Y:S01]  /*485a0*/  STL [R1+0xfc0], R30 ;  /* 0x000fc01e01007387 */ /* 0x000fe20000100800 */
[----:B------:R-:W-:-:S03]  /*485b0*/  IMAD.MOV.U32 R5, RZ, RZ, R38 ;  /* 0x000000ffff057224 */ /* 0x000fc600078e0026 */
[----:B------:R1:W-:Y:S04]  /*485c0*/  STL [R1+0xfbc], R38 ;  /* 0x000fbc2601007387 */ /* 0x0003e80000100800 */
[----:B------:R2:W-:Y:S04]  /*485d0*/  LDGSTS.E [R3+0x1dc00], [R4.64], P2 ;  /* 0x1dc0000004037fae */ /* 0x0005e80009121844 */
[----:B-1----:R-:W5:Y:S01]  /*485e0*/  LDL.LU R38, [R1+0xbd4] ;  /* 0x000bd40001267983 */ /* 0x002f620000300800 */
[----:B---3--:R-:W-:Y:S01]  /*485f0*/  IMAD.X R40, R40, 0x1, R0, P0 ;  /* 0x0000000128287824 */ /* 0x008fe200000e0600 */
[----:B----4-:R-:W-:Y:S01]  /*48600*/  IADD3 R42, P1, R42, R35, RZ ;  /* 0x000000232a2a7210 */ /* 0x010fe20007f3e0ff */
[----:B--2---:R-:W-:-:S02]  /*48610*/  IMAD.MOV.U32 R4, RZ, RZ, R30 ;  /* 0x000000ffff047224 */ /* 0x004fc400078e001e */
[----:B------:R-:W-:Y:S02]  /*48620*/  IMAD.MOV.U32 R5, RZ, RZ, R40 ;  /* 0x000000ffff057224 */ /* 0x000fe400078e0028 */
[----:B------:R-:W-:Y:S01]  /*48630*/  STL [R1+0xfb4], R42 ;  /* 0x000fb42a01007387 */ /* 0x000fe20000100800 */
[----:B------:R-:W-:-:S03]  /*48640*/  IMAD.X R43, R43, 0x1, R0, P1 ;  /* 0x000000012b2b7824 */ /* 0x000fc600008e0600 */
[----:B------:R1:W-:Y:S04]  /*48650*/  STL [R1+0xfa8], R40 ;  /* 0x000fa82801007387 */ /* 0x0003e80000100800 */
[----:B------:R-:W2:Y:S04]  /*48660*/  LDL.LU R37, [R1+0xbf8] ;  /* 0x000bf80001257983 */ /* 0x000ea80000300800 */
[----:B------:R3:W-:Y:S04]  /*48670*/  LDGSTS.E [R3+0x1e400], [R4.64], P2 ;  /* 0x1e40000004037fae */ /* 0x0007e80009121844 */
[----:B-1----:R-:W4:Y:S01]  /*48680*/  LDL.LU R40, [R1+0xbe4] ;  /* 0x000be40001287983 */ /* 0x002f220000300800 */
[----:B------:R-:W-:-:S05]  /*48690*/  IADD3 R34, P0, R34, R35, RZ ;  /* 0x0000002322227210 */ /* 0x000fca0007f1e0ff */
[----:B------:R-:W-:Y:S01]  /*486a0*/  STL [R1+0xfb0], R34 ;  /* 0x000fb02201007387 */ /* 0x000fe20000100800 */
[----:B---3--:R-:W-:Y:S02]  /*486b0*/  IMAD.MOV.U32 R4, RZ, RZ, R42 ;  /* 0x000000ffff047224 */ /* 0x008fe400078e002a */
[----:B------:R-:W-:Y:S01]  /*486c0*/  IMAD.X R41, R41, 0x1, R0, P0 ;  /* 0x0000000129297824 */ /* 0x000fe200000e0600 */
[----:B------:R1:W-:Y:S01]  /*486d0*/  STL [R1+0xfac], R43 ;  /* 0x000fac2b01007387 */ /* 0x0003e20000100800 */
[----:B------:R-:W-:-:S03]  /*486e0*/  IMAD.MOV.U32 R5, RZ, RZ, R43 ;  /* 0x000000ffff057224 */ /* 0x000fc600078e002b */
[----:B------:R-:W3:Y:S04]  /*486f0*/  LDL.LU R30, [R1+0xc08] ;  /* 0x000c0800011e7983 */ /* 0x000ee80000300800 */
[----:B------:R1:W-:Y:S04]  /*48700*/  LDGSTS.E [R3+0x1ec00], [R4.64], P2 ;  /* 0x1ec0000004037fae */ /* 0x0003e80009121844 */
[----:B-1----:R-:W3:Y:S01]  /*48710*/  LDL.LU R43, [R1+0xbf4] ;  /* 0x000bf400012b7983 */ /* 0x002ee20000300800 */
[----:B------:R-:W-:-:S05]  /*48720*/  IADD3 R6, P1, R6, R35, RZ ;  /* 0x0000002306067210 */ /* 0x000fca0007f3e0ff */
[----:B------:R-:W-:Y:S01]  /*48730*/  STL [R1+0xfa4], R6 ;  /* 0x000fa40601007387 */ /* 0x000fe20000100800 */
[----:B------:R-:W-:-:S03]  /*48740*/  IMAD.MOV.U32 R5, RZ, RZ, R41 ;  /* 0x000000ffff057224 */ /* 0x000fc600078e0029 */
[----:B------:R1:W-:Y:S04]  /*48750*/  STL [R1+0xf9c], R41 ;  /* 0x000f9c2901007387 */ /* 0x0003e80000100800 */
[----:B------:R-:W3:Y:S04]  /*48760*/  LDL.LU R42, [R1+0xc18] ;  /* 0x000c1800012a7983 */ /* 0x000ee80000300800 */
[----:B-1----:R-:W3:Y:S01]  /*48770*/  LDL.LU R41, [R1+0xc04] ;  /* 0x000c040001297983 */ /* 0x002ee20000300800 */
[----:B------:R-:W-:Y:S02]  /*48780*/  IMAD.X R7, R7, 0x1, R0, P1 ;  /* 0x0000000107077824 */ /* 0x000fe400008e0600 */
[----:B------:R-:W-:-:S05]  /*48790*/  IMAD.MOV.U32 R4, RZ, RZ, R34 ;  /* 0x000000ffff047224 */ /* 0x000fca00078e0022 */
[----:B------:R1:W-:Y:S04]  /*487a0*/  LDGSTS.E [R3+0x1f400], [R4.64], P2 ;  /* 0x1f40000004037fae */ /* 0x0003e80009121844 */
[----:B------:R1:W-:Y:S01]  /*487b0*/  LDGSTS.E [R3+0x1fc00], [R6.64], P2 ;  /* 0x1fc0000006037fae */ /* 0x0003e20009121844 */
[----:B------:R-:W-:-:S05]  /*487c0*/  IADD3 R29, P0, R29, R35, RZ ;  /* 0x000000231d1d7210 */ /* 0x000fca0007f1e0ff */
[----:B------:R-:W-:Y:S01]  /*487d0*/  STL [R1+0xbc8], R29 ;  /* 0x000bc81d01007387 */ /* 0x000fe20000100800 */
[----:B------:R-:W-:-:S03]  /*487e0*/  IMAD.X R36, R36, 0x1, R0, P0 ;  /* 0x0000000124247824 */ /* 0x000fc600000e0600 */
[----:B------:R1:W-:Y:S04]  /*487f0*/  STL [R1+0xfa0], R7 ;  /* 0x000fa00701007387 */ /* 0x0003e80000100800 */
[----:B------:R-:W3:Y:S01]  /*48800*/  LDL.LU R34, [R1+0xc28] ;  /* 0x000c280001227983 */ /* 0x000ee20000300800 */
[----:B------:R-:W-:-:S05]  /*48810*/  IADD3 R33, P1, R33, R35, RZ ;  /* 0x0000002321217210 */ /* 0x000fca0007f3e0ff */
[----:B------:R-:W-:Y:S04]  /*48820*/  STL [R1+0xbd8], R33 ;  /* 0x000bd82101007387 */ /* 0x000fe80000100800 */
[----:B------:R5:W-:Y:S04]  /*48830*/  STL [R1+0xbc4], R36 ;  /* 0x000bc42401007387 */ /* 0x000be80000100800 */
[----:B-1----:R-:W3:Y:S01]  /*48840*/  LDL.LU R5, [R1+0xc14] ;  /* 0x000c140001057983 */ /* 0x002ee20000300800 */
[----:B------:R-:W-:-:S03]  /*48850*/  IMAD R4, R39, 0x20000, R31 ;  /* 0x0002000027047824 */ /* 0x000fc600078e021f */
[----:B------:R-:W3:Y:S04]  /*48860*/  LDL.LU R31, [R1+0xc38] ;  /* 0x000c3800011f7983 */ /* 0x000ee80000300800 */
[----:B------:R-:W3:Y:S01]  /*48870*/  LDL.LU R39, [R1+0xc24] ;  /* 0x000c240001277983 */ /* 0x000ee20000300800 */
[----:B------:R-:W-:Y:S01]  /*48880*/  IADD3 R28, P0, R28, R35, RZ ;  /* 0x000000231c1c7210 */ /* 0x000fe20007f1e0ff */
[----:B------:R-:W-:Y:S02]  /*48890*/  IMAD.MOV.U32 R6, RZ, RZ, R29 ;  /* 0x000000ffff067224 */ /* 0x000fe400078e001d */
[----:B------:R-:W-:Y:S02]  /*488a0*/  IMAD.MOV.U32 R7, RZ, RZ, R36 ;  /* 0x000000ffff077224 */ /* 0x000fe400078e0024 */
[----:B------:R-:W-:Y:S04]  /*488b0*/  STL [R1+0xbe8], R28 ;  /* 0x000be81c01007387 */ /* 0x000fe80000100800 */
[----:B------:R1:W-:Y:S02]  /*488c0*/  LDGSTS.E [R4+0x600], [R6.64], P2 ;  /* 0x0060000006047fae */ /* 0x0003e40009121844 */
[----:B-1----:R-:W-:-:S02]  /*488d0*/  IMAD.MOV.U32 R6, RZ, RZ, R33 ;  /* 0x000000ffff067224 */ /* 0x002fc400078e0021 */
[----:B-----5:R-:W-:-:S05]  /*488e0*/  IMAD.X R38, R38, 0x1, R0, P1 ;  /* 0x0000000126267824 */ /* 0x020fca00008e0600 */
[----:B------:R1:W-:Y:S04]  /*488f0*/  STL [R1+0xbd4], R38 ;  /* 0x000bd42601007387 */ /* 0x0003e80000100800 */
[----:B------:R-:W5:Y:S04]  /*48900*/  LDL.LU R36, [R1+0xc34] ;  /* 0x000c340001247983 */ /* 0x000f680000300800 */
[----:B------:R-:W5:Y:S01]  /*48910*/  LDL.LU R29, [R1+0xc48] ;  /* 0x000c4800011d7983 */ /* 0x000f620000300800 */
[----:B------:R-:W-:-:S03]  /*48920*/  IMAD.MOV.U32 R7, RZ, RZ, R38 ;  /* 0x000000ffff077224 */ /* 0x000fc600078e0026 */
[----:B-1----:R-:W5:Y:S04]  /*48930*/  LDL.LU R38, [R1+0xc44] ;  /* 0x000c440001267983 */ /* 0x002f680000300800 */
[----:B------:R1:W-:Y:S01]  /*48940*/  LDGSTS.E [R4+0xe00], [R6.64], P2 ;  /* 0x00e0000006047fae */ /* 0x0003e20009121844 */
[----:B--2---:R-:W-:Y:S01]  /*48950*/  IADD3 R37, P1, R37, R35, RZ ;  /* 0x0000002325257210 */ /* 0x004fe20007f3e0ff */
[----:B----4-:R-:W-:-:S04]  /*48960*/  IMAD.X R40, R40, 0x1, R0, P0 ;  /* 0x0000000128287824 */ /* 0x010fc800000e0600 */
[----:B------:R-:W-:Y:S01]  /*48970*/  STL [R1+0xbf8], R37 ;  /* 0x000bf82501007387 */ /* 0x000fe20000100800 */
[----:B-1----:R-:W-:-:S03]  /*48980*/  IMAD.MOV.U32 R6, RZ, RZ, R28 ;  /* 0x000000ffff067224 */ /* 0x002fc600078e001c */
[----:B------:R1:W-:Y:S01]  /*48990*/  STL [R1+0xbe4], R40 ;  /* 0x000be42801007387 */ /* 0x0003e20000100800 */
[----:B------:R-:W-:-:S03]  /*489a0*/  IMAD.MOV.U32 R7, RZ, RZ, R40 ;  /* 0x000000ffff077224 */ /* 0x000fc600078e0028 */
[----:B------:R-:W2:Y:S04]  /*489b0*/  LDL.LU R33, [R1+0xc58] ;  /* 0x000c580001217983 */ /* 0x000ea80000300800 */
[----:B------:R4:W-:Y:S01]  /*489c0*/  LDGSTS.E [R4+0x1600], [R6.64], P2 ;  /* 0x0160000006047fae */ /* 0x0009e20009121844 */
[----:B---3--:R-:W-:-:S03]  /*489d0*/  IADD3 R30, P0, R30, R35, RZ ;  /* 0x000000231e1e7210 */ /* 0x008fc60007f1e0ff */
[----:B-1----:R-:W3:Y:S01]  /*489e0*/  LDL.LU R40, [R1+0xc54] ;  /* 0x000c540001287983 */ /* 0x002ee20000300800 */
[----:B------:R-:W-:-:S03]  /*489f0*/  IMAD.X R43, R43, 0x1, R0, P1 ;  /* 0x000000012b2b7824 */ /* 0x000fc600008e0600 */
[----:B------:R-:W-:Y:S01]  /*48a00*/  STL [R1+0xc08], R30 ;  /* 0x000c081e01007387 */ /* 0x000fe20000100800 */
[----:B----4-:R-:W-:-:S03]  /*48a10*/  IMAD.MOV.U32 R6, RZ, RZ, R37 ;  /* 0x000000ffff067224 */ /* 0x010fc600078e0025 */
[----:B------:R-:W-:Y:S04]  /*48a20*/  STL [R1+0xbf4], R43 ;  /* 0x000bf42b01007387 */ /* 0x000fe80000100800 */
[----:B------:R-:W4:Y:S04]  /*48a30*/  LDL.LU R28, [R1+0xc68] ;  /* 0x000c6800011c7983 */ /* 0x000f280000300800 */
[----:B------:R-:W4:Y:S01]  /*48a40*/  LDL.LU R37, [R1+0xc64] ;  /* 0x000c640001257983 */ /* 0x000f220000300800 */
[----:B------:R-:W-:Y:S01]  /*48a50*/  IADD3 R42, P1, R42, R35, RZ ;  /* 0x000000232a2a7210 */ /* 0x000fe20007f3e0ff */
[----:B------:R-:W-:-:S04]  /*48a60*/  IMAD.X R41, R41, 0x1, R0, P0 ;  /* 0x0000000129297824 */ /* 0x000fc800000e0600 */
[----:B------:R-:W-:Y:S01]  /*48a70*/  STL [R1+0xc18], R42 ;  /* 0x000c182a01007387 */ /* 0x000fe20000100800 */
[----:B------:R-:W-:-:S03]  /*48a80*/  IMAD.MOV.U32 R7, RZ, RZ, R43 ;  /* 0x000000ffff077224 */ /* 0x000fc600078e002b */
[----:B------:R1:W-:Y:S04]  /*48a90*/  STL [R1+0xc04], R41 ;  /* 0x000c042901007387 */ /* 0x0003e80000100800 */
[----:B------:R-:W4:Y:S04]  /*48aa0*/  LDL.LU R3, [R1+0xc78] ;  /* 0x000c780001037983 */ /* 0x000f280000300800 */
[----:B------:R1:W-:Y:S02]  /*48ab0*/  LDGSTS.E [R4+0x1e00], [R6.64], P2 ;  /* 0x01e0000006047fae */ /* 0x0003e40009121844 */
[----:B-1----:R-:W-:-:S02]  /*48ac0*/  IMAD.MOV.U32 R7, RZ, RZ, R41 ;  /* 0x000000ffff077224 */ /* 0x002fc400078e0029 */
[----:B------:R-:W4:Y:S01]  /*48ad0*/  LDL.LU R41, [R1+0xc74] ;  /* 0x000c740001297983 */ /* 0x000f220000300800 */
[----:B------:R-:W-:Y:S01]  /*48ae0*/  IADD3 R34, P0, R34, R35, RZ ;  /* 0x0000002322227210 */ /* 0x000fe20007f1e0ff */
[----:B------:R-:W-:-:S04]  /*48af0*/  IMAD.MOV.U32 R6, RZ, RZ, R30 ;  /* 0x000000ffff067224 */ /* 0x000fc800078e001e */
[----:B------:R-:W-:Y:S04]  /*48b00*/  STL [R1+0xc28], R34 ;  /* 0x000c282201007387 */ /* 0x000fe80000100800 */
[----:B------:R1:W-:Y:S01]  /*48b10*/  LDGSTS.E [R4+0x2600], [R6.64], P2 ;  /* 0x0260000006047fae */ /* 0x0003e20009121844 */
[----:B------:R-:W-:-:S05]  /*48b20*/  IMAD.X R5, R5, 0x1, R0, P1 ;  /* 0x0000000105057824 */ /* 0x000fca00008e0600 */
[----:B------:R1:W-:Y:S04]  /*48b30*/  STL [R1+0xc14], R5 ;  /* 0x000c140501007387 */ /* 0x0003e80000100800 */
[----:B------:R-:W4:Y:S01]  /*48b40*/  LDL.LU R30, [R1+0xc88] ;  /* 0x000c8800011e7983 */ /* 0x000f220000300800 */
[----:B------:R-:W-:Y:S01]  /*48b50*/  IADD3 R31, P1, R31, R35, RZ ;  /* 0x000000231f1f7210 */ /* 0x000fe20007f3e0ff */
[----:B-1----:R-:W-:Y:S02]  /*48b60*/  IMAD.MOV.U32 R6, RZ, RZ, R42 ;  /* 0x000000ffff067224 */ /* 0x002fe400078e002a */
[----:B------:R-:W-:Y:S02]  /*48b70*/  IMAD.MOV.U32 R7, RZ, RZ, R5 ;  /* 0x000000ffff077224 */ /* 0x000fe400078e0005 */
[----:B------:R-:W-:Y:S01]  /*48b80*/  IMAD.X R39, R39, 0x1, R0, P0 ;  /* 0x0000000127277824 */ /* 0x000fe200000e0600 */
[----:B------:R-:W4:Y:S04]  /*48b90*/  LDL.LU R5, [R1+0xc98] ;  /* 0x000c980001057983 */ /* 0x000f280000300800 */
[----:B------:R-:W-:Y:S04]  /*48ba0*/  STL [R1+0xc38], R31 ;  /* 0x000c381f01007387 */ /* 0x000fe80000100800 */
[----:B------:R1:W-:Y:S04]  /*48bb0*/  LDGSTS.E [R4+0x2e00], [R6.64], P2 ;  /* 0x02e0000006047fae */ /* 0x0003e80009121844 */
[----:B------:R1:W-:Y:S02]  /*48bc0*/  STL [R1+0xc24], R39 ;  /* 0x000c242701007387 */ /* 0x0003e40000100800 */
[----:B-1----:R-:W-:-:S02]  /*48bd0*/  IMAD.MOV.U32 R7, RZ, RZ, R39 ;  /* 0x000000ffff077224 */ /* 0x002fc400078e0027 */
[----:B------:R-:W4:Y:S01]  /*48be0*/  LDL.LU R39, [R1+0xc84] ;  /* 0x000c840001277983 */ /* 0x000f220000300800 */
[----:B------:R-:W-:-:S05]  /*48bf0*/  IMAD.MOV.U32 R6, RZ, RZ, R34 ;  /* 0x000000ffff067224 */ /* 0x000fca00078e0022 */
[----:B------:R1:W-:Y:S02]  /*48c00*/  LDGSTS.E [R4+0x3600], [R6.64], P2 ;  /* 0x0360000006047fae */ /* 0x0003e40009121844 */
[----:B-1----:R-:W-:Y:S02]  /*48c10*/  IMAD.MOV.U32 R6, RZ, RZ, R31 ;  /* 0x000000ffff067224 */ /* 0x002fe400078e001f */
[----:B-----5:R-:W-:Y:S01]  /*48c20*/  IMAD.X R36, R36, 0x1, R0, P1 ;  /* 0x0000000124247824 */ /* 0x020fe200008e0600 */
[----:B------:R-:W-:-:S03]  /*48c30*/  IADD3 R29, P0, R29, R35, RZ ;  /* 0x000000231d1d7210 */ /* 0x000fc60007f1e0ff */
[----:B------:R-:W-:Y:S02]  /*48c40*/  IMAD.MOV.U32 R7, RZ, RZ, R36 ;  /* 0x000000ffff077224 */ /* 0x000fe400078e0024 */
[----:B------:R-:W-:Y:S04]  /*48c50*/  STL [R1+0xc48], R29 ;  /* 0x000c481d01007387 */ /* 0x000fe80000100800 */
[----:B------:R1:W-:Y:S01]  /*48c60*/  STL [R1+0xc34], R36 ;  /* 0x000c342401007387 */ /* 0x0003e20000100800 */
[----:B------:R-:W-:-:S03]  /*48c70*/  IMAD.X R38, R38, 0x1, R0, P0 ;  /* 0x0000000126267824 */ /* 0x000fc600000e0600 */
[----:B------:R-:W5:Y:S04]  /*48c80*/  LDL.LU R34, [R1+0xca8] ;  /* 0x000ca80001227983 */ /* 0x000f680000300800 */
[----:B------:R2:W-:Y:S04]  /*48c90*/  LDGSTS.E [R4+0x3e00], [R6.64], P2 ;  /* 0x03e0000006047fae */ /* 0x0005e80009121844 */
[----:B-1----:R-:W5:Y:S01]  /*48ca0*/  LDL.LU R36, [R1+0xc94] ;  /* 0x000c940001247983 */ /* 0x002f620000300800 */
[----:B--2---:R-:W-:Y:S01]  /*48cb0*/  IADD3 R33, P1, R33, R35, RZ ;  /* 0x0000002321217210 */ /* 0x004fe20007f3e0ff */
[----:B------:R-:W-:-:S04]  /*48cc0*/  IMAD.MOV.U32 R7, RZ, RZ, R38 ;  /* 0x000000ffff077224 */ /* 0x000fc800078e0026 */
[----:B------:R-:W-:Y:S01]  /*48cd0*/  STL [R1+0xc58], R33 ;  /* 0x000c582101007387 */ /* 0x000fe20000100800 */
[----:B---3--:R-:W-:-:S03]  /*48ce0*/  IMAD.X R40, R40, 0x1, R0, P1 ;  /* 0x0000000128287824 */ /* 0x008fc600008e0600 */
[----:B------:R1:W-:Y:S04]  /*48cf0*/  STL [R1+0xc44], R38 ;  /* 0x000c442601007387 */ /* 0x0003e80000100800 */
[----:B------:R-:W2:Y:S01]  /*48d00*/  LDL.LU R31, [R1+0xcb8] ;  /* 0x000cb800011f7983 */ /* 0x000ea20000300800 */
[----:B------:R-:W-:-:S03]  /*48d10*/  IMAD.MOV.U32 R6, RZ, RZ, R29 ;  /* 0x000000ffff067224 */ /* 0x000fc600078e001d */
[----:B-1----:R-:W3:Y:S01]  /*48d20*/  LDL.LU R38, [R1+0xca4] ;  /* 0x000ca40001267983 */ /* 0x002ee20000300800 */
[----:B----4-:R-:W-:-:S03]  /*48d30*/  IADD3 R28, P0, R28, R35, RZ ;  /* 0x000000231c1c7210 */ /* 0x010fc60007f1e0ff */
[----:B------:R1:W-:Y:S04]  /*48d40*/  LDGSTS.E [R4+0x4600], [R6.64], P2 ;  /* 0x0460000006047fae */ /* 0x0003e80009121844 */
[----:B------:R-:W-:Y:S01]  /*48d50*/  STL [R1+0xc68], R28 ;  /* 0x000c681c01007387 */ /* 0x000fe20000100800 */
[----:B------:R-:W-:-:S03]  /*48d60*/  IMAD.X R37, R37, 0x1, R0, P0 ;  /* 0x0000000125257824 */ /* 0x000fc600000e0600 */
[----:B------:R4:W-:Y:S04]  /*48d70*/  STL [R1+0xc54], R40 ;  /* 0x000c542801007387 */ /* 0x0009e80000100800 */
[----:B------:R-:W3:Y:S04]  /*48d80*/  LDL.LU R29, [R1+0xcc8] ;  /* 0x000cc800011d7983 */ /* 0x000ee80000300800 */
[----:B------:R-:W3:Y:S01]  /*48d90*/  LDL.LU R42, [R1+0xcb4] ;  /* 0x000cb400012a7983 */ /* 0x000ee20000300800 */
[----:B------:R-:W-:Y:S01]  /*48da0*/  IADD3 R3, P1, R3, R35, RZ ;  /* 0x0000002303037210 */ /* 0x000fe20007f3e0ff */
[----:B-1----:R-:W-:-:S02]  /*48db0*/  IMAD.MOV.U32 R6, RZ, RZ, R33 ;  /* 0x000000ffff067224 */ /* 0x002fc400078e0021 */
[----:B------:R-:W-:Y:S02]  /*48dc0*/  IMAD.MOV.U32 R7, RZ, RZ, R40 ;  /* 0x000000ffff077224 */ /* 0x000fe400078e0028 */
[----:B------:R-:W-:Y:S04]  /*48dd0*/  STL [R1+0xc78], R3 ;  /* 0x000c780301007387 */ /* 0x000fe80000100800 */
[----:B------:R1:W-:Y:S04]  /*48de0*/  STL [R1+0xc64], R37 ;  /* 0x000c642501007387 */ /* 0x0003e80000100800 */
[----:B------:R-:W3:Y:S04]  /*48df0*/  LDL.LU R33, [R1+0xcd8] ;  /* 0x000cd80001217983 */ /* 0x000ee80000300800 */
[----:B----4-:R-:W4:Y:S01]  /*48e00*/  LDL.LU R40, [R1+0xcc4] ;  /* 0x000cc40001287983 */ /* 0x010f220000300800 */
[----:B------:R-:W-:-:S03]  /*48e10*/  IMAD.X R41, R41, 0x1, R0, P1 ;  /* 0x0000000129297824 */ /* 0x000fc600008e0600 */
[----:B------:R1:W-:Y:S02]  /*48e20*/  LDGSTS.E [R4+0x4e00], [R6.64], P2 ;  /* 0x04e0000006047fae */ /* 0x0003e40009121844 */
[----:B-1----:R-:W-:Y:S02]  /*48e30*/  IMAD.MOV.U32 R7, RZ, RZ, R37 ;  /* 0x000000ffff077224 */ /* 0x002fe400078e0025 */
[----:B------:R-:W-:-:S05]  /*48e40*/  IMAD.MOV.U32 R6, RZ, RZ, R28 ;  /* 0x000000ffff067224 */ /* 0x000fca00078e001c */
[----:B------:R1:W-:Y:S01]  /*48e50*/  LDGSTS.E [R4+0x5600], [R6.64], P2 ;  /* 0x0560000006047fae */ /* 0x0003e20009121844 */
[----:B------:R-:W-:-:S05]  /*48e60*/  IADD3 R30, P0, R30, R35, RZ ;  /* 0x000000231e1e7210 */ /* 0x000fca0007f1e0ff */
[----:B------:R-:W-:Y:S04]  /*48e70*/  STL [R1+0xc88], R30 ;  /* 0x000c881e01007387 */ /* 0x000fe80000100800 */
[----:B------:R1:W-:Y:S04]  /*48e80*/  STL [R1+0xc74], R41 ;  /* 0x000c742901007387 */ /* 0x0003e80000100800 */
[----:B------:R-:W4:Y:S04]  /*48e90*/  LDL.LU R37, [R1+0xcd4] ;  /* 0x000cd40001257983 */ /* 0x000f280000300800 */
[----:B------:R-:W4:Y:S01]  /*48ea0*/  LDL.LU R28, [R1+0xce8] ;  /* 0x000ce800011c7983 */ /* 0x000f220000300800 */
[----:B------:R-:W-:Y:S01]  /*48eb0*/  IADD3 R5, P1, R5, R35, RZ ;  /* 0x0000002305057210 */ /* 0x000fe20007f3e0ff */
[----:B-1----:R-:W-:-:S02]  /*48ec0*/  IMAD.MOV.U32 R7, RZ, RZ, R41 ;  /* 0x000000ffff077224 */ /* 0x002fc400078e0029 */
[----:B------:R-:W4:Y:S01]  /*48ed0*/  LDL.LU R41, [R1+0xce4] ;  /* 0x000ce40001297983 */ /* 0x000f220000300800 */
[----:B------:R-:W-:-:S03]  /*48ee0*/  IMAD.MOV.U32 R6, RZ, RZ, R3 ;  /* 0x000000ffff067224 */ /* 0x000fc600078e0003 */
[----:B------:R-:W-:Y:S01]  /*48ef0*/  STL [R1+0xc98], R5 ;  /* 0x000c980501007387 */ /* 0x000fe20000100800 */
[----:B------:R-:W-:-:S03]  /*48f00*/  IMAD.X R39, R39, 0x1, R0, P0 ;  /* 0x0000000127277824 */ /* 0x000fc600000e0600 */
[----:B------:R1:W-:Y:S04]  /*48f10*/  LDGSTS.E [R4+0x5e00], [R6.64], P2 ;  /* 0x05e0000006047fae */ /* 0x0003e80009121844 */
[----:B------:R1:W-:Y:S04]  /*48f20*/  STL [R1+0xc84], R39 ;  /* 0x000c842701007387 */ /* 0x0003e80000100800 */
[----:B------:R-:W4:Y:S01]  /*48f30*/  LDL.LU R3, [R1+0xcf8] ;  /* 0x000cf80001037983 */ /* 0x000f220000300800 */
[----:B-1----:R-:W-:Y:S02]  /*48f40*/  IMAD.MOV.U32 R6, RZ, RZ, R30 ;  /* 0x000000ffff067224 */ /* 0x002fe400078e001e */
[----:B------:R-:W-:-:S02]  /*48f50*/  IMAD.MOV.U32 R7, RZ, RZ, R39 ;  /* 0x000000ffff077224 */ /* 0x000fc400078e0027 */
[----:B------:R-:W4:Y:S04]  /*48f60*/  LDL.LU R39, [R1+0xcf4] ;  /* 0x000cf40001277983 */ /* 0x000f280000300800 */
[----:B------:R1:W-:Y:S02]  /*48f70*/  LDGSTS.E [R4+0x6600], [R6.64], P2 ;  /* 0x0660000006047fae */ /* 0x0003e40009121844 */
[----:B-1----:R-:W-:Y:S01]  /*48f80*/  IMAD.MOV.U32 R6, RZ, RZ, R5 ;  /* 0x000000ffff067224 */ /* 0x002fe200078e0005 */
[----:B-----5:R-:W-:Y:S01]  /*48f90*/  IADD3 R34, P0, R34, R35, RZ ;  /* 0x0000002322227210 */ /* 0x020fe20007f1e0ff */
[----:B------:R-:W-:-:S04]  /*48fa0*/  IMAD.X R36, R36, 0x1, R0, P1 ;  /* 0x0000000124247824 */ /* 0x000fc800008e0600 */
[----:B------:R-:W-:Y:S04]  /*48fb0*/  STL [R1+0xca8], R34 ;  /* 0x000ca82201007387 */ /* 0x000fe80000100800 */
[----:B------:R1:W-:Y:S01]  /*48fc0*/  STL [R1+0xc94], R36 ;  /* 0x000c942401007387 */ /* 0x0003e20000100800 */
[----:B------:R-:W-:-:S03]  /*48fd0*/  IMAD.MOV.U32 R7, RZ, RZ, R36 ;  /* 0x000000ffff077224 */ /* 0x000fc600078e0024 */
[----:B------:R-:W5:Y:S04]  /*48fe0*/  LDL.LU R30, [R1+0xd08] ;  /* 0x000d0800011e7983 */ /* 0x000f680000300800 */
[----:B------:R3:W-:Y:S04]  /*48ff0*/  LDGSTS.E [R4+0x6e00], [R6.64], P2 ;  /* 0x06e0000006047fae */ /* 0x0007e80009121844 */
[----:B-1----:R-:W5:Y:S01]  /*49000*/  LDL.LU R36, [R1+0xd04] ;  /* 0x000d040001247983 */ /* 0x002f620000300800 */
[----:B--2---:R-:W-:Y:S01]  /*49010*/  IADD3 R31, P1, R31, R35, RZ ;  /* 0x000000231f1f7210 */ /* 0x004fe20007f3e0ff */
[----:B---3--:R-:W-:-:S04]  /*49020*/  IMAD.X R38, R38, 0x1, R0, P0 ;  /* 0x0000000126267824 */ /* 0x008fc800000e0600 */
[----:B------:R-:W-:Y:S01]  /*49030*/  STL [R1+0xcb8], R31 ;  /* 0x000cb81f01007387 */ /* 0x000fe20000100800 */
[----:B------:R-:W-:Y:S02]  /*49040*/  IMAD.MOV.U32 R6, RZ, RZ, R34 ;  /* 0x000000ffff067224 */ /* 0x000fe400078e0022 */
[----:B------:R-:W-:Y:S01]  /*49050*/  IMAD.MOV.U32 R7, RZ, RZ, R38 ;  /* 0x000000ffff077224 */ /* 0x000fe200078e0026 */
[----:B------:R1:W-:Y:S04]  /*49060*/  STL [R1+0xca4], R38 ;  /* 0x000ca42601007387 */ /* 0x0003e80000100800 */
[----:B------:R-:W2:Y:S04]  /*49070*/  LDL.LU R5, [R1+0xd18] ;  /* 0x000d180001057983 */ /* 0x000ea80000300800 */
[----:B------:R3:W-:Y:S01]  /*49080*/  LDGSTS.E [R4+0x7600], [R6.64], P2 ;  /* 0x0760000006047fae */ /* 0x0007e20009121844 */
[----:B------:R-:W-:-:S03]  /*49090*/  IADD3 R29, P0, R29, R35, RZ ;  /* 0x000000231d1d7210 */ /* 0x000fc60007f1e0ff */
[----:B-1----:R-:W2:Y:S01]  /*490a0*/  LDL.LU R38, [R1+0xd14] ;  /* 0x000d140001267983 */ /* 0x002ea20000300800 */
[----:B------:R-:W-:-:S03]  /*490b0*/  IMAD.X R42, R42, 0x1, R0, P1 ;  /* 0x000000012a2a7824 */ /* 0x000fc600008e0600 */
[----:B------:R-:W-:Y:S01]  /*490c0*/  STL [R1+0xcc8], R29 ;  /* 0x000cc81d01007387 */ /* 0x000fe20000100800 */
[----:B---3--:R-:W-:-:S03]  /*490d0*/  IMAD.MOV.U32 R6, RZ, RZ, R31 ;  /* 0x000000ffff067224 */ /* 0x008fc600078e001f */
[----:B------:R-:W-:Y:S01]  /*490e0*/  STL [R1+0xcb4], R42 ;  /* 0x000cb42a01007387 */ /* 0x000fe20000100800 */
[----:B------:R-:W-:-:S03]  /*490f0*/  IMAD.MOV.U32 R7, RZ, RZ, R42 ;  /* 0x000000ffff077224 */ /* 0x000fc600078e002a */
[----:B------:R-:W3:Y:S04]  /*49100*/  LDL.LU R34, [R1+0xd28] ;  /* 0x000d280001227983 */ /* 0x000ee80000300800 */
[----:B------:R-:W3:Y:S01]  /*49110*/  LDL.LU R31, [R1+0xd38] ;  /* 0x000d3800011f7983 */ /* 0x000ee20000300800 */
[----:B------:R-:W-:-:S03]  /*49120*/  IADD3 R33, P1, R33, R35, RZ ;  /* 0x0000002321217210 */ /* 0x000fc60007f3e0ff */
[----:B------:R1:W-:Y:S01]  /*49130*/  LDGSTS.E [R4+0x7e00], [R6.64], P2 ;  /* 0x07e0000006047fae */ /* 0x0003e20009121844 */
[----:B----4-:R-:W-:-:S03]  /*49140*/  IMAD.X R40, R40, 0x1, R0, P0 ;  /* 0x0000000128287824 */ /* 0x010fc600000e0600 */
[----:B------:R-:W-:Y:S04]  /*49150*/  STL [R1+0xcd8], R33 ;  /* 0x000cd82101007387 */ /* 0x000fe80000100800 */
[----:B------:R4:W-:Y:S01]  /*49160*/  STL [R1+0xcc4], R40 ;  /* 0x000cc42801007387 */ /* 0x0009e20000100800 */
[----:B-1----:R-:W-:-:S03]  /*49170*/  IMAD.MOV.U32 R7, RZ, RZ, R40 ;  /* 0x000000ffff077224 */ /* 0x002fc600078e0028 */
[----:B----4-:R-:W3:Y:S01]  /*49180*/  LDL.LU R40, [R1+0xd24] ;  /* 0x000d240001287983 */ /* 0x010ee20000300800 */
[----:B------:R-:W-:-:S05]  /*49190*/  IMAD.MOV.U32 R6, RZ, RZ, R29 ;  /* 0x000000ffff067224 */ /* 0x000fca00078e001d */
[----:B------:R1:W-:Y:S02]  /*491a0*/  LDGSTS.E [R4+0x8600], [R6.64], P2 ;  /* 0x0860000006047fae */ /* 0x0003e40009121844 */
[----:B-1----:R-:W-:Y:S02]  /*491b0*/  IMAD.MOV.U32 R6, RZ, RZ, R33 ;  /* 0x000000ffff067224 */ /* 0x002fe400078e0021 */
[----:B------:R-:W-:Y:S01]  /*491c0*/  IMAD.X R37, R37, 0x1, R0, P1 ;  /* 0x0000000125257824 */ /* 0x000fe200008e0600 */
[----:B------:R-:W-:-:S03]  /*491d0*/  IADD3 R28, P0, R28, R35, RZ ;  /* 0x000000231c1c7210 */ /* 0x000fc60007f1e0ff */
[----:B------:R-:W-:Y:S02]  /*491e0*/  IMAD.MOV.U32 R7, RZ, RZ, R37 ;  /* 0x000000ffff077224 */ /* 0x000fe400078e0025 */
[----:B------:R-:W-:Y:S04]  /*491f0*/  STL [R1+0xce8], R28 ;  /* 0x000ce81c01007387 */ /* 0x000fe80000100800 */
[----:B------:R1:W-:Y:S04]  /*49200*/  STL [R1+0xcd4], R37 ;  /* 0x000cd42501007387 */ /* 0x0003e80000100800 */
[----:B------:R-:W3:Y:S01]  /*49210*/  LDL.LU R29, [R1+0xd48] ;  /* 0x000d4800011d7983 */ /* 0x000ee20000300800 */
[----:B------:R-:W-:-:S03]  /*49220*/  IMAD.X R41, R41, 0x1, R0, P0 ;  /* 0x0000000129297824 */ /* 0x000fc600000e0600 */
        /* <DEDUP_REMOVED lines=10> */
[----:B------:R1:W-:Y:S02]  /*492d0*/  LDGSTS.E [R4+0x9600], [R6.64], P2 ;  /* 0x0960000006047fae */ /* 0x0003e40009121844 */
[----:B-1----:R-:W-:Y:S02]  /*492e0*/  IMAD.MOV.U32 R6, RZ, RZ, R3 ;  /* 0x000000ffff067224 */ /* 0x002fe400078e0003 */
[----:B------:R-:W-:-:S05]  /*492f0*/  IMAD.MOV.U32 R7, RZ, RZ, R39 ;  /* 0x000000ffff077224 */ /* 0x000fca00078e0027 */
[----:B------:R1:W-:Y:S01]  /*49300*/  LDGSTS.E [R4+0x9e00], [R6.64], P2 ;  /* 0x09e0000006047fae */ /* 0x0003e20009121844 */
[----:B-----5:R-:W-:-:S05]  /*49310*/  IADD3 R30, P0, R30, R35, RZ ;  /* 0x000000231e1e7210 */ /* 0x020fca0007f1e0ff */
[----:B------:R-:W-:Y:S04]  /*49320*/  STL [R1+0xd08], R30 ;  /* 0x000d081e01007387 */ /* 0x000fe80000100800 */
[----:B------:R5:W-:Y:S01]  /*49330*/  STL [R1+0xcf4], R39 ;  /* 0x000cf42701007387 */ /* 0x000be20000100800 */
[----:B------:R-:W-:-:S03]  /*49340*/  IMAD.X R36, R36, 0x1, R0, P0 ;  /* 0x0000000124247824 */ /* 0x000fc600000e0600 */
[----:B------:R-:W4:Y:S04]  /*49350*/  LDL.LU R28, [R1+0xd68] ;  /* 0x000d6800011c7983 */ /* 0x000f280000300800 */
[----:B------:R-:W4:Y:S01]  /*49360*/  LDL.LU R42, [R1+0xd54] ;  /* 0x000d5400012a7983 */ /* 0x000f220000300800 */
[----:B-1----:R-:W-:Y:S01]  /*49370*/  IMAD.MOV.U32 R6, RZ, RZ, R30 ;  /* 0x000000ffff067224 */ /* 0x002fe200078e001e */
[----:B--2---:R-:W-:Y:S01]  /*49380*/  IADD3 R5, P1, R5, R35, RZ ;  /* 0x0000002305057210 */ /* 0x004fe20007f3e0ff */
[----:B------:R-:W-:-:S04]  /*49390*/  IMAD.MOV.U32 R7, RZ, RZ, R36 ;  /* 0x000000ffff077224 */ /* 0x000fc800078e0024 */
[----:B------:R-:W-:Y:S04]  /*493a0*/  STL [R1+0xd18], R5 ;  /* 0x000d180501007387 */ /* 0x000fe80000100800 */
[----:B------:R1:W-:Y:S01]  /*493b0*/  STL [R1+0xd04], R36 ;  /* 0x000d042401007387 */ /* 0x0003e20000100800 */
[----:B------:R-:W-:-:S03]  /*493c0*/  IMAD.X R38, R38, 0x1, R0, P1 ;  /* 0x0000000126267824 */ /* 0x000fc600008e0600 */
[----:B------:R-:W2:Y:S04]  /*493d0*/  LDL.LU R3, [R1+0xd78] ;  /* 0x000d780001037983 */ /* 0x000ea80000300800 */
[----:B-----5:R-:W5:Y:S01]  /*493e0*/  LDL.LU R39, [R1+0xd64] ;  /* 0x000d640001277983 */ /* 0x020f620000300800 */
[----:B---3--:R-:W-:-:S03]  /*493f0*/  IADD3 R34, P0, R34, R35, RZ ;  /* 0x0000002322227210 */ /* 0x008fc60007f1e0ff */
[----:B------:R3:W-:Y:S01]  /*49400*/  LDGSTS.E [R4+0xa600], [R6.64], P2 ;  /* 0x0a60000006047fae */ /* 0x0007e20009121844 */
[----:B------:R-:W-:-:S03]  /*49410*/  IADD3 R31, P1, R31, R35, RZ ;  /* 0x000000231f1f7210 */ /* 0x000fc60007f3e0ff */
[----:B------:R-:W-:Y:S04]  /*49420*/  STL [R1+0xd28], R34 ;  /* 0x000d282201007387 */ /* 0x000fe80000100800 */
[----:B------:R3:W-:Y:S04]  /*49430*/  STL [R1+0xd14], R38 ;  /* 0x000d142601007387 */ /* 0x0007e80000100800 */
[----:B-1----:R-:W5:Y:S01]  /*49440*/  LDL.LU R36, [R1+0xd74] ;  /* 0x000d740001247983 */ /* 0x002f620000300800 */
[----:B---3--:R-:W-:-:S03]  /*49450*/  IMAD.MOV.U32 R7, RZ, RZ, R38 ;  /* 0x000000ffff077224 */ /* 0x008fc600078e0026 */
[----:B------:R-:W3:Y:S01]  /*49460*/  LDL.LU R30, [R1+0xd88] ;  /* 0x000d8800011e7983 */ /* 0x000ee20000300800 */
[----:B------:R-:W-:-:S03]  /*49470*/  IMAD.MOV.U32 R6, RZ, RZ, R5 ;  /* 0x000000ffff067224 */ /* 0x000fc600078e0005 */
[----:B------:R-:W3:Y:S01]  /*49480*/  LDL.LU R38, [R1+0xd84] ;  /* 0x000d840001267983 */ /* 0x000ee20000300800 */
[----:B------:R-:W-:-:S03]  /*49490*/  IMAD.X R40, R40, 0x1, R0, P0 ;  /* 0x0000000128287824 */ /* 0x000fc600000e0600 */
[----:B------:R-:W-:Y:S04]  /*494a0*/  STL [R1+0xd38], R31 ;  /* 0x000d381f01007387 */ /* 0x000fe80000100800 */
[----:B------:R1:W-:Y:S04]  /*494b0*/  STL [R1+0xd24], R40 ;  /* 0x000d242801007387 */ /* 0x0003e80000100800 */
[----:B------:R-:W3:Y:S04]  /*494c0*/  LDL.LU R5, [R1+0xd98] ;  /* 0x000d980001057983 */ /* 0x000ee80000300800 */
[----:B------:R1:W-:Y:S02]  /*494d0*/  LDGSTS.E [R4+0xae00], [R6.64], P2 ;  /* 0x0ae0000006047fae */ /* 0x0003e40009121844 */
[----:B-1----:R-:W-:-:S02]  /*494e0*/  IMAD.MOV.U32 R7, RZ, RZ, R40 ;  /* 0x000000ffff077224 */ /* 0x002fc400078e0028 */
[----:B------:R-:W3:Y:S01]  /*494f0*/  LDL.LU R40, [R1+0xd94] ;  /* 0x000d940001287983 */ /* 0x000ee20000300800 */
[----:B------:R-:W-:-:S05]  /*49500*/  IMAD.MOV.U32 R6, RZ, RZ, R34 ;  /* 0x000000ffff067224 */ /* 0x000fca00078e0022 */
[----:B------:R1:W-:Y:S01]  /*49510*/  LDGSTS.E [R4+0xb600], [R6.64], P2 ;  /* 0x0b60000006047fae */ /* 0x0003e20009121844 */
[----:B------:R-:W-:Y:S01]  /*49520*/  IADD3 R29, P0, R29, R35, RZ ;  /* 0x000000231d1d7210 */ /* 0x000fe20007f1e0ff */
[----:B------:R-:W-:-:S04]  /*49530*/  IMAD.X R37, R37, 0x1, R0, P1 ;  /* 0x0000000125257824 */ /* 0x000fc800008e0600 */
[----:B------:R-:W-:Y:S04]  /*49540*/  STL [R1+0xd48], R29 ;  /* 0x000d481d01007387 */ /* 0x000fe80000100800 */
[----:B------:R1:W-:Y:S04]  /*49550*/  STL [R1+0xd34], R37 ;  /* 0x000d342501007387 */ /* 0x0003e80000100800 */
[----:B------:R-:W3:Y:S01]  /*49560*/  LDL.LU R34, [R1+0xda8] ;  /* 0x000da80001227983 */ /* 0x000ee20000300800 */
[----:B-1----:R-:W-:Y:S01]  /*49570*/  IMAD.MOV.U32 R7, RZ, RZ, R37 ;  /* 0x000000ffff077224 */ /* 0x002fe200078e0025 */
[----:B------:R-:W-:-:S02]  /*49580*/  IADD3 R33, P1, R33, R35, RZ ;  /* 0x0000002321217210 */ /* 0x000fc40007f3e0ff */
[----:B------:R-:W3:Y:S01]  /*49590*/  LDL.LU R37, [R1+0xda4] ;  /* 0x000da40001257983 */ /* 0x000ee20000300800 */
[----:B------:R-:W-:-:S03]  /*495a0*/  IMAD.X R41, R41, 0x1, R0, P0 ;  /* 0x0000000129297824 */ /* 0x000fc600000e0600 */
[----:B------:R-:W-:Y:S01]  /*495b0*/  STL [R1+0xd58], R33 ;  /* 0x000d582101007387 */ /* 0x000fe20000100800 */
[----:B------:R-:W-:-:S03]  /*495c0*/  IMAD.MOV.U32 R6, RZ, RZ, R31 ;  /* 0x000000ffff067224 */ /* 0x000fc600078e001f */
[----:B------:R1:W-:Y:S04]  /*495d0*/  STL [R1+0xd44], R41 ;  /* 0x000d442901007387 */ /* 0x0003e80000100800 */
[----:B------:R-:W3:Y:S04]  /*495e0*/  LDL.LU R31, [R1+0xdb8] ;  /* 0x000db800011f7983 */ /* 0x000ee80000300800 */
[----:B------:R1:W-:Y:S02]  /*495f0*/  LDGSTS.E [R4+0xbe00], [R6.64], P2 ;  /* 0x0be0000006047fae */ /* 0x0003e40009121844 */
[----:B-1----:R-:W-:-:S02]  /*49600*/  IMAD.MOV.U32 R6, RZ, RZ, R29 ;  /* 0x000000ffff067224 */ /* 0x002fc400078e001d */
[----:B------:R-:W-:Y:S02]  /*49610*/  IMAD.MOV.U32 R7, RZ, RZ, R41 ;  /* 0x000000ffff077224 */ /* 0x000fe400078e0029 */
[----:B------:R-:W3:Y:S04]  /*49620*/  LDL.LU R41, [R1+0xdb4] ;  /* 0x000db40001297983 */ /* 0x000ee80000300800 */
[----:B------:R1:W-:Y:S02]  /*49630*/  LDGSTS.E [R4+0xc600], [R6.64], P2 ;  /* 0x0c60000006047fae */ /* 0x0003e40009121844 */
[----:B-1----:R-:W-:Y:S01]  /*49640*/  IMAD.MOV.U32 R6, RZ, RZ, R33 ;  /* 0x000000ffff067224 */ /* 0x002fe200078e0021 */
[----:B----4-:R-:W-:Y:S01]  /*49650*/  IADD3 R28, P0, R28, R35, RZ ;  /* 0x000000231c1c7210 */ /* 0x010fe20007f1e0ff */
[----:B------:R-:W-:-:S04]  /*49660*/  IMAD.X R42, R42, 0x1, R0, P1 ;  /* 0x000000012a2a7824 */ /* 0x000fc800008e0600 */
[----:B------:R-:W-:Y:S04]  /*49670*/  STL [R1+0xd68], R28 ;  /* 0x000d681c01007387 */ /* 0x000fe80000100800 */
[----:B------:R-:W-:Y:S01]  /*49680*/  STL [R1+0xd54], R42 ;  /* 0x000d542a01007387 */ /* 0x000fe20000100800 */
[----:B------:R-:W-:-:S03]  /*49690*/  IMAD.MOV.U32 R7, RZ, RZ, R42 ;  /* 0x000000ffff077224 */ /* 0x000fc600078e002a */
[----:B------:R-:W4:Y:S04]  /*496a0*/  LDL.LU R29, [R1+0xdc8] ;  /* 0x000dc800011d7983 */ /* 0x000f280000300800 */
[----:B------:R-:W4:Y:S04]  /*496b0*/  LDL.LU R33, [R1+0xdd8] ;  /* 0x000dd80001217983 */ /* 0x000f280000300800 */
[----:B------:R1:W-:Y:S01]  /*496c0*/  LDGSTS.E [R4+0xce00], [R6.64], P2 ;  /* 0x0ce0000006047fae */ /* 0x0003e20009121844 */
[----:B--2---:R-:W-:Y:S01]  /*496d0*/  IADD3 R3, P1, R3, R35, RZ ;  /* 0x0000002303037210 */ /* 0x004fe20007f3e0ff */
[----:B-----5:R-:W-:-:S04]  /*496e0*/  IMAD.X R39, R39, 0x1, R0, P0 ;  /* 0x0000000127277824 */ /* 0x020fc800000e0600 */
[----:B------:R-:W-:Y:S01]  /*496f0*/  STL [R1+0xd78], R3 ;  /* 0x000d780301007387 */ /* 0x000fe20000100800 */
[----:B-1----:R-:W-:-:S03]  /*49700*/  IMAD.MOV.U32 R6, RZ, RZ, R28 ;  /* 0x000000ffff067224 */ /* 0x002fc600078e001c */
[----:B------:R1:W-:Y:S01]  /*49710*/  STL [R1+0xd64], R39 ;  /* 0x000d642701007387 */ /* 0x0003e20000100800 */
[----:B------:R-:W-:-:S05]  /*49720*/  IMAD.MOV.U32 R7, RZ, RZ, R39 ;  /* 0x000000ffff077224 */ /* 0x000fca00078e0027 */
[----:B------:R2:W-:Y:S04]  /*49730*/  LDGSTS.E [R4+0xd600], [R6.64], P2 ;  /* 0x0d60000006047fae */ /* 0x0005e80009121844 */
[----:B-1----:R-:W5:Y:S01]  /*49740*/  LDL.LU R39, [R1+0xdc4] ;  /* 0x000dc40001277983 */ /* 0x002f620000300800 */
[----:B------:R-:W-:Y:S01]  /*49750*/  IMAD.X R36, R36, 0x1, R0, P1 ;  /* 0x0000000124247824 */ /* 0x000fe200008e0600 */
[----:B---3--:R-:W-:Y:S01]  /*49760*/  IADD3 R30, P0, R30, R35, RZ ;  /* 0x000000231e1e7210 */ /* 0x008fe20007f1e0ff */
[----:B--2---:R-:W-:Y:S02]  /*49770*/  IMAD.MOV.U32 R6, RZ, RZ, R3 ;  /* 0x000000ffff067224 */ /* 0x004fe400078e0003 */
[----:B------:R-:W-:Y:S02]  /*49780*/  IMAD.MOV.U32 R7, RZ, RZ, R36 ;  /* 0x000000ffff077224 */ /* 0x000fe400078e0024 */
[----:B------:R-:W-:Y:S01]  /*49790*/  STL [R1+0xd88], R30 ;  /* 0x000d881e01007387 */ /* 0x000fe20000100800 */
[----:B------:R-:W-:-:S03]  /*497a0*/  IMAD.X R38, R38, 0x1, R0, P0 ;  /* 0x0000000126267824 */ /* 0x000fc600000e0600 */
[----:B------:R1:W-:Y:S04]  /*497b0*/  STL [R1+0xd74], R36 ;  /* 0x000d742401007387 */ /* 0x0003e80000100800 */
[----:B------:R-:W2:Y:S04]  /*497c0*/  LDL.LU R28, [R1+0xde8] ;  /* 0x000de800011c7983 */ /* 0x000ea80000300800 */
[----:B------:R3:W-:Y:S01]  /*497d0*/  LDGSTS.E [R4+0xde00], [R6.64], P2 ;  /* 0x0de0000006047fae */ /* 0x0007e20009121844 */
[----:B------:R-:W-:-:S03]  /*497e0*/  IADD3 R5, P1, R5, R35, RZ ;  /* 0x0000002305057210 */ /* 0x000fc60007f3e0ff */
[----:B-1----:R-:W2:Y:S04]  /*497f0*/  LDL.LU R36, [R1+0xdd4] ;  /* 0x000dd40001247983 */ /* 0x002ea80000300800 */
[----:B------:R-:W-:Y:S04]  /*49800*/  STL [R1+0xd98], R5 ;  /* 0x000d980501007387 */ /* 0x000fe80000100800 */
[----:B------:R1:W-:Y:S01]  /*49810*/  STL [R1+0xd84], R38 ;  /* 0x000d842601007387 */ /* 0x0003e20000100800 */
[----:B---3--:R-:W-:-:S03]  /*49820*/  IMAD.MOV.U32 R7, RZ, RZ, R38 ;  /* 0x000000ffff077224 */ /* 0x008fc600078e0026 */
[----:B------:R-:W2:Y:S04]  /*49830*/  LDL.LU R3, [R1+0xdf8] ;  /* 0x000df80001037983 */ /* 0x000ea80000300800 */
[----:B-1----:R-:W2:Y:S01]  /*49840*/  LDL.LU R38, [R1+0xde4] ;  /* 0x000de40001267983 */ /* 0x002ea20000300800 */
[----:B------:R-:W-:Y:S02]  /*49850*/  IMAD.X R40, R40, 0x1, R0, P1 ;  /* 0x0000000128287824 */ /* 0x000fe400008e0600 */
[----:B------:R-:W-:-:S05]  /*49860*/  IMAD.MOV.U32 R6, RZ, RZ, R30 ;  /* 0x000000ffff067224 */ /* 0x000fca00078e001e */
[----:B------:R1:W-:Y:S02]  /*49870*/  LDGSTS.E [R4+0xe600], [R6.64], P2 ;  /* 0x0e60000006047fae */ /* 0x0003e40009121844 */
[----:B-1----:R-:W-:Y:S02]  /*49880*/  IMAD.MOV.U32 R6, RZ, RZ, R5 ;  /* 0x000000ffff067224 */ /* 0x002fe400078e0005 */
[----:B------:R-:W-:-:S05]  /*49890*/  IMAD.MOV.U32 R7, RZ, RZ, R40 ;  /* 0x000000ffff077224 */ /* 0x000fca00078e0028 */
[----:B------:R1:W-:Y:S01]  /*498a0*/  LDGSTS.E [R4+0xee00], [R6.64], P2 ;  /* 0x0ee0000006047fae */ /* 0x0003e20009121844 */
[----:B------:R-:W-:-:S05]  /*498b0*/  IADD3 R34, P0, R34, R35, RZ ;  /* 0x0000002322227210 */ /* 0x000fca0007f1e0ff */
[----:B------:R-:W-:Y:S04]  /*498c0*/  STL [R1+0xda8], R34 ;  /* 0x000da82201007387 */ /* 0x000fe80000100800 */
[----:B------:R-:W-:Y:S04]  /*498d0*/  STL [R1+0xd94], R40 ;  /* 0x000d942801007387 */ /* 0x000fe80000100800 */
[----:B------:R-:W2:Y:S04]  /*498e0*/  LDL.LU R30, [R1+0xe08] ;  /* 0x000e0800011e7983 */ /* 0x000ea80000300800 */
[----:B------:R-:W2:Y:S01]  /*498f0*/  LDL.LU R42, [R1+0xdf4] ;  /* 0x000df400012a7983 */ /* 0x000ea20000300800 */
[----:B------:R-:W-:Y:S01]  /*49900*/  IMAD.X R37, R37, 0x1, R0, P0 ;  /* 0x0000000125257824 */ /* 0x000fe200000e0600 */
[----:B------:R-:W-:-:S03]  /*49910*/  IADD3 R31, P1, R31, R35, RZ ;  /* 0x000000231f1f7210 */ /* 0x000fc60007f3e0ff */
[----:B-1----:R-:W-:Y:S02]  /*49920*/  IMAD.MOV.U32 R7, RZ, RZ, R37 ;  /* 0x000000ffff077224 */ /* 0x002fe400078e0025 */
[----:B------:R-:W-:Y:S04]  /*49930*/  STL [R1+0xdb8], R31 ;  /* 0x000db81f01007387 */ /* 0x000fe80000100800 */
[----:B------:R1:W-:Y:S04]  /*49940*/  STL [R1+0xda4], R37 ;  /* 0x000da42501007387 */ /* 0x0003e80000100800 */
[----:B------:R-:W2:Y:S04]  /*49950*/  LDL.LU R5, [R1+0xe18] ;  /* 0x000e180001057983 */ /* 0x000ea80000300800 */
[----:B-1----:R-:W2:Y:S01]  /*49960*/  LDL.LU R37, [R1+0xe04] ;  /* 0x000e040001257983 */ /* 0x002ea20000300800 */
[----:B------:R-:W-:-:S02]  /*49970*/  IMAD.X R41, R41, 0x1, R0, P1 ;  /* 0x0000000129297824 */ /* 0x000fc400008e0600 */
[----:B------:R-:W-:-:S05]  /*49980*/  IMAD.MOV.U32 R6, RZ, RZ, R34 ;  /* 0x000000ffff067224 */ /* 0x000fca00078e0022 */
[----:B------:R1:W-:Y:S02]  /*49990*/  LDGSTS.E [R4+0xf600], [R6.64], P2 ;  /* 0x0f60000006047fae */ /* 0x0003e40009121844 */
[----:B-1----:R-:W-:Y:S02]  /*499a0*/  IMAD.MOV.U32 R6, RZ, RZ, R31 ;  /* 0x000000ffff067224 */ /* 0x002fe400078e001f */
[----:B------:R-:W-:-:S05]  /*499b0*/  IMAD.MOV.U32 R7, RZ, RZ, R41 ;  /* 0x000000ffff077224 */ /* 0x000fca00078e0029 */
[----:B------:R1:W-:Y:S01]  /*499c0*/  LDGSTS.E [R4+0xfe00], [R6.64], P2 ;  /* 0x0fe0000006047fae */ /* 0x0003e20009121844 */
[----:B----4-:R-:W-:-:S05]  /*499d0*/  IADD3 R29, P0, R29, R35, RZ ;  /* 0x000000231d1d7210 */ /* 0x010fca0007f1e0ff */
[----:B------:R-:W-:Y:S01]  /*499e0*/  STL [R1+0xdc8], R29 ;  /* 0x000dc81d01007387 */ /* 0x000fe20000100800 */
[----:B------:R-:W-:-:S03]  /*499f0*/  IADD3 R33, P1, R33, R35, RZ ;  /* 0x0000002321217210 */ /* 0x000fc60007f3e0ff */
[----:B------:R4:W-:Y:S04]  /*49a00*/  STL [R1+0xdb4], R41 ;  /* 0x000db42901007387 */ /* 0x0009e80000100800 */
[----:B------:R-:W3:Y:S04]  /*49a10*/  LDL.LU R34, [R1+0xe14] ;  /* 0x000e140001227983 */ /* 0x000ee80000300800 */
[----:B------:R-:W3:Y:S04]  /*49a20*/  LDL.LU R40, [R1+0xe28] ;  /* 0x000e280001287983 */ /* 0x000ee80000300800 */
[----:B----4-:R-:W4:Y:S01]  /*49a30*/  LDL.LU R41, [R1+0xe24] ;  /* 0x000e240001297983 */ /* 0x010f220000300800 */
[----:B-1----:R-:W-:-:S03]  /*49a40*/  IMAD.MOV.U32 R6, RZ, RZ, R29 ;  /* 0x000000ffff067224 */ /* 0x002fc600078e001d */
[----:B------:R-:W-:Y:S01]  /*49a50*/  STL [R1+0xdd8], R33 ;  /* 0x000dd82101007387 */ /* 0x000fe20000100800 */
[----:B-----5:R-:W-:-:S05]  /*49a60*/  IMAD.X R39, R39, 0x1, R0, P0 ;  /* 0x0000000127277824 */ /* 0x020fca00000e0600 */
[----:B------:R1:W-:Y:S01]  /*49a70*/  STL [R1+0xdc4], R39 ;  /* 0x000dc42701007387 */ /* 0x0003e20000100800 */
[----:B------:R-:W-:-:S03]  /*49a80*/  IMAD.MOV.U32 R7, RZ, RZ, R39 ;  /* 0x000000ffff077224 */ /* 0x000fc600078e0027 */
[----:B------:R-:W5:Y:S04]  /*49a90*/  LDL.LU R31, [R1+0xe38] ;  /* 0x000e3800011f7983 */ /* 0x000f680000300800 */
[----:B------:R2:W-:Y:S04]  /*49aa0*/  LDGSTS.E [R4+0x10600], [R6.64], P2 ;  /* 0x1060000006047fae */ /* 0x0005e80009121844 */
[----:B-1----:R-:W5:Y:S01]  /*49ab0*/  LDL.LU R39, [R1+0xe34] ;  /* 0x000e340001277983 */ /* 0x002f620000300800 */
[----:B--2---:R-:W-:Y:S01]  /*49ac0*/  IADD3 R28, P0, R28, R35, RZ ;  /* 0x000000231c1c7210 */ /* 0x004fe20007f1e0ff */
[----:B------:R-:W-:-:S04]  /*49ad0*/  IMAD.X R36, R36, 0x1, R0, P1 ;  /* 0x0000000124247824 */ /* 0x000fc800008e0600 */
[----:B------:R-:W-:Y:S01]  /*49ae0*/  STL [R1+0xde8], R28 ;  /* 0x000de81c01007387 */ /* 0x000fe20000100800 */
[----:B------:R-:W-:-:S03]  /*49af0*/  IMAD.MOV.U32 R7, RZ, RZ, R36 ;  /* 0x000000ffff077224 */ /* 0x000fc600078e0024 */
[----:B------:R1:W-:Y:S01]  /*49b00*/  STL [R1+0xdd4], R36 ;  /* 0x000dd42401007387 */ /* 0x0003e20000100800 */
[----:B------:R-:W-:-:S03]  /*49b10*/  IMAD.MOV.U32 R6, RZ, RZ, R33 ;  /* 0x000000ffff067224 */ /* 0x000fc600078e0021 */
[----:B------:R-:W2:Y:S01]  /*49b20*/  LDL.LU R29, [R1+0xe48] ;  /* 0x000e4800011d7983 */ /* 0x000ea20000300800 */
[----:B------:R-:W-:-:S03]  /*49b30*/  IADD3 R3, P1, R3, R35, RZ ;  /* 0x0000002303037210 */ /* 0x000fc60007f3e0ff */
[----:B------:R1:W-:Y:S04]  /*49b40*/  LDGSTS.E [R4+0x10e00], [R6.64], P2 ;  /* 0x10e0000006047fae */ /* 0x0003e80009121844 */
[----:B-1----:R-:W2:Y:S01]  /*49b50*/  LDL.LU R36, [R1+0xe44] ;  /* 0x000e440001247983 */ /* 0x002ea20000300800 */
[----:B------:R-:W-:-:S03]  /*49b60*/  IMAD.X R38, R38, 0x1, R0, P0 ;  /* 0x0000000126267824 */ /* 0x000fc600000e0600 */
[----:B------:R-:W-:Y:S04]  /*49b70*/  STL [R1+0xdf8], R3 ;  /* 0x000df80301007387 */ /* 0x000fe80000100800 */
[----:B------:R1:W-:Y:S04]  /*49b80*/  STL [R1+0xde4], R38 ;  /* 0x000de42601007387 */ /* 0x0003e80000100800 */
[----:B------:R-:W2:Y:S01]  /*49b90*/  LDL.LU R33, [R1+0xe58] ;  /* 0x000e580001217983 */ /* 0x000ea20000300800 */
[----:B------:R-:W-:Y:S02]  /*49ba0*/  IMAD.MOV.U32 R7, RZ, RZ, R38 ;  /* 0x000000ffff077224 */ /* 0x000fe400078e0026 */
[----:B------:R-:W-:Y:S01]  /*49bb0*/  IMAD.MOV.U32 R6, RZ, RZ, R28 ;  /* 0x000000ffff067224 */ /* 0x000fe200078e001c */
[----:B-1----:R-:W2:Y:S04]  /*49bc0*/  LDL.LU R38, [R1+0xe54] ;  /* 0x000e540001267983 */ /* 0x002ea80000300800 */
[----:B------:R1:W-:Y:S02]  /*49bd0*/  LDGSTS.E [R4+0x11600], [R6.64], P2 ;  /* 0x1160000006047fae */ /* 0x0003e40009121844 */
[----:B-1----:R-:W-:Y:S01]  /*49be0*/  IMAD.MOV.U32 R6, RZ, RZ, R3 ;  /* 0x000000ffff067224 */ /* 0x002fe200078e0003 */
[----:B------:R-:W-:Y:S01]  /*49bf0*/  IADD3 R30, P0, R30, R35, RZ ;  /* 0x000000231e1e7210 */ /* 0x000fe20007f1e0ff */
[----:B------:R-:W-:-:S04]  /*49c00*/  IMAD.X R42, R42, 0x1, R0, P1 ;  /* 0x000000012a2a7824 */ /* 0x000fc800008e0600 */
[----:B------:R-:W-:Y:S04]  /*49c10*/  STL [R1+0xe08], R30 ;  /* 0x000e081e01007387 */ /* 0x000fe80000100800 */
[----:B------:R-:W-:Y:S04]  /*49c20*/  STL [R1+0xdf4], R42 ;  /* 0x000df42a01007387 */ /* 0x000fe80000100800 */
[----:B------:R-:W2:Y:S01]  /*49c30*/  LDL.LU R28, [R1+0xe68] ;  /* 0x000e6800011c7983 */ /* 0x000ea20000300800 */
[----:B------:R-:W-:-:S03]  /*49c40*/  IMAD.MOV.U32 R7, RZ, RZ, R42 ;  /* 0x000000ffff077224 */ /* 0x000fc600078e002a */
[----:B------:R-:W2:Y:S01]  /*49c50*/  LDL.LU R3, [R1+0xe78] ;  /* 0x000e780001037983 */ /* 0x000ea20000300800 */
[----:B------:R-:W-:-:S03]  /*49c60*/  IADD3 R5, P1, R5, R35, RZ ;  /* 0x0000002305057210 */ /* 0x000fc60007f3e0ff */
[----:B------:R1:W-:Y:S01]  /*49c70*/  LDGSTS.E [R4+0x11e00], [R6.64], P2 ;  /* 0x11e0000006047fae */ /* 0x0003e20009121844 */
[----:B------:R-:W-:-:S03]  /*49c80*/  IMAD.X R37, R37, 0x1, R0, P0 ;  /* 0x0000000125257824 */ /* 0x000fc600000e0600 */
[----:B------:R-:W-:Y:S04]  /*49c90*/  STL [R1+0xe18], R5 ;  /* 0x000e180501007387 */ /* 0x000fe80000100800 */
[----:B------:R1:W-:Y:S02]  /*49ca0*/  STL [R1+0xe04], R37 ;  /* 0x000e042501007387 */ /* 0x0003e40000100800 */
[----:B-1----:R-:W-:Y:S02]  /*49cb0*/  IMAD.MOV.U32 R7, RZ, RZ, R37 ;  /* 0x000000ffff077224 */ /* 0x002fe400078e0025 */
[----:B------:R-:W2:Y:S01]  /*49cc0*/  LDL.LU R37, [R1+0xe64] ;  /* 0x000e640001257983 */ /* 0x000ea20000300800 */
[----:B------:R-:W-:-:S05]  /*49cd0*/  IMAD.MOV.U32 R6, RZ, RZ, R30 ;  /* 0x000000ffff067224 */ /* 0x000fca00078e001e */
[----:B------:R1:W-:Y:S02]  /*49ce0*/  LDGSTS.E [R4+0x12600], [R6.64], P2 ;  /* 0x1260000006047fae */ /* 0x0003e40009121844 */
[----:B-1----:R-:W-:Y:S02]  /*49cf0*/  IMAD.MOV.U32 R6, RZ, RZ, R5 ;  /* 0x000000ffff067224 */ /* 0x002fe400078e0005 */
[----:B---3--:R-:W-:Y:S01]  /*49d00*/  IMAD.X R34, R34, 0x1, R0, P1 ;  /* 0x0000000122227824 */ /* 0x008fe200008e0600 */
[----:B------:R-:W-:-:S03]  /*49d10*/  IADD3 R40, P0, R40, R35, RZ ;  /* 0x0000002328287210 */ /* 0x000fc60007f1e0ff */
[----:B------:R-:W-:Y:S02]  /*49d20*/  IMAD.MOV.U32 R7, RZ, RZ, R34 ;  /* 0x000000ffff077224 */ /* 0x000fe400078e0022 */
[----:B------:R-:W-:Y:S01]  /*49d30*/  STL [R1+0xe28], R40 ;  /* 0x000e282801007387 */ /* 0x000fe20000100800 */
[----:B----4-:R-:W-:-:S03]  /*49d40*/  IMAD.X R41, R41, 0x1, R0, P0 ;  /* 0x0000000129297824 */ /* 0x010fc600000e0600 */
[----:B------:R1:W-:Y:S04]  /*49d50*/  STL [R1+0xe14], R34 ;  /* 0x000e142201007387 */ /* 0x0003e80000100800 */
[----:B------:R-:W3:Y:S04]  /*49d60*/  LDL.LU R30, [R1+0xe88] ;  /* 0x000e8800011e7983 */ /* 0x000ee80000300800 */
[----:B------:R4:W-:Y:S04]  /*49d70*/  LDGSTS.E [R4+0x12e00], [R6.64], P2 ;  /* 0x12e0000006047fae */ /* 0x0009e80009121844 */
[----:B-1----:R-:W3:Y:S01]  /*49d80*/  LDL.LU R34, [R1+0xe74] ;  /* 0x000e740001227983 */ /* 0x002ee20000300800 */
[----:B-----5:R-:W-:-:S05]  /*49d90*/  IADD3 R31, P1, R31, R35, RZ ;  /* 0x000000231f1f7210 */ /* 0x020fca0007f3e0ff */
[----:B------:R-:W-:Y:S01]  /*49da0*/  STL [R1+0xe38], R31 ;  /* 0x000e381f01007387 */ /* 0x000fe20000100800 */
[----:B----4-:R-:W-:-:S03]  /*49db0*/  IMAD.MOV.U32 R6, RZ, RZ, R40 ;  /* 0x000000ffff067224 */ /* 0x010fc600078e0028 */
[----:B------:R1:W-:Y:S01]  /*49dc0*/  STL [R1+0xe24], R41 ;  /* 0x000e242901007387 */ /* 0x0003e20000100800 */
[----:B------:R-:W-:Y:S02]  /*49dd0*/  IMAD.X R39, R39, 0x1, R0, P1 ;  /* 0x0000000127277824 */ /* 0x000fe400008e0600 */
[----:B------:R-:W-:Y:S01]  /*49de0*/  IMAD.MOV.U32 R7, RZ, RZ, R41 ;  /* 0x000000ffff077224 */ /* 0x000fe200078e0029 */
[----:B------:R-:W4:Y:S04]  /*49df0*/  LDL.LU R5, [R1+0xe98] ;  /* 0x000e980001057983 */ /* 0x000f280000300800 */
[----:B------:R-:W5:Y:S04]  /*49e00*/  LDL.LU R43, [R1+0xe84] ;  /* 0x000e8400012b7983 */ /* 0x000f680000300800 */
[----:B------:R1:W-:Y:S01]  /*49e10*/  LDGSTS.E [R4+0x13600], [R6.64], P2 ;  /* 0x1360000006047fae */ /* 0x0003e20009121844 */
[----:B--2---:R-:W-:-:S05]  /*49e20*/  IADD3 R29, P0, R29, R35, RZ ;  /* 0x000000231d1d7210 */ /* 0x004fca0007f1e0ff */
[----:B------:R-:W-:Y:S01]  /*49e30*/  STL [R1+0xe48], R29 ;  /* 0x000e481d01007387 */ /* 0x000fe20000100800 */
[----:B-1----:R-:W-:Y:S02]  /*49e40*/  IMAD.MOV.U32 R6, RZ, RZ, R31 ;  /* 0x000000ffff067224 */ /* 0x002fe400078e001f */
[----:B------:R-:W-:Y:S01]  /*49e50*/  IMAD.X R36, R36, 0x1, R0, P0 ;  /* 0x0000000124247824 */ /* 0x000fe200000e0600 */
[----:B------:R1:W-:Y:S01]  /*49e60*/  STL [R1+0xe34], R39 ;  /* 0x000e342701007387 */ /* 0x0003e20000100800 */
[----:B------:R-:W-:-:S03]  /*49e70*/  IMAD.MOV.U32 R7, RZ, RZ, R39 ;  /* 0x000000ffff077224 */ /* 0x000fc600078e0027 */
[----:B------:R-:W2:Y:S04]  /*49e80*/  LDL.LU R41, [R1+0xea8] ;  /* 0x000ea80001297983 */ /* 0x000ea80000300800 */
[----:B------:R-:W2:Y:S01]  /*49e90*/  LDL.LU R31, [R1+0xe94] ;  /* 0x000e9400011f7983 */ /* 0x000ea20000300800 */
[----:B------:R-:W-:-:S03]  /*49ea0*/  IADD3 R33, P1, R33, R35, RZ ;  /* 0x0000002321217210 */ /* 0x000fc60007f3e0ff */
[----:B------:R1:W-:Y:S04]  /*49eb0*/  LDGSTS.E [R4+0x13e00], [R6.64], P2 ;  /* 0x13e0000006047fae */ /* 0x0003e80009121844 */
[----:B------:R-:W-:Y:S04]  /*49ec0*/  STL [R1+0xe58], R33 ;  /* 0x000e582101007387 */ /* 0x000fe80000100800 */
[----:B------:R1:W-:Y:S04]  /*49ed0*/  STL [R1+0xe44], R36 ;  /* 0x000e442401007387 */ /* 0x0003e80000100800 */
[----:B-1----:R-:W2:Y:S04]  /*49ee0*/  LDL.LU R39, [R1+0xeb8] ;  /* 0x000eb80001277983 */ /* 0x002ea80000300800 */
[----:B------:R-:W2:Y:S01]  /*49ef0*/  LDL.LU R42, [R1+0xea4] ;  /* 0x000ea400012a7983 */ /* 0x000ea20000300800 */
[----:B------:R-:W-:-:S02]  /*49f00*/  IMAD.X R38, R38, 0x1, R0, P1 ;  /* 0x0000000126267824 */ /* 0x000fc400008e0600 */
[----:B------:R-:W-:Y:S02]  /*49f10*/  IMAD.MOV.U32 R6, RZ, RZ, R29 ;  /* 0x000000ffff067224 */ /* 0x000fe400078e001d */
[----:B------:R-:W-:-:S05]  /*49f20*/  IMAD.MOV.U32 R7, RZ, RZ, R36 ;  /* 0x000000ffff077224 */ /* 0x000fca00078e0024 */
[----:B------:R1:W-:Y:S02]  /*49f30*/  LDGSTS.E [R4+0x14600], [R6.64], P2 ;  /* 0x1460000006047fae */ /* 0x0003e40009121844 */
[----:B-1----:R-:W-:Y:S01]  /*49f40*/  IMAD.MOV.U32 R6, RZ, RZ, R33 ;  /* 0x000000ffff067224 */ /* 0x002fe200078e0021 */
[----:B------:R-:W-:-:S05]  /*49f50*/  IADD3 R28, P0, R28, R35, RZ ;  /* 0x000000231c1c7210 */ /* 0x000fca0007f1e0ff */
[----:B------:R-:W-:Y:S04]  /*49f60*/  STL [R1+0xe68], R28 ;  /* 0x000e681c01007387 */ /* 0x000fe80000100800 */
[----:B------:R1:W-:Y:S04]  /*49f70*/  STL [R1+0xe54], R38 ;  /* 0x000e542601007387 */ /* 0x0003e80000100800 */
[----:B------:R-:W2:Y:S01]  /*49f80*/  LDL.LU R40, [R1+0xeb4] ;  /* 0x000eb40001287983 */ /* 0x000ea20000300800 */
[----:B------:R-:W-:-:S03]  /*49f90*/  IADD3 R3, P1, R3, R35, RZ ;  /* 0x0000002303037210 */ /* 0x000fc60007f3e0ff */
[----:B------:R-:W2:Y:S01]  /*49fa0*/  LDL.LU R29, [R1+0xec8] ;  /* 0x000ec800011d7983 */ /* 0x000ea20000300800 */
[----:B------:R-:W-:-:S03]  /*49fb0*/  IMAD.MOV.U32 R7, RZ, RZ, R38 ;  /* 0x000000ffff077224 */ /* 0x000fc600078e0026 */
[----:B------:R-:W2:Y:S04]  /*49fc0*/  LDL.LU R36, [R1+0xed8] ;  /* 0x000ed80001247983 */ /* 0x000ea80000300800 */
[----:B-1----:R-:W2:Y:S01]  /*49fd0*/  LDL.LU R38, [R1+0xec4] ;  /* 0x000ec40001267983 */ /* 0x002ea20000300800 */
[----:B------:R-:W-:-:S03]  /*49fe0*/  IMAD.X R37, R37, 0x1, R0, P0 ;  /* 0x0000000125257824 */ /* 0x000fc600000e0600 */
[----:B------:R-:W-:Y:S04]  /*49ff0*/  STL [R1+0xe78], R3 ;  /* 0x000e780301007387 */ /* 0x000fe80000100800 */
[----:B------:R1:W-:Y:S04]  /*4a000*/  STL [R1+0xe64], R37 ;  /* 0x000e642501007387 */ /* 0x0003e80000100800 */
[----:B------:R1:W-:Y:S04]  /*4a010*/  LDGSTS.E [R4+0x14e00], [R6.64], P2 ;  /* 0x14e0000006047fae */ /* 0x0003e80009121844 */
[----:B------:R-:W2:Y:S01]  /*4a020*/  LDL.LU R33, [R1+0xef0] ;  /* 0x000ef00001217983 */ /* 0x000ea20000300800 */
[----:B-1----:R-:W-:-:S03]  /*4a030*/  IMAD.MOV.U32 R7, RZ, RZ, R37 ;  /* 0x000000ffff077224 */ /* 0x002fc600078e0025 */
[----:B------:R-:W2:Y:S01]  /*4a040*/  LDL.LU R37, [R1+0xed4] ;  /* 0x000ed40001257983 */ /* 0x000ea20000300800 */
[----:B------:R-:W-:-:S05]  /*4a050*/  IMAD.MOV.U32 R6, RZ, RZ, R28 ;  /* 0x000000ffff067224 */ /* 0x000fca00078e001c */
[----:B------:R1:W-:Y:S02]  /*4a060*/  LDGSTS.E [R4+0x15600], [R6.64], P2 ;  /* 0x1560000006047fae */ /* 0x0003e40009121844 */
[----:B-1----:R-:W-:Y:S01]  /*4a070*/  IMAD.MOV.U32 R6, RZ, RZ, R3 ;  /* 0x000000ffff067224 */ /* 0x002fe200078e0003 */
[----:B---3--:R-:W-:Y:S01]  /*4a080*/  IADD3 R30, P0, R30, R35, RZ ;  /* 0x000000231e1e7210 */ /* 0x008fe20007f1e0ff */
[----:B------:R-:W-:-:S04]  /*4a090*/  IMAD.X R34, R34, 0x1, R0, P1 ;  /* 0x0000000122227824 */ /* 0x000fc800008e0600 */
[----:B------:R-:W-:Y:S01]  /*4a0a0*/  STL [R1+0xe88], R30 ;  /* 0x000e881e01007387 */ /* 0x000fe20000100800 */
[----:B------:R-:W-:-:S03]  /*4a0b0*/  IMAD.MOV.U32 R7, RZ, RZ, R34 ;  /* 0x000000ffff077224 */ /* 0x000fc600078e0022 */
[----:B------:R1:W-:Y:S04]  /*4a0c0*/  STL [R1+0xe74], R34 ;  /* 0x000e742201007387 */ /* 0x0003e80000100800 */
[----:B------:R-:W3:Y:S04]  /*4a0d0*/  LDL.LU R28, [R1+0xf08] ;  /* 0x000f0800011c7983 */ /* 0x000ee80000300800 */
[----:B------:R5:W-:Y:S01]  /*4a0e0*/  LDGSTS.E [R4+0x15e00], [R6.64], P2 ;  /* 0x15e0000006047fae */ /* 0x000be20009121844 */
[----:B----4-:R-:W-:-:S03]  /*4a0f0*/  IADD3 R5, P1, R5, R35, RZ ;  /* 0x0000002305057210 */ /* 0x010fc60007f3e0ff */
[----:B-1----:R-:W4:Y:S01]  /*4a100*/  LDL.LU R34, [R1+0xeec] ;  /* 0x000eec0001227983 */ /* 0x002f220000300800 */
[----:B-----5:R-:W-:-:S03]  /*4a110*/  IMAD.X R43, R43, 0x1, R0, P0 ;  /* 0x000000012b2b7824 */ /* 0x020fc600000e0600 */
[----:B------:R-:W-:Y:S04]  /*4a120*/  STL [R1+0xe98], R5 ;  /* 0x000e980501007387 */ /* 0x000fe80000100800 */
[----:B------:R-:W-:Y:S01]  /*4a130*/  STL [R1+0xe84], R43 ;  /* 0x000e842b01007387 */ /* 0x000fe20000100800 */
[----:B------:R-:W-:Y:S02]  /*4a140*/  IMAD.MOV.U32 R6, RZ, RZ, R30 ;  /* 0x000000ffff067224 */ /* 0x000fe400078e001e */
[----:B------:R-:W-:Y:S01]  /*4a150*/  IMAD.MOV.U32 R7, RZ, RZ, R43 ;  /* 0x000000ffff077224 */ /* 0x000fe200078e002b */
[----:B------:R-:W5:Y:S04]  /*4a160*/  LDL.LU R3, [R1+0xf20] ;  /* 0x000f200001037983 */ /* 0x000f680000300800 */
[----:B------:R-:W5:Y:S04]  /*4a170*/  LDL.LU R30, [R1+0xf04] ;  /* 0x000f0400011e7983 */ /* 0x000f680000300800 */
[----:B------:R1:W-:Y:S01]  /*4a180*/  LDGSTS.E [R4+0x16600], [R6.64], P2 ;  /* 0x1660000006047fae */ /* 0x0003e20009121844 */
[----:B--2---:R-:W-:Y:S01]  /*4a190*/  IADD3 R41, P0, R41, R35, RZ ;  /* 0x0000002329297210 */ /* 0x004fe20007f1e0ff */
[----:B------:R-:W-:-:S04]  /*4a1a0*/  IMAD.X R31, R31, 0x1, R0, P1 ;  /* 0x000000011f1f7824 */ /* 0x000fc800008e0600 */
[----:B------:R-:W-:Y:S01]  /*4a1b0*/  STL [R1+0xea8], R41 ;  /* 0x000ea82901007387 */ /* 0x000fe20000100800 */
[----:B-1----:R-:W-:-:S03]  /*4a1c0*/  IMAD.MOV.U32 R7, RZ, RZ, R31 ;  /* 0x000000ffff077224 */ /* 0x002fc600078e001f */
[----:B------:R1:W-:Y:S01]  /*4a1d0*/  STL [R1+0xe94], R31 ;  /* 0x000e941f01007387 */ /* 0x0003e20000100800 */
[----:B------:R-:W-:-:S05]  /*4a1e0*/  IMAD.MOV.U32 R6, RZ, RZ, R5 ;  /* 0x000000ffff067224 */ /* 0x000fca00078e0005 */
[----:B------:R2:W-:Y:S04]  /*4a1f0*/  LDGSTS.E [R4+0x16e00], [R6.64], P2 ;  /* 0x16e0000006047fae */ /* 0x0005e80009121844 */
[----:B-1----:R-:W5:Y:S01]  /*4a200*/  LDL.LU R31, [R1+0xf1c] ;  /* 0x000f1c00011f7983 */ /* 0x002f620000300800 */
[----:B------:R-:W-:Y:S01]  /*4a210*/  IADD3 R39, P1, R39, R35, RZ ;  /* 0x0000002327277210 */ /* 0x000fe20007f3e0ff */
[----:B------:R-:W-:-:S04]  /*4a220*/  IMAD.X R42, R42, 0x1, R0, P0 ;  /* 0x000000012a2a7824 */ /* 0x000fc800000e0600 */
[----:B------:R-:W-:Y:S04]  /*4a230*/  STL [R1+0xeb8], R39 ;  /* 0x000eb82701007387 */ /* 0x000fe80000100800 */
[----:B------:R-:W-:Y:S04]  /*4a240*/  STL [R1+0xea4], R42 ;  /* 0x000ea42a01007387 */ /* 0x000fe80000100800 */
[----:B------:R-:W5:Y:S01]  /*4a250*/  LDL.LU R5, [R1+0xf28] ;  /* 0x000f280001057983 */ /* 0x000f620000300800 */
[----:B--2---:R-:W-:Y:S02]  /*4a260*/  IMAD.MOV.U32 R6, RZ, RZ, R41 ;  /* 0x000000ffff067224 */ /* 0x004fe400078e0029 */
[----:B------:R-:W-:-:S05]  /*4a270*/  IMAD.MOV.U32 R7, RZ, RZ, R42 ;  /* 0x000000ffff077224 */ /* 0x000fca00078e002a */
[----:B------:R1:W-:Y:S02]  /*4a280*/  LDGSTS.E [R4+0x17600], [R6.64], P2 ;  /* 0x1760000006047fae */ /* 0x0003e40009121844 */
[----:B-1----:R-:W-:Y:S02]  /*4a290*/  IMAD.MOV.U32 R6, RZ, RZ, R39 ;  /* 0x000000ffff067224 */ /* 0x002fe400078e0027 */
[----:B------:R-:W-:Y:S01]  /*4a2a0*/  IMAD.X R40, R40, 0x1, R0, P1 ;  /* 0x0000000128287824 */ /* 0x000fe200008e0600 */
[----:B------:R-:W-:-:S03]  /*4a2b0*/  IADD3 R29, P0, R29, R35, RZ ;  /* 0x000000231d1d7210 */ /* 0x000fc60007f1e0ff */
[----:B------:R-:W-:Y:S01]  /*4a2c0*/  IMAD.MOV.U32 R7, RZ, RZ, R40 ;  /* 0x000000ffff077224 */ /* 0x000fe200078e0028 */
[----:B------:R-:W-:Y:S01]  /*4a2d0*/  IADD3 R36, P1, R36, R35, RZ ;  /* 0x0000002324247210 */ /* 0x000fe20007f3e0ff */
[----:B------:R1:W-:Y:S01]  /*4a2e0*/  STL [R1+0xec8], R29 ;  /* 0x000ec81d01007387 */ /* 0x0003e20000100800 */
[----:B------:R-:W-:-:S03]  /*4a2f0*/  IMAD.X R38, R38, 0x1, R0, P0 ;  /* 0x0000000126267824 */ /* 0x000fc600000e0600 */
[----:B------:R2:W-:Y:S04]  /*4a300*/  STL [R1+0xeb4], R40 ;  /* 0x000eb42801007387 */ /* 0x0005e80000100800 */
[----:B------:R-:W5:Y:S04]  /*4a310*/  LDL.LU R46, [R1+0xf30] ;  /* 0x000f3000012e7983 */ /* 0x000f680000300800 */
[----:B------:R-:W-:Y:S04]  /*4a320*/  STL [R1+0xed8], R36 ;  /* 0x000ed82401007387 */ /* 0x000fe80000100800 */
[----:B------:R1:W-:Y:S01]  /*4a330*/  LDGSTS.E [R4+0x17e00], [R6.64], P2 ;  /* 0x17e0000006047fae */ /* 0x0003e20009121844 */
[----:B------:R-:W-:-:S03]  /*4a340*/  IADD3 R33, P0, R33, R35, RZ ;  /* 0x0000002321217210 */ /* 0x000fc60007f1e0ff */
[----:B------:R2:W-:Y:S01]  /*4a350*/  STL [R1+0xec4], R38 ;  /* 0x000ec42601007387 */ /* 0x0005e20000100800 */
[----:B-1----:R-:W-:Y:S02]  /*4a360*/  IMAD.MOV.U32 R6, RZ, RZ, R29 ;  /* 0x000000ffff067224 */ /* 0x002fe400078e001d */
[----:B------:R-:W-:Y:S01]  /*4a370*/  IMAD.X R37, R37, 0x1, R0, P1 ;  /* 0x0000000125257824 */ /* 0x000fe200008e0600 */
[----:B------:R-:W5:Y:S04]  /*4a380*/  LDL.LU R29, [R1+0xf24] ;  /* 0x000f2400011d7983 */ /* 0x000f680000300800 */
[----:B------:R-:W-:Y:S04]  /*4a390*/  STL [R1+0xef0], R33 ;  /* 0x000ef02101007387 */ /* 0x000fe80000100800 */
[----:B------:R1:W-:Y:S04]  /*4a3a0*/  STL [R1+0xed4], R37 ;  /* 0x000ed42501007387 */ /* 0x0003e80000100800 */
[----:B------:R-:W5:Y:S04]  /*4a3b0*/  LDL.LU R44, [R1+0xf38] ;  /* 0x000f3800012c7983 */ /* 0x000f680000300800 */
[----:B------:R-:W5:Y:S01]  /*4a3c0*/  LDL.LU R47, [R1+0xf2c] ;  /* 0x000f2c00012f7983 */ /* 0x000f620000300800 */
[----:B------:R-:W-:-:S05]  /*4a3d0*/  IMAD.MOV.U32 R7, RZ, RZ, R38 ;  /* 0x000000ffff077224 */ /* 0x000fca00078e0026 */
[----:B------:R1:W-:Y:S02]  /*4a3e0*/  LDGSTS.E [R4+0x18600], [R6.64], P2 ;  /* 0x1860000006047fae */ /* 0x0003e40009121844 */
[----:B-1----:R-:W-:Y:S02]  /*4a3f0*/  IMAD.MOV.U32 R6, RZ, RZ, R36 ;  /* 0x000000ffff067224 */ /* 0x002fe400078e0024 */
[----:B------:R-:W-:-:S05]  /*4a400*/  IMAD.MOV.U32 R7, RZ, RZ, R37 ;  /* 0x000000ffff077224 */ /* 0x000fca00078e0025 */
[----:B------:R1:W-:Y:S02]  /*4a410*/  LDGSTS.E [R4+0x18e00], [R6.64], P2 ;  /* 0x18e0000006047fae */ /* 0x0003e40009121844 */
[----:B-1----:R-:W-:Y:S01]  /*4a420*/  IMAD.MOV.U32 R6, RZ, RZ, R33 ;  /* 0x000000ffff067224 */ /* 0x002fe200078e0021 */
[----:B---3--:R-:W-:Y:S01]  /*4a430*/  IADD3 R28, P1, R28, R35, RZ ;  /* 0x000000231c1c7210 */ /* 0x008fe20007f3e0ff */
[----:B----4-:R-:W-:-:S04]  /*4a440*/  IMAD.X R34, R34, 0x1, R0, P0 ;  /* 0x0000000122227824 */ /* 0x010fc800000e0600 */
[----:B------:R-:W-:Y:S04]  /*4a450*/  STL [R1+0xf08], R28 ;  /* 0x000f081c01007387 */ /* 0x000fe80000100800 */
[----:B------:R-:W-:Y:S04]  /*4a460*/  STL [R1+0xeec], R34 ;  /* 0x000eec2201007387 */ /* 0x000fe80000100800 */
[----:B------:R-:W3:Y:S01]  /*4a470*/  LDL.LU R42, [R1+0xf40] ;  /* 0x000f4000012a7983 */ /* 0x000ee20000300800 */
[----:B-----5:R-:W-:-:S03]  /*4a480*/  IADD3 R3, P0, R3, R35, RZ ;  /* 0x0000002303037210 */ /* 0x020fc60007f1e0ff */
[----:B------:R-:W4:Y:S01]  /*4a490*/  LDL.LU R45, [R1+0xf34] ;  /* 0x000f3400012d7983 */ /* 0x000f220000300800 */
[----:B------:R-:W-:-:S03]  /*4a4a0*/  IMAD.X R30, R30, 0x1, R0, P1 ;  /* 0x000000011e1e7824 */ /* 0x000fc600008e0600 */
[----:B------:R-:W-:Y:S04]  /*4a4b0*/  STL [R1+0xf20], R3 ;  /* 0x000f200301007387 */ /* 0x000fe80000100800 */
[----:B------:R1:W-:Y:S04]  /*4a4c0*/  STL [R1+0xf04], R30 ;  /* 0x000f041e01007387 */ /* 0x0003e80000100800 */
[----:B------:R-:W5:Y:S04]  /*4a4d0*/  LDL.LU R43, [R1+0xf3c] ;  /* 0x000f3c00012b7983 */ /* 0x000f680000300800 */
[----:B--2---:R-:W2:Y:S04]  /*4a4e0*/  LDL.LU R40, [R1+0xf48] ;  /* 0x000f480001287983 */ /* 0x004ea80000300800 */
[----:B------:R-:W2:Y:S04]  /*4a4f0*/  LDL.LU R38, [R1+0xf50] ;  /* 0x000f500001267983 */ /* 0x000ea80000300800 */
[----:B------:R-:W2:Y:S01]  /*4a500*/  LDL.LU R41, [R1+0xf44] ;  /* 0x000f440001297983 */ /* 0x000ea20000300800 */
[----:B------:R-:W-:-:S02]  /*4a510*/  IMAD.X R31, R31, 0x1, R0, P0 ;  /* 0x000000011f1f7824 */ /* 0x000fc400000e0600 */
[----:B------:R-:W-:-:S05]  /*4a520*/  IMAD.MOV.U32 R7, RZ, RZ, R34 ;  /* 0x000000ffff077224 */ /* 0x000fca00078e0022 */
[----:B------:R1:W-:Y:S01]  /*4a530*/  LDGSTS.E [R4+0x19600], [R6.64], P2 ;  /* 0x1960000006047fae */ /* 0x0003e20009121844 */
[----:B------:R-:W-:-:S05]  /*4a540*/  IADD3 R5, P1, R5, R35, RZ ;  /* 0x0000002305057210 */ /* 0x000fca0007f3e0ff */
[----:B------:R-:W-:Y:S04]  /*4a550*/  STL [R1+0xf28], R5 ;  /* 0x000f280501007387 */ /* 0x000fe80000100800 */
[----:B------:R1:W-:Y:S04]  /*4a560*/  STL [R1+0xf1c], R31 ;  /* 0x000f1c1f01007387 */ /* 0x0003e80000100800 */
[----:B------:R-:W2:Y:S04]  /*4a570*/  LDL.LU R39, [R1+0xf4c] ;  /* 0x000f4c0001277983 */ /* 0x000ea80000300800 */
[----:B------:R-:W2:Y:S04]  /*4a580*/  LDL.LU R37, [R1+0xf54] ;  /* 0x000f540001257983 */ /* 0x000ea80000300800 */
[----:B------:R-:W2:Y:S01]  /*4a590*/  LDL.LU R36, [R1+0xf58] ;  /* 0x000f580001247983 */ /* 0x000ea20000300800 */
[----:B-1----:R-:W-:-:S03]  /*4a5a0*/  IMAD.MOV.U32 R7, RZ, RZ, R30 ;  /* 0x000000ffff077224 */ /* 0x002fc600078e001e */
[----:B------:R-:W2:Y:S01]  /*4a5b0*/  LDL.LU R33, [R1+0xf60] ;  /* 0x000f600001217983 */ /* 0x000ea20000300800 */
[----:B------:R-:W-:-:S03]  /*4a5c0*/  IMAD.MOV.U32 R6, RZ, RZ, R28 ;  /* 0x000000ffff067224 */ /* 0x000fc600078e001c */
[----:B------:R-:W2:Y:S04]  /*4a5d0*/  LDL.LU R30, [R1+0xf68] ;  /* 0x000f6800011e7983 */ /* 0x000ea80000300800 */
[----:B------:R-:W2:Y:S04]  /*4a5e0*/  LDL.LU R28, [R1+0xf70] ;  /* 0x000f7000011c7983 */ /* 0x000ea80000300800 */
[----:B------:R-:W2:Y:S04]  /*4a5f0*/  LDL.LU R34, [R1+0xf5c] ;  /* 0x000f5c0001227983 */ /* 0x000ea80000300800 */
[----:B------:R1:W-:Y:S01]  /*4a600*/  LDGSTS.E [R4+0x19e00], [R6.64], P2 ;  /* 0x19e0000006047fae */ /* 0x0003e20009121844 */
[----:B------:R-:W-:Y:S01]  /*4a610*/  IADD3 R46, P0, R46, R35, RZ ;  /* 0x000000232e2e7210 */ /* 0x000fe20007f1e0ff */
[----:B-1----:R-:W-:-:S02]  /*4a620*/  IMAD.MOV.U32 R6, RZ, RZ, R3 ;  /* 0x000000ffff067224 */ /* 0x002fc400078e0003 */
[----:B------:R-:W-:Y:S02]  /*4a630*/  IMAD.MOV.U32 R7, RZ, RZ, R31 ;  /* 0x000000ffff077224 */ /* 0x000fe400078e001f */
[----:B------:R-:W-:Y:S04]  /*4a640*/  STL [R1+0xf30], R46 ;  /* 0x000f302e01007387 */ /* 0x000fe80000100800 */
[----:B------:R1:W-:Y:S01]  /*4a650*/  LDGSTS.E [R4+0x1a600], [R6.64], P2 ;  /* 0x1a60000006047fae */ /* 0x0003e20009121844 */
[----:B------:R-:W-:-:S05]  /*4a660*/  IMAD.X R29, R29, 0x1, R0, P1 ;  /* 0x000000011d1d7824 */ /* 0x000fca00008e0600 */
[----:B------:R1:W-:Y:S04]  /*4a670*/  STL [R1+0xf24], R29 ;  /* 0x000f241d01007387 */ /* 0x0003e80000100800 */
[----:B------:R-:W2:Y:S01]  /*4a680*/  LDL.LU R3, [R1+0xf78] ;  /* 0x000f780001037983 */ /* 0x000ea20000300800 */
[----:B------:R-:W-:-:S03]  /*4a690*/  IADD3 R44, P1, R44, R35, RZ ;  /* 0x000000232c2c7210 */ /* 0x000fc60007f3e0ff */
[----:B------:R-:W2:Y:S01]  /*4a6a0*/  LDL.LU R31, [R1+0xf64] ;  /* 0x000f6400011f7983 */ /* 0x000ea20000300800 */
[----:B------:R-:W-:-:S03]  /*4a6b0*/  IMAD.X R47, R47, 0x1, R0, P0 ;  /* 0x000000012f2f7824 */ /* 0x000fc600000e0600 */
[----:B------:R-:W-:Y:S01]  /*4a6c0*/  STL [R1+0xf38], R44 ;  /* 0x000f382c01007387 */ /* 0x000fe20000100800 */
[----:B-1----:R-:W-:-:S03]  /*4a6d0*/  IMAD.MOV.U32 R7, RZ, RZ, R29 ;  /* 0x000000ffff077224 */ /* 0x002fc600078e001d */
[----:B------:R-:W-:Y:S04]  /*4a6e0*/  STL [R1+0xf2c], R47 ;  /* 0x000f2c2f01007387 */ /* 0x000fe80000100800 */
[----:B------:R-:W2:Y:S01]  /*4a6f0*/  LDL.LU R29, [R1+0xf6c] ;  /* 0x000f6c00011d7983 */ /* 0x000ea20000300800 */
[----:B------:R-:W-:-:S03]  /*4a700*/  IMAD.MOV.U32 R6, RZ, RZ, R5 ;  /* 0x000000ffff067224 */ /* 0x000fc600078e0005 */
[----:B------:R-:W2:Y:S04]  /*4a710*/  LDL.LU R5, [R1+0xf74] ;  /* 0x000f740001057983 */ /* 0x000ea80000300800 */
[----:B------:R1:W-:Y:S02]  /*4a720*/  LDGSTS.E [R4+0x1ae00], [R6.64], P2 ;  /* 0x1ae0000006047fae */ /* 0x0003e40009121844 */
[----:B-1----:R-:W-:Y:S02]  /*4a730*/  IMAD.MOV.U32 R6, RZ, RZ, R46 ;  /* 0x000000ffff067224 */ /* 0x002fe400078e002e */
[----:B------:R-:W-:-:S05]  /*4a740*/  IMAD.MOV.U32 R7, RZ, RZ, R47 ;  /* 0x000000ffff077224 */ /* 0x000fca00078e002f */
[----:B------:R1:W-:Y:S02]  /*4a750*/  LDGSTS.E [R4+0x1b600], [R6.64], P2 ;  /* 0x1b60000006047fae */ /* 0x0003e40009121844 */
[----:B-1----:R-:W-:Y:S02]  /*4a760*/  IMAD.MOV.U32 R6, RZ, RZ, R44 ;  /* 0x000000ffff067224 */ /* 0x002fe400078e002c */
[----:B------:R-:W-:-:S05]  /*4a770*/  IMAD.MOV.U32 R49, RZ, RZ, 0x3f ;  /* 0x0000003fff317424 */ /* 0x000fca00078e00ff */
[----:B------:R-:W-:Y:S02]  /*4a780*/  IADD3 R49, R49, c[0x0][0x180], RZ ;  /* 0x0000600031317a10 */ /* 0x000fe40007ffe0ff */
[----:B------:R-:W-:Y:S02]  /*4a790*/  IADD3 R32, R32, 0x1, RZ ;  /* 0x0000000120207810 */ /* 0x000fe40007ffe0ff */
[----:B---3--:R-:W-:Y:S01]  /*4a7a0*/  IADD3 R42, P0, R42, R35, RZ ;  /* 0x000000232a2a7210 */ /* 0x008fe20007f1e0ff */
[----:B----4-:R-:W-:-:S04]  /*4a7b0*/  IMAD.X R45, R45, 0x1, R0, P1 ;  /* 0x000000012d2d7824 */ /* 0x010fc800008e0600 */
[----:B------:R-:W-:-:S05]  /*4a7c0*/  IMAD.MOV.U32 R7, RZ, RZ, R45 ;  /* 0x000000ffff077224 */ /* 0x000fca00078e002d */
[----:B------:R1:W-:Y:S01]  /*4a7d0*/  LDGSTS.E [R4+0x1be00], [R6.64], P2 ;  /* 0x1be0000006047fae */ /* 0x0003e20009121844 */
[----:B-----5:R-:W-:Y:S01]  /*4a7e0*/  IMAD.X R43, R43, 0x1, R0, P0 ;  /* 0x000000012b2b7824 */ /* 0x020fe200000e0600 */
[-C--:B--2---:R-:W-:Y:S01]  /*4a7f0*/  IADD3 R40, P1, R40, R35.reuse, RZ ;  /* 0x0000002328287210 */ /* 0x084fe20007f3e0ff */
[----:B-1----:R-:W-:Y:S02]  /*4a800*/  IMAD.MOV.U32 R6, RZ, RZ, R42 ;  /* 0x000000ffff067224 */ /* 0x002fe400078e002a */
[----:B------:R-:W-:Y:S01]  /*4a810*/  IMAD.MOV.U32 R7, RZ, RZ, R43 ;  /* 0x000000ffff077224 */ /* 0x000fe200078e002b */
[----:B------:R-:W-:Y:S01]  /*4a820*/  IADD3 R38, P0, R38, R35, RZ ;  /* 0x0000002326267210 */ /* 0x000fe20007f1e0ff */
[----:B------:R-:W-:-:S03]  /*4a830*/  IMAD.X R41, R41, 0x1, R0, P1 ;  /* 0x0000000129297824 */ /* 0x000fc600008e0600 */
[----:B------:R1:W-:Y:S02]  /*4a840*/  LDGSTS.E [R4+0x1c600], [R6.64], P2 ;  /* 0x1c60000006047fae */ /* 0x0003e40009121844 */
[----:B-1----:R-:W-:Y:S02]  /*4a850*/  IMAD.MOV.U32 R6, RZ, RZ, R40 ;  /* 0x000000ffff067224 */ /* 0x002fe400078e0028 */
[----:B------:R-:W-:-:S05]  /*4a860*/  IMAD.MOV.U32 R7, RZ, RZ, R41 ;  /* 0x000000ffff077224 */ /* 0x000fca00078e0029 */
[----:B------:R1:W-:Y:S01]  /*4a870*/  LDGSTS.E [R4+0x1ce00], [R6.64], P2 ;  /* 0x1ce0000006047fae */ /* 0x0003e20009121844 */
[----:B------:R-:W-:Y:S02]  /*4a880*/  IMAD.X R39, R39, 0x1, R0, P0 ;  /* 0x0000000127277824 */ /* 0x000fe400000e0600 */
[----:B-1----:R-:W-:Y:S02]  /*4a890*/  IMAD.MOV.U32 R6, RZ, RZ, R38 ;  /* 0x000000ffff067224 */ /* 0x002fe400078e0026 */
[----:B------:R-:W-:Y:S01]  /*4a8a0*/  IMAD.MOV.U32 R7, RZ, RZ, R39 ;  /* 0x000000ffff077224 */ /* 0x000fe200078e0027 */
[----:B------:R-:W-:-:S04]  /*4a8b0*/  IADD3 R36, P1, R36, R35, RZ ;  /* 0x0000002324247210 */ /* 0x000fc80007f3e0ff */
[----:B------:R1:W-:Y:S01]  /*4a8c0*/  LDGSTS.E [R4+0x1d600], [R6.64], P2 ;  /* 0x1d60000006047fae */ /* 0x0003e20009121844 */
[-C--:B------:R-:W-:Y:S01]  /*4a8d0*/  IADD3 R33, P0, R33, R35.reuse, RZ ;  /* 0x0000002321217210 */ /* 0x080fe20007f1e0ff */
[----:B------:R-:W-:Y:S01]  /*4a8e0*/  IMAD.X R37, R37, 0x1, R0, P1 ;  /* 0x0000000125257824 */ /* 0x000fe200008e0600 */
[----:B------:R-:W-:Y:S01]  /*4a8f0*/  IADD3 R30, P1, R30, R35, RZ ;  /* 0x000000231e1e7210 */ /* 0x000fe20007f3e0ff */
[----:B-1----:R-:W-:Y:S02]  /*4a900*/  IMAD.MOV.U32 R6, RZ, RZ, R36 ;  /* 0x000000ffff067224 */ /* 0x002fe400078e0024 */
[----:B------:R-:W-:Y:S02]  /*4a910*/  IMAD.MOV.U32 R7, RZ, RZ, R37 ;  /* 0x000000ffff077224 */ /* 0x000fe400078e0025 */
[----:B------:R-:W-:-:S03]  /*4a920*/  IMAD.X R34, R34, 0x1, R0, P0 ;  /* 0x0000000122227824 */ /* 0x000fc600000e0600 */
[----:B------:R1:W-:Y:S01]  /*4a930*/  LDGSTS.E [R4+0x1de00], [R6.64], P2 ;  /* 0x1de0000006047fae */ /* 0x0003e20009121844 */
[----:B------:R-:W-:-:S03]  /*4a940*/  IADD3 R28, P3, R28, R35, RZ ;  /* 0x000000231c1c7210 */ /* 0x000fc60007f7e0ff */
[----:B------:R-:W-:Y:S01]  /*4a950*/  STL [R1+0xf40], R42 ;  /* 0x000f402a01007387 */ /* 0x000fe20000100800 */
[----:B-1----:R-:W-:Y:S02]  /*4a960*/  IMAD.MOV.U32 R6, RZ, RZ, R33 ;  /* 0x000000ffff067224 */ /* 0x002fe400078e0021 */
[----:B------:R-:W-:Y:S01]  /*4a970*/  IMAD.MOV.U32 R7, RZ, RZ, R34 ;  /* 0x000000ffff077224 */ /* 0x000fe200078e0022 */
[----:B------:R-:W-:Y:S04]  /*4a980*/  STL [R1+0xf34], R45 ;  /* 0x000f342d01007387 */ /* 0x000fe80000100800 */
[----:B------:R1:W-:Y:S04]  /*4a990*/  LDGSTS.E [R4+0x1e600], [R6.64], P2 ;  /* 0x1e60000006047fae */ /* 0x0003e80009121844 */
[----:B------:R-:W-:Y:S04]  /*4a9a0*/  STL [R1+0xf48], R40 ;  /* 0x000f482801007387 */ /* 0x000fe80000100800 */
[----:B------:R-:W-:Y:S01]  /*4a9b0*/  STL [R1+0xf3c], R43 ;  /* 0x000f3c2b01007387 */ /* 0x000fe20000100800 */
[----:B-1----:R-:W-:-:S03]  /*4a9c0*/  IMAD.MOV.U32 R6, RZ, RZ, R30 ;  /* 0x000000ffff067224 */ /* 0x002fc600078e001e */
[----:B------:R-:W-:Y:S04]  /*4a9d0*/  STL [R1+0xf50], R38 ;  /* 0x000f502601007387 */ /* 0x000fe80000100800 */
[----:B------:R-:W-:Y:S04]  /*4a9e0*/  STL [R1+0xf44], R41 ;  /* 0x000f442901007387 */ /* 0x000fe80000100800 */
[----:B------:R-:W-:Y:S01]  /*4a9f0*/  STL [R1+0xf58], R36 ;  /* 0x000f582401007387 */ /* 0x000fe20000100800 */
[----:B------:R-:W-:-:S04]  /*4aa00*/  IMAD.X R31, R31, 0x1, R0, P1 ;  /* 0x000000011f1f7824 */ /* 0x000fc800008e0600 */
[----:B------:R-:W-:Y:S01]  /*4aa10*/  IMAD.MOV.U32 R7, RZ, RZ, R31 ;  /* 0x000000ffff077224 */ /* 0x000fe200078e001f */
[----:B------:R-:W-:Y:S01]  /*4aa20*/  STL [R1+0xf4c], R39 ;  /* 0x000f4c2701007387 */ /* 0x000fe20000100800 */
[----:B------:R-:W-:-:S03]  /*4aa30*/  IADD3 R3, P0, R3, R35, RZ ;  /* 0x0000002303037210 */ /* 0x000fc60007f1e0ff */
[----:B------:R1:W-:Y:S01]  /*4aa40*/  LDGSTS.E [R4+0x1ee00], [R6.64], P2 ;  /* 0x1ee0000006047fae */ /* 0x0003e20009121844 */
[----:B------:R-:W-:-:S03]  /*4aa50*/  IMAD.X R29, R29, 0x1, R0, P3 ;  /* 0x000000011d1d7824 */ /* 0x000fc600018e0600 */
[----:B------:R-:W-:Y:S04]  /*4aa60*/  STL [R1+0xf60], R33 ;  /* 0x000f602101007387 */ /* 0x000fe80000100800 */
[----:B------:R-:W-:Y:S01]  /*4aa70*/  STL [R1+0xf54], R37 ;  /* 0x000f542501007387 */ /* 0x000fe20000100800 */
[----:B-1----:R-:W-:Y:S02]  /*4aa80*/  IMAD.MOV.U32 R6, RZ, RZ, R28 ;  /* 0x000000ffff067224 */ /* 0x002fe400078e001c */
[----:B------:R-:W-:Y:S01]  /*4aa90*/  IMAD.MOV.U32 R7, RZ, RZ, R29 ;  /* 0x000000ffff077224 */ /* 0x000fe200078e001d */
[----:B------:R-:W-:Y:S04]  /*4aaa0*/  STL [R1+0xf68], R30 ;  /* 0x000f681e01007387 */ /* 0x000fe80000100800 */
[----:B------:R-:W-:Y:S01]  /*4aab0*/  STL [R1+0xf5c], R34 ;  /* 0x000f5c2201007387 */ /* 0x000fe20000100800 */
[----:B------:R-:W-:-:S03]  /*4aac0*/  IMAD.X R5, R5, 0x1, R0, P0 ;  /* 0x0000000105057824 */ /* 0x000fc600000e0600 */
[----:B------:R-:W-:Y:S04]  /*4aad0*/  STL [R1+0xf70], R28 ;  /* 0x000f701c01007387 */ /* 0x000fe80000100800 */
[----:B------:R1:W-:Y:S04]  /*4aae0*/  LDGSTS.E [R4+0x1f600], [R6.64], P2 ;  /* 0x1f60000006047fae */ /* 0x0003e80009121844 */
[----:B------:R2:W-:Y:S01]  /*4aaf0*/  STL [R1+0xf78], R3 ;  /* 0x000f780301007387 */ /* 0x0005e20000100800 */
[----:B-1----:R-:W-:Y:S01]  /*4ab00*/  IMAD.MOV.U32 R6, RZ, RZ, R3 ;  /* 0x000000ffff067224 */ /* 0x002fe200078e0003 */
[----:B--2---:R-:W-:-:S02]  /*4ab10*/  SHF.R.S32.HI R3, RZ, 0x1f, R49 ;  /* 0x0000001fff037819 */ /* 0x004fc40000011431 */
[----:B------:R1:W-:Y:S02]  /*4ab20*/  STL [R1+0xf64], R31 ;  /* 0x000f641f01007387 */ /* 0x0003e40000100800 */
[----:B------:R-:W-:Y:S02]  /*4ab30*/  LEA.HI R3, R3, R49, RZ, 0x6 ;  /* 0x0000003103037211 */ /* 0x000fe400078f30ff */
[----:B------:R1:W-:Y:S04]  /*4ab40*/  STL [R1+0xf6c], R29 ;  /* 0x000f6c1d01007387 */ /* 0x0003e80000100800 */
[----:B------:R1:W-:Y:S01]  /*4ab50*/  STL [R1+0xf74], R5 ;  /* 0x000f740501007387 */ /* 0x0003e20000100800 */
[----:B------:R-:W-:-:S03]  /*4ab60*/  SHF.R.S32.HI R3, RZ, 0x6, R3 ;  /* 0x00000006ff037819 */ /* 0x000fc60000011403 */
[----:B------:R1:W-:Y:S01]  /*4ab70*/  STL [R1+0x9b8], R32 ;  /* 0x0009b82001007387 */ /* 0x0003e20000100800 */
[----:B------:R-:W-:Y:S01]  /*4ab80*/  ISETP.NE.U32.AND P0, PT, R32, R3, PT ;  /* 0x000000032000720c */ /* 0x000fe20003f05070 */
[----:B------:R-:W-:-:S05]  /*4ab90*/  IMAD.MOV.U32 R7, RZ, RZ, R5 ;  /* 0x000000ffff077224 */ /* 0x000fca00078e0005 */
[----:B------:R1:W-:Y:S04]  /*4aba0*/  LDGSTS.E [R4+0x1fe00], [R6.64], P2 ;  /* 0x1fe0000006047fae */ /* 0x0003e80009121844 */
[----:B------:R-:W0:Y:S03]  /*4abb0*/  LDGDEPBAR ;  /* 0x00000000000079af */ /* 0x000e260000000000 */
[----:B------:R-:W-:Y:S01]  /*4abc0*/  @!P0 CALL.REL.NOINC `(.L_x_1) ;  /* 0x0000001000008944 */ /* 0x000fe20003c00000 */
[----:B------:R-:W-:Y:S05]  /*4abd0*/  BRA `(.L_x_2) ;  /* 0xfffd650000007947 */ /* 0x000fea000383ffff */
.L_x_1:
[----:B-1----:R-:W2:Y:S01]  /*4abe0*/  LDL.LU R4, [R1+0x13e0] ;  /* 0x0013e00001047983 */ /* 0x002ea20000300800 */
[----:B------:R-:W-:-:S04]  /*4abf0*/  DEPBAR.LE SB0, 0x0 ;  /* 0x000080000000791a */ /* 0x000fc80000000000 */
[----:B------:R-:W1:Y:S02]  /*4ac00*/  S2R R3, SR_TID.X ;  /* 0x0000000000037919 */ /* 0x000e640000002100 */
[C---:B-1----:R-:W-:Y:S02]  /*4ac10*/  IMAD.SHL.U32 R0, R3.reuse, 0x20, RZ ;  /* 0x0000002003007824 */ /* 0x042fe400078e00ff */
[----:B------:R-:W-:-:S03]  /*4ac20*/  IMAD.SHL.U32 R2, R3, 0x4, RZ ;  /* 0x0000000403027824 */ /* 0x000fc600078e00ff */
[----:B------:R-:W-:-:S04]  /*4ac30*/  LOP3.LUT R0, R0, 0x60, RZ, 0xc0, !PT ;  /* 0x0000006000007812 */ /* 0x000fc800078ec0ff */
[----:B------:R-:W-:Y:S01]  /*4ac40*/  LOP3.LUT R0, R0, 0x70, R2, 0x78, !PT ;  /* 0x0000007000007812 */ /* 0x000fe200078e7802 */
[----:B------:R-:W-:-:S05]  /*4ac50*/  IMAD.SHL.U32 R2, R3, 0x400, RZ ;  /* 0x0000040003027824 */ /* 0x000fca00078e00ff */
[----:B------:R-:W-:Y:S01]  /*4ac60*/  LOP3.LUT R2, R2, 0x6000, RZ, 0xc0, !PT ;  /* 0x0000600002027812 */ /* 0x000fe200078ec0ff */
[----:B------:R-:W-:Y:S03]  /*4ac70*/  BAR.SYNC.DEFER_BLOCKING 0x0 ;  /* 0x0000000000007b1d */ /* 0x000fe60000010000 */
[----:B--2---:R-:W-:-:S03]  /*4ac80*/  IADD3 R0, R0, R2, R4 ;  /* 0x0000000200007210 */ /* 0x004fc60007ffe004 */
[----:B------:R-:W2:Y:S04]  /*4ac90*/  LDL.LU R4, [R1+0x400] ;  /* 0x0004000001047983 */ /* 0x000ea80000300800 */
[----:B------:R-:W2:Y:S04]  /*4aca0*/  LDL.LU R5, [R1+0x404] ;  /* 0x0004040001057983 */ /* 0x000ea80000300800 */
[----:B------:R-:W2:Y:S04]  /*4acb0*/  LDL.LU R6, [R1+0x440] ;  /* 0x0004400001067983 */ /* 0x000ea80000300800 */
[----:B------:R-:W2:Y:S04]  /*4acc0*/  LDL.LU R7, [R1+0x444] ;  /* 0x0004440001077983 */ /* 0x000ea80000300800 */
[----:B--2---:R1:W-:Y:S04]  /*4acd0*/  STS.128 [R0], R4 ;  /* 0x0000000400007388 */ /* 0x0043e80000000c00 */
[----:B-1----:R-:W2:Y:S04]  /*4ace0*/  LDL.LU R4, [R1+0x408] ;  /* 0x0004080001047983 */ /* 0x002ea80000300800 */
[----:B------:R-:W2:Y:S04]  /*4acf0*/  LDL.LU R5, [R1+0x40c] ;  /* 0x00040c0001057983 */ /* 0x000ea80000300800 */
[----:B------:R-:W2:Y:S04]  /*4ad00*/  LDL.LU R6, [R1+0x448] ;  /* 0x0004480001067983 */ /* 0x000ea80000300800 */
[----:B------:R-:W2:Y:S04]  /*4ad10*/  LDL.LU R7, [R1+0x44c] ;  /* 0x00044c0001077983 */ /* 0x000ea80000300800 */
[----:B------:R-:W3:Y:S04]  /*4ad20*/  LDL.LU R28, [R1+0x390] ;  /* 0x00039000011c7983 */ /* 0x000ee80000300800 */
[----:B------:R-:W3:Y:S04]  /*4ad30*/  LDL.LU R29, [R1+0x394] ;  /* 0x00039400011d7983 */ /* 0x000ee80000300800 */
[----:B------:R-:W3:Y:S04]  /*4ad40*/  LDL.LU R30, [R1+0x410] ;  /* 0x00041000011e7983 */ /* 0x000ee80000300800 */
[----:B------:R-:W3:Y:S04]  /*4ad50*/  LDL.LU R31, [R1+0x414] ;  /* 0x00041400011f7983 */ /* 0x000ee80000300800 */
[----:B--2---:R1:W-:Y:S04]  /*4ad60*/  STS.128 [R0+0x80], R4 ;  /* 0x0000800400007388 */ /* 0x0043e80000000c00 */
[----:B-1----:R-:W2:Y:S04]  /*4ad70*/  LDL.LU R4, [R1+0x398] ;  /* 0x0003980001047983 */ /* 0x002ea80000300800 */
[----:B------:R-:W2:Y:S04]  /*4ad80*/  LDL.LU R5, [R1+0x39c] ;  /* 0x00039c0001057983 */ /* 0x000ea80000300800 */
[----:B------:R-:W2:Y:S04]  /*4ad90*/  LDL.LU R6, [R1+0x418] ;  /* 0x0004180001067983 */ /* 0x000ea80000300800 */
[----:B------:R-:W2:Y:S04]  /*4ada0*/  LDL.LU R7, [R1+0x41c] ;  /* 0x00041c0001077983 */ /* 0x000ea80000300800 */
[----:B---3--:R1:W-:Y:S02]  /*4adb0*/  STS.128 [R0+0x100], R28 ;  /* 0x0001001c00007388 */ /* 0x0083e40000000c00 */
[----:B-1----:R-:W-:-:S02]  /*4adc0*/  IMAD.MOV.U32 R28, RZ, RZ, R164 ;  /* 0x000000ffff1c7224 */ /* 0x002fc400078e00a4 */
[----:B------:R-:W-:Y:S02]  /*4add0*/  IMAD.MOV.U32 R29, RZ, RZ, R165 ;  /* 0x000000ffff1d7224 */ /* 0x000fe400078e00a5 */
[----:B------:R-:W-:Y:S02]  /*4ade0*/  IMAD.MOV.U32 R30, RZ, RZ, R168 ;  /* 0x000000ffff1e7224 */ /* 0x000fe400078e00a8 */
[----:B------:R-:W-:Y:S02]  /*4adf0*/  IMAD.MOV.U32 R31, RZ, RZ, R169 ;  /* 0x000000ffff1f7224 */ /* 0x000fe400078e00a9 */
[----:B------:R-:W-:-:S03]  /*4ae00*/  IMAD.MOV.U32 R168, RZ, RZ, R166 ;  /* 0x000000ffffa87224 */ /* 0x000fc600078e00a6 */
[----:B------:R1:W-:Y:S01]  /*4ae10*/  STS.128 [R0+0x400], R28 ;  /* 0x0004001c00007388 */ /* 0x0003e20000000c00 */
[----:B------:R-:W-:-:S05]  /*4ae20*/  IMAD.MOV.U32 R169, RZ, RZ, R167 ;  /* 0x000000ffffa97224 */ /* 0x000fca00078e00a7 */
[----:B------:R-:W-:Y:S01]  /*4ae30*/  STS.128 [R0+0x480], R168 ;  /* 0x000480a800007388 */ /* 0x000fe20000000c00 */
[----:B-1----:R-:W-:Y:S02]  /*4ae40*/  IMAD.MOV.U32 R30, RZ, RZ, R236 ;  /* 0x000000ffff1e7224 */ /* 0x002fe400078e00ec */
[----:B------:R-:W-:Y:S02]  /*4ae50*/  IMAD.MOV.U32 R31, RZ, RZ, R237 ;  /* 0x000000ffff1f7224 */ /* 0x000fe400078e00ed */
[----:B------:R-:W-:Y:S02]  /*4ae60*/  IMAD.MOV.U32 R28, RZ, RZ, R232 ;  /* 0x000000ffff1c7224 */ /* 0x000fe400078e00e8 */
[----:B------:R-:W-:Y:S02]  /*4ae70*/  IMAD.MOV.U32 R29, RZ, RZ, R233 ;  /* 0x000000ffff1d7224 */ /* 0x000fe400078e00e9 */
[----:B------:R-:W-:Y:S02]  /*4ae80*/  IMAD.MOV.U32 R236, RZ, RZ, R234 ;  /* 0x000000ffffec7224 */ /* 0x000fe400078e00ea */
[----:B------:R-:W-:Y:S01]  /*4ae90*/  IMAD.MOV.U32 R237, RZ, RZ, R235 ;  /* 0x000000ffffed7224 */ /* 0x000fe200078e00eb */
[----:B------:R-:W-:Y:S04]  /*4aea0*/  STS.128 [R0+0x600], R28 ;  /* 0x0006001c00007388 */ /* 0x000fe80000000c00 */
[----:B------:R-:W-:Y:S01]  /*4aeb0*/  STS.128 [R0+0x680], R236 ;  /* 0x000680ec00007388 */ /* 0x000fe20000000c00 */
[C---:B------:R-:W-:Y:S01]  /*4aec0*/  IMAD.SHL.U32 R2, R3.reuse, 0x1000, RZ ;  /* 0x0000100003027824 */ /* 0x040fe200078e00ff */
[----:B------:R-:W-:-:S04]  /*4aed0*/  LOP3.LUT R3, R3, 0x7f, RZ, 0xc0, !PT ;  /* 0x0000007f03037812 */ /* 0x000fc800078ec0ff */
[----:B------:R-:W-:-:S05]  /*4aee0*/  LOP3.LUT R2, R2, 0x6000, RZ, 0xc0, !PT ;  /* 0x0000600002027812 */ /* 0x000fca00078ec0ff */
[----:B------:R-:W-:-:S05]  /*4aef0*/  IMAD R2, R3, 0x10, R2 ;  /* 0x0000001003027824 */ /* 0x000fca00078e0202 */
[C---:B------:R-:W-:Y:S02]  /*4af00*/  LOP3.LUT R40, R2.reuse, 0x20, RZ, 0x3c, !PT ;  /* 0x0000002002287812 */ /* 0x040fe400078e3cff */
[----:B------:R-:W-:Y:S01]  /*4af10*/  LOP3.LUT R252, R2, 0x40, RZ, 0x3c, !PT ;  /* 0x0000004002fc7812 */ /* 0x000fe200078e3cff */
[----:B--2---:R1:W-:Y:S02]  /*4af20*/  STS.128 [R0+0x180], R4 ;  /* 0x0001800400007388 */ /* 0x0043e40000000c00 */
[----:B-1----:R-:W-:Y:S02]  /*4af30*/  IMAD.MOV.U32 R4, RZ, RZ, R248 ;  /* 0x000000ffff047224 */ /* 0x002fe400078e00f8 */
[----:B------:R-:W-:Y:S02]  /*4af40*/  IMAD.MOV.U32 R5, RZ, RZ, R249 ;  /* 0x000000ffff057224 */ /* 0x000fe400078e00f9 */
[----:B------:R-:W-:Y:S02]  /*4af50*/  IMAD.MOV.U32 R6, RZ, RZ, R180 ;  /* 0x000000ffff067224 */ /* 0x000fe400078e00b4 */
[----:B------:R-:W-:-:S05]  /*4af60*/  IMAD.MOV.U32 R7, RZ, RZ, R181 ;  /* 0x000000ffff077224 */ /* 0x000fca00078e00b5 */
[----:B------:R1:W-:Y:S02]  /*4af70*/  STS.128 [R0+0x200], R4 ;  /* 0x0002000400007388 */ /* 0x0003e40000000c00 */
        /* <DEDUP_REMOVED lines=14> */
[----:B------:R1:W-:Y:S04]  /*4b060*/  STS.128 [R0+0x700], R4 ;  /* 0x0007000400007388 */ /* 0x0003e80000000c00 */
[----:B-1----:R-:W2:Y:S04]  /*4b070*/  LDL.LU R4, [R1+0x490] ;  /* 0x0004900001047983 */ /* 0x002ea80000300800 */
[----:B------:R-:W2:Y:S04]  /*4b080*/  LDL.LU R5, [R1+0x494] ;  /* 0x0004940001057983 */ /* 0x000ea80000300800 */
[----:B------:R-:W2:Y:S04]  /*4b090*/  LDL.LU R6, [R1+0x5c0] ;  /* 0x0005c00001067983 */ /* 0x000ea80000300800 */
[----:B------:R-:W2:Y:S01]  /*4b0a0*/  LDL.LU R7, [R1+0x5c4] ;  /* 0x0005c40001077983 */ /* 0x000ea20000300800 */
        /* <DEDUP_REMOVED lines=8> */
[----:B------:R-:W-:Y:S04]  /*4b130*/  STS.128 [R0+0x280], R180 ;  /* 0x000280b400007388 */ /* 0x000fe80000000c00 */
[----:B------:R-:W-:Y:S04]  /*4b140*/  STS.128 [R0+0x380], R132 ;  /* 0x0003808400007388 */ /* 0x000fe80000000c00 */
[----:B------:R-:W-:Y:S04]  /*4b150*/  STS.128 [R0+0x580], R84 ;  /* 0x0005805400007388 */ /* 0x000fe80000000c00 */
[----:B------:R-:W-:Y:S04]  /*4b160*/  STS.128 [R0+0x780], R60 ;  /* 0x0007803c00007388 */ /* 0x000fe80000000c00 */
[----:B------:R-:W-:Y:S06]  /*4b170*/  BAR.SYNC.DEFER_BLOCKING 0x0 ;  /* 0x0000000000007b1d */ /* 0x000fec0000010000 */
[----:B------:R-:W1:Y:S04]  /*4b180*/  LDS.128 R28, [R2] ;  /* 0x00000000021c7984 */ /* 0x000e680000000c00 */
[----:B------:R-:W3:Y:S04]  /*4b190*/  LDS.128 R36, [R2+0x800] ;  /* 0x0008000002247984 */ /* 0x000ee80000000c00 */
[----:B------:R-:W4:Y:S04]  /*4b1a0*/  LDS.128 R32, [R2+0x1000] ;  /* 0x0010000002207984 */ /* 0x000f280000000c00 */
[----:B-1----:R-:W-:Y:S04]  /*4b1b0*/  STL.64 [R1+0xd0], R28 ;  /* 0x0000d01c01007387 */ /* 0x002fe80000100a00 */
[----:B------:R-:W-:Y:S04]  /*4b1c0*/  STL.64 [R1+0xd8], R30 ;  /* 0x0000d81e01007387 */ /* 0x000fe80000100a00 */
[----:B------:R-:W1:Y:S04]  /*4b1d0*/  LDS.128 R28, [R2+0x1800] ;  /* 0x00180000021c7984 */ /* 0x000e680000000c00 */
[----:B---3--:R-:W-:Y:S04]  /*4b1e0*/  STL.64 [R1+0x120], R36 ;  /* 0x0001202401007387 */ /* 0x008fe80000100a00 */
[----:B------:R-:W-:Y:S04]  /*4b1f0*/  STL.64 [R1+0x128], R38 ;  /* 0x0001282601007387 */ /* 0x000fe80000100a00 */
[----:B------:R-:W3:Y:S04]  /*4b200*/  LDS.128 R36, [R40] ;  /* 0x0000000028247984 */ /* 0x000ee80000000c00 */
[----:B----4-:R-:W-:Y:S04]  /*4b210*/  STL.64 [R1+0x180], R32 ;  /* 0x0001802001007387 */ /* 0x010fe80000100a00 */
[----:B------:R-:W-:Y:S04]  /*4b220*/  STL.64 [R1+0x188], R34 ;  /* 0x0001882201007387 */ /* 0x000fe80000100a00 */
[----:B------:R-:W4:Y:S04]  /*4b230*/  LDS.128 R32, [R40+0x800] ;  /* 0x0008000028207984 */ /* 0x000f280000000c00 */
[----:B-1----:R-:W-:Y:S04]  /*4b240*/  STL.64 [R1+0x200], R28 ;  /* 0x0002001c01007387 */ /* 0x002fe80000100a00 */
[----:B------:R-:W-:Y:S04]  /*4b250*/  STL.64 [R1+0x208], R30 ;  /* 0x0002081e01007387 */ /* 0x000fe80000100a00 */
[----:B------:R-:W1:Y:S04]  /*4b260*/  LDS.128 R28, [R40+0x1000] ;  /* 0x00100000281c7984 */ /* 0x000e680000000c00 */
[----:B---3--:R-:W-:Y:S04]  /*4b270*/  STL.64 [R1+0xe0], R36 ;  /* 0x0000e02401007387 */ /* 0x008fe80000100a00 */
[----:B------:R-:W-:Y:S04]  /*4b280*/  STL.64 [R1+0xe8], R38 ;  /* 0x0000e82601007387 */ /* 0x000fe80000100a00 */
[----:B------:R-:W3:Y:S04]  /*4b290*/  LDS.128 R36, [R40+0x1800] ;  /* 0x0018000028247984 */ /* 0x000ee80000000c00 */
[----:B----4-:R-:W-:Y:S04]  /*4b2a0*/  STL.64 [R1+0x130], R32 ;  /* 0x0001302001007387 */ /* 0x010fe80000100a00 */
[----:B------:R-:W-:Y:S04]  /*4b2b0*/  STL.64 [R1+0x138], R34 ;  /* 0x0001382201007387 */ /* 0x000fe80000100a00 */
[----:B------:R-:W4:Y:S04]  /*4b2c0*/  LDS.128 R32, [R252] ;  /* 0x00000000fc207984 */ /* 0x000f280000000c00 */
[----:B-1----:R-:W-:Y:S04]  /*4b2d0*/  STL.64 [R1+0x1a0], R28 ;  /* 0x0001a01c01007387 */ /* 0x002fe80000100a00 */
[----:B------:R-:W-:Y:S04]  /*4b2e0*/  STL.64 [R1+0x1a8], R30 ;  /* 0x0001a81e01007387 */ /* 0x000fe80000100a00 */
[----:B------:R-:W1:Y:S01]  /*4b2f0*/  LDS.128 R28, [R252+0x800] ;  /* 0x00080000fc1c7984 */ /* 0x000e620000000c00 */
[----:B------:R-:W-:-:S03]  /*4b300*/  LOP3.LUT R3, R2, 0x60, RZ, 0x3c, !PT ;  /* 0x0000006002037812 */ /* 0x000fc600078e3cff */
[----:B---3--:R-:W-:Y:S04]  /*4b310*/  STL.64 [R1+0x220], R36 ;  /* 0x0002202401007387 */ /* 0x008fe80000100a00 */
[----:B------:R-:W-:Y:S04]  /*4b320*/  STL.64 [R1+0x228], R38 ;  /* 0x0002282601007387 */ /* 0x000fe80000100a00 */
[----:B------:R-:W3:Y:S04]  /*4b330*/  LDS.128 R36, [R252+0x1000] ;  /* 0x00100000fc247984 */ /* 0x000ee80000000c00 */
[----:B----4-:R-:W-:Y:S04]  /*4b340*/  STL.64 [R1+0xf0], R32 ;  /* 0x0000f02001007387 */ /* 0x010fe80000100a00 */
[----:B------:R-:W-:Y:S04]  /*4b350*/  STL.64 [R1+0xf8], R34 ;  /* 0x0000f82201007387 */ /* 0x000fe80000100a00 */
[----:B------:R-:W4:Y:S04]  /*4b360*/  LDS.128 R32, [R252+0x1800] ;  /* 0x00180000fc207984 */ /* 0x000f280000000c00 */
[----:B-1----:R-:W-:Y:S04]  /*4b370*/  STL.64 [R1+0x150], R28 ;  /* 0x0001501c01007387 */ /* 0x002fe80000100a00 */
[----:B------:R-:W-:Y:S04]  /*4b380*/  STL.64 [R1+0x158], R30 ;  /* 0x0001581e01007387 */ /* 0x000fe80000100a00 */
[----:B------:R-:W1:Y:S04]  /*4b390*/  LDS.128 R28, [R3] ;  /* 0x00000000031c7984 */ /* 0x000e680000000c00 */
        /* <DEDUP_REMOVED lines=8> */
[----:B------:R-:W1:Y:S04]  /*4b420*/  LDS.128 R28, [R3+0x1800] ;  /* 0x00180000031c7984 */ /* 0x000e680000000c00 */
[----:B------:R-:W-:Y:S06]  /*4b430*/  BAR.SYNC.DEFER_BLOCKING 0x0 ;  /* 0x0000000000007b1d */ /* 0x000fec0000010000 */
[----:B---3--:R-:W-:Y:S04]  /*4b440*/  STL.64 [R1+0xb0], R36 ;  /* 0x0000b02401007387 */ /* 0x008fe80000100a00 */
[----:B------:R-:W-:Y:S04]  /*4b450*/  STL.64 [R1+0xb8], R38 ;  /* 0x0000b82601007387 */ /* 0x000fe80000100a00 */
[----:B----4-:R-:W-:Y:S04]  /*4b460*/  STL.64 [R1+0x1e0], R32 ;  /* 0x0001e02001007387 */ /* 0x010fe80000100a00 */
[----:B------:R-:W-:Y:S04]  /*4b470*/  STL.64 [R1+0x1e8], R34 ;  /* 0x0001e82201007387 */ /* 0x000fe80000100a00 */
[----:B--2---:R-:W-:Y:S04]  /*4b480*/  STS.128 [R0], R4 ;  /* 0x0000000400007388 */ /* 0x004fe80000000c00 */
[----:B-1----:R1:W-:Y:S04]  /*4b490*/  STL.64 [R1+0x240], R28 ;  /* 0x0002401c01007387 */ /* 0x0023e80000100a00 */
[----:B------:R2:W-:Y:S04]  /*4b4a0*/  STL.64 [R1+0x248], R30 ;  /* 0x0002481e01007387 */ /* 0x0005e80000100a00 */
        /* <DEDUP_REMOVED lines=8> */
[----:B--2---:R1:W-:Y:S04]  /*4b530*/  STS.128 [R0+0x100], R4 ;  /* 0x0001000400007388 */ /* 0x0043e80000000c00 */
[----:B-1----:R-:W2:Y:S04]  /*4b540*/  LDL.LU R4, [R1+0x438] ;  /* 0x0004380001047983 */ /* 0x002ea80000300800 */
[----:B------:R-:W2:Y:S04]  /*4b550*/  LDL.LU R5, [R1+0x43c] ;  /* 0x00043c0001057983 */ /* 0x000ea80000300800 */
[----:B------:R-:W2:Y:S04]  /*4b560*/  LDL.LU R6, [R1+0x458] ;  /* 0x0004580001067983 */ /* 0x000ea80000300800 */
[----:B------:R-:W2:Y:S04]  /*4b570*/  LDL.LU R7, [R1+0x45c] ;  /* 0x00045c0001077983 */ /* 0x000ea80000300800 */
[----:B---3--:R1:W-:Y:S04]  /*4b580*/  STS.128 [R0+0x80], R28 ;  /* 0x0000801c00007388 */ /* 0x0083e80000000c00 */
[----:B-1----:R-:W3:Y:S04]  /*4b590*/  LDL.LU R28, [R1] ;  /* 0x00000000011c7983 */ /* 0x002ee80000300800 */
        /* <DEDUP_REMOVED lines=24> */
[----:B------:R-:W-:Y:S04]  /*4b720*/  STS.128 [R0+0x680], R100 ;  /* 0x0006806400007388 */ /* 0x000fe80000000c00 */
[----:B--2---:R1:W-:Y:S02]  /*4b730*/  STS.128 [R0+0x280], R4 ;  /* 0x0002800400007388 */ /* 0x0043e40000000c00 */
[----:B-1----:R-:W-:-:S02]  /*4b740*/  IMAD.MOV.U32 R4, RZ, RZ, R136 ;  /* 0x000000ffff047224 */ /* 0x002fc400078e0088 */
        /* <DEDUP_REMOVED lines=23> */
[----:B------:R-:W-:Y:S01]  /*4b8c0*/  IMAD.MOV.U32 R53, RZ, RZ, R59 ;  /* 0x000000ffff357224 */ /* 0x000fe200078e003b */
        /* <DEDUP_REMOVED lines=51> */
[----:B--2---:R2:W-:Y:S04]  /*4bc00*/  STS.128 [R0], R4 ;  /* 0x0000000400007388 */ /* 0x0045e80000000c00 */
[----:B-1----:R1:W-:Y:S04]  /*4bc10*/  STL.64 [R1+0x70], R28 ;  /* 0x0000701c01007387 */ /* 0x0023e80000100a00 */
[----:B------:R3:W-:Y:S04]  /*4bc20*/  STL.64 [R1+0x78], R30 ;  /* 0x0000781e01007387 */ /* 0x0007e80000100a00 */
[----:B--2---:R-:W2:Y:S04]  /*4bc30*/  LDL.LU R4, [R1+0x938] ;  /* 0x0009380001047983 */ /* 0x004ea80000300800 */
[----:B------:R-:W2:Y:S04]  /*4bc40*/  LDL.LU R5, [R1+0x93c] ;  /* 0x00093c0001057983 */ /* 0x000ea80000300800 */
[----:B------:R-:W2:Y:S04]  /*4bc50*/  LDL.LU R6, [R1+0x928] ;  /* 0x0009280001067983 */ /* 0x000ea80000300800 */
[----:B------:R-:W2:Y:S04]  /*4bc60*/  LDL.LU R7, [R1+0x92c] ;  /* 0x00092c0001077983 */ /* 0x000ea80000300800 */
[----:B-1----:R-:W4:Y:S04]  /*4bc70*/  LDL.LU R28, [R1+0x870] ;  /* 0x00087000011c7983 */ /* 0x002f280000300800 */
[----:B------:R-:W4:Y:S04]  /*4bc80*/  LDL.LU R29, [R1+0x874] ;  /* 0x00087400011d7983 */ /* 0x000f280000300800 */
[----:B---3--:R-:W4:Y:S04]  /*4bc90*/  LDL.LU R30, [R1+0x860] ;  /* 0x00086000011e7983 */ /* 0x008f280000300800 */
[----:B------:R-:W4:Y:S04]  /*4bca0*/  LDL.LU R31, [R1+0x864] ;  /* 0x00086400011f7983 */ /* 0x000f280000300800 */
[----:B--2---:R1:W-:Y:S04]  /*4bcb0*/  STS.128 [R0+0x80], R4 ;  /* 0x0000800400007388 */ /* 0x0043e80000000c00 */
[----:B-1----:R-:W2:Y:S04]  /*4bcc0*/  LDL.LU R4, [R1+0x878] ;  /* 0x0008780001047983 */ /* 0x002ea80000300800 */
        /* <DEDUP_REMOVED lines=8> */
[----:B----4-:R1:W-:Y:S04]  /*4bd50*/  STS.128 [R0+0x100], R28 ;  /* 0x0001001c00007388 */ /* 0x0103e80000000c00 */
[----:B-1----:R-:W3:Y:S04]  /*4bd60*/  LDL.LU R28, [R1+0x7b8] ;  /* 0x0007b800011c7983 */ /* 0x002ee80000300800 */
        /* <DEDUP_REMOVED lines=13> */
[----:B------:R-:W4:Y:S04]  /*4be40*/  LDL.LU R32, [R1+0x620] ;  /* 0x0006200001207983 */ /* 0x000f280000300800 */
[----:B------:R-:W4:Y:S04]  /*4be50*/  LDL.LU R33, [R1+0x624] ;  /* 0x0006240001217983 */ /* 0x000f280000300800 */
[----:B------:R-:W4:Y:S04]  /*4be60*/  LDL.LU R34, [R1+0x610] ;  /* 0x0006100001227983 */ /* 0x000f280000300800 */
[----:B---3--:R1:W-:Y:S04]  /*4be70*/  STS.128 [R0+0x280], R28 ;  /* 0x0002801c00007388 */ /* 0x0083e80000000c00 */
[----:B------:R-:W4:Y:S04]  /*4be80*/  LDL.LU R35, [R1+0x614] ;  /* 0x0006140001237983 */ /* 0x000f280000300800 */
        /* <DEDUP_REMOVED lines=9> */
[----:B----4-:R1:W-:Y:S04]  /*4bf20*/  STS.128 [R0+0x400], R32 ;  /* 0x0004002000007388 */ /* 0x0103e80000000c00 */
[----:B-1----:R-:W4:Y:S04]  /*4bf30*/  LDL.LU R32, [R1+0x518] ;  /* 0x0005180001207983 */ /* 0x002f280000300800 */
[----:B------:R-:W4:Y:S04]  /*4bf40*/  LDL.LU R33, [R1+0x51c] ;  /* 0x00051c0001217983 */ /* 0x000f280000300800 */
[----:B------:R-:W4:Y:S04]  /*4bf50*/  LDL.LU R34, [R1+0x4a8] ;  /* 0x0004a80001227983 */ /* 0x000f280000300800 */
[----:B------:R-:W4:Y:S04]  /*4bf60*/  LDL.LU R35, [R1+0x4ac] ;  /* 0x0004ac0001237983 */ /* 0x000f280000300800 */
[----:B--2---:R1:W-:Y:S04]  /*4bf70*/  STS.128 [R0+0x500], R4 ;  /* 0x0005000400007388 */ /* 0x0043e80000000c00 */
[----:B-1----:R-:W2:Y:S04]  /*4bf80*/  LDL.LU R4, [R1+0x190] ;  /* 0x0001900001047983 */ /* 0x002ea80000300800 */
[----:B------:R-:W2:Y:S01]  /*4bf90*/  LDL.LU R5, [R1+0x194] ;  /* 0x0001940001057983 */ /* 0x000ea20000300800 */
[----:B------:R-:W-:-:S02]  /*4bfa0*/  IMAD.MOV.U32 R6, RZ, RZ, R244 ;  /* 0x000000ffff067224 */ /* 0x000fc400078e00f4 */
[----:B------:R-:W-:Y:S01]  /*4bfb0*/  IMAD.MOV.U32 R7, RZ, RZ, R245 ;  /* 0x000000ffff077224 */ /* 0x000fe200078e00f5 */
[----:B------:R-:W5:Y:S04]  /*4bfc0*/  LDL.LU R244, [R1+0x198] ;  /* 0x0001980001f47983 */ /* 0x000f680000300800 */
[----:B------:R-:W5:Y:S04]  /*4bfd0*/  LDL.LU R245, [R1+0x19c] ;  /* 0x00019c0001f57983 */ /* 0x000f680000300800 */
[----:B---3--:R1:W-:Y:S04]  /*4bfe0*/  STS.128 [R0+0x480], R28 ;  /* 0x0004801c00007388 */ /* 0x0083e80000000c00 */
[----:B----4-:R-:W-:Y:S01]  /*4bff0*/  STS.128 [R0+0x580], R32 ;  /* 0x0005802000007388 */ /* 0x010fe20000000c00 */
[----:B-1----:R-:W-:-:S02]  /*4c000*/  IMAD.MOV.U32 R30, RZ, RZ, R72 ;  /* 0x000000ffff1e7224 */ /* 0x002fc400078e0048 */
[----:B------:R-:W-:Y:S02]  /*4c010*/  IMAD.MOV.U32 R31, RZ, RZ, R73 ;  /* 0x000000ffff1f7224 */ /* 0x000fe400078e0049 */
[----:B------:R-:W-:Y:S02]  /*4c020*/  IMAD.MOV.U32 R28, RZ, RZ, R68 ;  /* 0x000000ffff1c7224 */ /* 0x000fe400078e0044 */
[----:B------:R-:W-:Y:S02]  /*4c030*/  IMAD.MOV.U32 R29, RZ, RZ, R69 ;  /* 0x000000ffff1d7224 */ /* 0x000fe400078e0045 */
[----:B------:R-:W-:Y:S02]  /*4c040*/  IMAD.MOV.U32 R72, RZ, RZ, R70 ;  /* 0x000000ffff487224 */ /* 0x000fe400078e0046 */
[----:B------:R-:W-:Y:S01]  /*4c050*/  IMAD.MOV.U32 R73, RZ, RZ, R71 ;  /* 0x000000ffff497224 */ /* 0x000fe200078e0047 */
[----:B------:R-:W-:Y:S04]  /*4c060*/  STS.128 [R0+0x600], R28 ;  /* 0x0006001c00007388 */ /* 0x000fe80000000c00 */
[----:B------:R-:W-:Y:S04]  /*4c070*/  STS.128 [R0+0x680], R72 ;  /* 0x0006804800007388 */ /* 0x000fe80000000c00 */
[----:B--2---:R1:W-:Y:S04]  /*4c080*/  STS.128 [R0+0x700], R4 ;  /* 0x0007000400007388 */ /* 0x0043e80000000c00 */
[----:B-1----:R-:W2:Y:S04]  /*4c090*/  LDL.LU R4, [R1+0x910] ;  /* 0x0009100001047983 */ /* 0x002ea80000300800 */
[----:B------:R-:W2:Y:S04]  /*4c0a0*/  LDL.LU R5, [R1+0x914] ;  /* 0x0009140001057983 */ /* 0x000ea80000300800 */
[----:B------:R-:W2:Y:S04]  /*4c0b0*/  LDL.LU R6, [R1+0x900] ;  /* 0x0009000001067983 */ /* 0x000ea80000300800 */
[----:B------:R-:W2:Y:S04]  /*4c0c0*/  LDL.LU R7, [R1+0x904] ;  /* 0x0009040001077983 */ /* 0x000ea80000300800 */
[----:B-----5:R-:W-:Y:S04]  /*4c0d0*/  STS.128 [R0+0x780], R244 ;  /* 0x000780f400007388 */ /* 0x020fe80000000c00 */
[----:B------:R-:W-:Y:S06]  /*4c0e0*/  BAR.SYNC.DEFER_BLOCKING 0x0 ;  /* 0x0000000000007b1d */ /* 0x000fec0000010000 */
[----:B------:R-:W1:Y:S04]  /*4c0f0*/  LDS.128 R28, [R2] ;  /* 0x00000000021c7984 */ /* 0x000e680000000c00 */
[----:B------:R-:W3:Y:S04]  /*4c100*/  LDS.128 R36, [R2+0x800] ;  /* 0x0008000002247984 */ /* 0x000ee80000000c00 */
[----:B------:R-:W4:Y:S04]  /*4c110*/  LDS.128 R32, [R2+0x1000] ;  /* 0x0010000002207984 */ /* 0x000f280000000c00 */
[----:B------:R-:W-:Y:S04]  /*4c120*/  LDS.128 R248, [R40+0x1800] ;  /* 0x0018000028f87984 */ /* 0x000fe80000000c00 */
[----:B------:R-:W-:Y:S04]  /*4c130*/  LDS.128 R244, [R252] ;  /* 0x00000000fcf47984 */ /* 0x000fe80000000c00 */
[----:B------:R-:W-:Y:S04]  /*4c140*/  LDS.128 R236, [R252+0x800] ;  /* 0x00080000fcec7984 */ /* 0x000fe80000000c00 */
[----:B------:R-:W-:Y:S04]  /*4c150*/  LDS.128 R232, [R252+0x1000] ;  /* 0x00100000fce87984 */ /* 0x000fe80000000c00 */
[----:B------:R-:W-:Y:S04]  /*4c160*/  LDS.128 R208, [R252+0x1800] ;  /* 0x00180000fcd07984 */ /* 0x000fe80000000c00 */
[----:B------:R-:W-:Y:S04]  /*4c170*/  LDS.128 R204, [R3] ;  /* 0x0000000003cc7984 */ /* 0x000fe80000000c00 */
[----:B------:R-:W-:Y:S04]  /*4c180*/  LDS.128 R200, [R3+0x800] ;  /* 0x0008000003c87984 */ /* 0x000fe80000000c00 */
        /* <DEDUP_REMOVED lines=9> */
[----:B------:R-:W-:Y:S04]  /*4c220*/  LDS.128 R196, [R3+0x1000] ;  /* 0x0010000003c47984 */ /* 0x000fe80000000c00 */
[----:B------:R-:W-:Y:S04]  /*4c230*/  LDS.128 R192, [R3+0x1800] ;  /* 0x0018000003c07984 */ /* 0x000fe80000000c00 */
        /* <DEDUP_REMOVED lines=8> */
[----:B-1----:R-:W-:Y:S04]  /*4c2c0*/  STL.64 [R1], R28 ;  /* 0x0000001c01007387 */ /* 0x002fe80000100a00 */
[----:B------:R-:W-:Y:S04]  /*4c2d0*/  STL.64 [R1+0x8], R30 ;  /* 0x0000081e01007387 */ /* 0x000fe80000100a00 */
        /* <DEDUP_REMOVED lines=35> */
[----:B-1----:R-:W3:Y:S01]  /*4c510*/  LDL.LU R28, [R1+0x600] ;  /* 0x00060000011c7983 */ /* 0x002ee20000300800 */
[----:B------:R-:W-:-:S02]  /*4c520*/  IMAD.MOV.U32 R30, RZ, RZ, R108 ;  /* 0x000000ffff1e7224 */ /* 0x000fc400078e006c */
[----:B------:R-:W-:Y:S01]  /*4c530*/  IMAD.MOV.U32 R31, RZ, RZ, R109 ;  /* 0x000000ffff1f7224 */ /* 0x000fe200078e006d */
[----:B------:R-:W3:Y:S04]  /*4c540*/  LDL.LU R29, [R1+0x604] ;  /* 0x00060400011d7983 */ /* 0x000ee80000300800 */
[----:B------:R-:W4:Y:S04]  /*4c550*/  LDL.LU R108, [R1+0x608] ;  /* 0x00060800016c7983 */ /* 0x000f280000300800 */
[----:B------:R-:W4:Y:S04]  /*4c560*/  LDL.LU R109, [R1+0x60c] ;  /* 0x00060c00016d7983 */ /* 0x000f280000300800 */
[----:B--2---:R1:W-:Y:S04]  /*4c570*/  STS.128 [R0+0x380], R4 ;  /* 0x0003800400007388 */ /* 0x0043e80000000c00 */
[----:B-1----:R-:W2:Y:S04]  /*4c580*/  LDL.LU R4, [R1+0x4b0] ;  /* 0x0004b00001047983 */ /* 0x002ea80000300800 */
[----:B------:R-:W2:Y:S04]  /*4c590*/  LDL.LU R5, [R1+0x4b4] ;  /* 0x0004b40001057983 */ /* 0x000ea80000300800 */
[----:B------:R-:W2:Y:S04]  /*4c5a0*/  LDL.LU R6, [R1+0x4c0] ;  /* 0x0004c00001067983 */ /* 0x000ea80000300800 */
[----:B------:R-:W2:Y:S04]  /*4c5b0*/  LDL.LU R7, [R1+0x4c4] ;  /* 0x0004c40001077983 */ /* 0x000ea80000300800 */
[----:B------:R-:W5:Y:S04]  /*4c5c0*/  LDL.LU R36, [R1+0x4b8] ;  /* 0x0004b80001247983 */ /* 0x000f680000300800 */
[----:B------:R-:W5:Y:S04]  /*4c5d0*/  LDL.LU R37, [R1+0x4bc] ;  /* 0x0004bc0001257983 */ /* 0x000f680000300800 */
[----:B------:R-:W5:Y:S04]  /*4c5e0*/  LDL.LU R38, [R1+0x4c8] ;  /* 0x0004c80001267983 */ /* 0x000f680000300800 */
[----:B---3--:R1:W-:Y:S04]  /*4c5f0*/  STS.128 [R0+0x400], R28 ;  /* 0x0004001c00007388 */ /* 0x0083e80000000c00 */
[----:B------:R-:W5:Y:S04]  /*4c600*/  LDL.LU R39, [R1+0x4cc] ;  /* 0x0004cc0001277983 */ /* 0x000f680000300800 */
        /* <DEDUP_REMOVED lines=15> */
[----:B----4-:R-:W-:Y:S04]  /*4c700*/  STS.128 [R0+0x480], R108 ;  /* 0x0004806c00007388 */ /* 0x010fe80000000c00 */
[----:B-----5:R-:W-:Y:S04]  /*4c710*/  STS.128 [R0+0x580], R36 ;  /* 0x0005802400007388 */ /* 0x020fe80000000c00 */
[----:B------:R-:W-:Y:S04]  /*4c720*/  STS.128 [R0+0x600], R32 ;  /* 0x0006002000007388 */ /* 0x000fe80000000c00 */
[----:B------:R-:W-:Y:S04]  /*4c730*/  STS.128 [R0+0x680], R216 ;  /* 0x000680d800007388 */ /* 0x000fe80000000c00 */
[----:B---3--:R-:W-:Y:S04]  /*4c740*/  STS.128 [R0+0x700], R28 ;  /* 0x0007001c00007388 */ /* 0x008fe80000000c00 */
[----:B--2---:R1:W-:Y:S04]  /*4c750*/  STS.128 [R0+0x780], R4 ;  /* 0x0007800400007388 */ /* 0x0043e80000000c00 */
[----:B------:R-:W-:Y:S06]  /*4c760*/  BAR.SYNC.DEFER_BLOCKING 0x0 ;  /* 0x0000000000007b1d */ /* 0x000fec0000010000 */
[----:B-1----:R-:W2:Y:S04]  /*4c770*/  LDL.LU R4, [R1+0x8f0] ;  /* 0x0008f00001047983 */ /* 0x002ea80000300800 */
[----:B------:R-:W2:Y:S04]  /*4c780*/  LDL.LU R5, [R1+0x8f4] ;  /* 0x0008f40001057983 */ /* 0x000ea80000300800 */
[----:B------:R-:W2:Y:S04]  /*4c790*/  LDL.LU R6, [R1+0x8e0] ;  /* 0x0008e00001067983 */ /* 0x000ea80000300800 */
[----:B------:R-:W2:Y:S04]  /*4c7a0*/  LDL.LU R7, [R1+0x8e4] ;  /* 0x0008e40001077983 */ /* 0x000ea80000300800 */
[----:B------:R-:W-:Y:S04]  /*4c7b0*/  LDS.128 R188, [R2] ;  /* 0x0000000002bc7984 */ /* 0x000fe80000000c00 */
[----:B------:R-:W-:Y:S04]  /*4c7c0*/  LDS.128 R184, [R2+0x800] ;  /* 0x0008000002b87984 */ /* 0x000fe80000000c00 */
[----:B------:R-:W-:Y:S04]  /*4c7d0*/  LDS.128 R176, [R2+0x1000] ;  /* 0x0010000002b07984 */ /* 0x000fe80000000c00 */
[----:B------:R-:W-:Y:S04]  /*4c7e0*/  LDS.128 R172, [R2+0x1800] ;  /* 0x0018000002ac7984 */ /* 0x000fe80000000c00 */
        /* <DEDUP_REMOVED lines=12> */
[----:B------:R-:W-:Y:S06]  /*4c8b0*/  BAR.SYNC.DEFER_BLOCKING 0x0 ;  /* 0x0000000000007b1d */ /* 0x000fec0000010000 */
        /* <DEDUP_REMOVED lines=14> */
[----:B---3--:R-:W-:Y:S04]  /*4c9a0*/  STS.128 [R0+0x100], R28 ;  /* 0x0001001c00007388 */ /* 0x008fe80000000c00 */
[----:B--2---:R1:W-:Y:S04]  /*4c9b0*/  STS.128 [R0+0x180], R4 ;  /* 0x0001800400007388 */ /* 0x0043e80000000c00 */
        /* <DEDUP_REMOVED lines=22> */
[----:B------:R-:W5:Y:S04]  /*4cb20*/  LDL.LU R36, [R1+0x4d8] ;  /* 0x0004d80001247983 */ /* 0x000f680000300800 */
[----:B------:R-:W5:Y:S04]  /*4cb30*/  LDL.LU R37, [R1+0x4dc] ;  /* 0x0004dc0001257983 */ /* 0x000f680000300800 */
[----:B------:R-:W5:Y:S04]  /*4cb40*/  LDL.LU R38, [R1+0x4f8] ;  /* 0x0004f80001267983 */ /* 0x000f680000300800 */
[----:B------:R-:W5:Y:S04]  /*4cb50*/  LDL.LU R39, [R1+0x4fc] ;  /* 0x0004fc0001277983 */ /* 0x000f680000300800 */
[----:B--2---:R1:W-:Y:S02]  /*4cb60*/  STS.128 [R0+0x300], R4 ;  /* 0x0003000400007388 */ /* 0x0043e40000000c00 */
[----:B-1----:R-:W-:-:S02]  /*4cb70*/  IMAD.MOV.U32 R4, RZ, RZ, R112 ;  /* 0x000000ffff047224 */ /* 0x002fc400078e0070 */
[----:B------:R-:W-:Y:S02]  /*4cb80*/  IMAD.MOV.U32 R5, RZ, RZ, R113 ;  /* 0x000000ffff057224 */ /* 0x000fe400078e0071 */
[----:B------:R-:W-:Y:S02]  /*4cb90*/  IMAD.MOV.U32 R6, RZ, RZ, R116 ;  /* 0x000000ffff067224 */ /* 0x000fe400078e0074 */
[----:B------:R-:W-:-:S05]  /*4cba0*/  IMAD.MOV.U32 R7, RZ, RZ, R117 ;  /* 0x000000ffff077224 */ /* 0x000fca00078e0075 */
[----:B------:R1:W-:Y:S04]  /*4cbb0*/  STS.128 [R0+0x400], R4 ;  /* 0x0004000400007388 */ /* 0x0003e80000000c00 */
        /* <DEDUP_REMOVED lines=8> */
[----:B------:R-:W3:Y:S01]  /*4cc40*/  LDL.LU R31, [R1+0xcc] ;  /* 0x0000cc00011f7983 */ /* 0x000ee20000300800 */
[----:B------:R-:W-:-:S03]  /*4cc50*/  IMAD.MOV.U32 R116, RZ, RZ, R114 ;  /* 0x000000ffff747224 */ /* 0x000fc600078e0072 */
[----:B----4-:R1:W-:Y:S01]  /*4cc60*/  STS.128 [R0+0x380], R32 ;  /* 0x0003802000007388 */ /* 0x0103e20000000c00 */
[----:B------:R-:W-:-:S03]  /*4cc70*/  IMAD.MOV.U32 R117, RZ, RZ, R115 ;  /* 0x000000ffff757224 */ /* 0x000fc600078e0073 */
[----:B-----5:R-:W-:Y:S04]  /*4cc80*/  STS.128 [R0+0x580], R36 ;  /* 0x0005802400007388 */ /* 0x020fe80000000c00 */
[----:B------:R-:W-:Y:S01]  /*4cc90*/  STS.128 [R0+0x480], R116 ;  /* 0x0004807400007388 */ /* 0x000fe20000000c00 */
[----:B-1----:R-:W-:-:S03]  /*4cca0*/  IMAD.MOV.U32 R34, RZ, RZ, R224 ;  /* 0x000000ffff227224 */ /* 0x002fc600078e00e0 */
        /* <DEDUP_REMOVED lines=9> */
[----:B------:R-:W-:Y:S01]  /*4cd40*/  IMAD.MOV.U32 R225, RZ, RZ, R223 ;  /* 0x000000ffffe17224 */ /* 0x000fe200078e00df */
[----:B------:R-:W-:Y:S04]  /*4cd50*/  STS.128 [R0+0x600], R32 ;  /* 0x0006002000007388 */ /* 0x000fe80000000c00 */
[----:B------:R-:W-:Y:S04]  /*4cd60*/  STS.128 [R0+0x680], R224 ;  /* 0x000680e000007388 */ /* 0x000fe80000000c00 */
[----:B---3--:R-:W-:Y:S04]  /*4cd70*/  STS.128 [R0+0x780], R28 ;  /* 0x0007801c00007388 */ /* 0x008fe80000000c00 */
[----:B------:R-:W-:Y:S06]  /*4cd80*/  BAR.SYNC.DEFER_BLOCKING 0x0 ;  /* 0x0000000000007b1d */ /* 0x000fec0000010000 */
        /* <DEDUP_REMOVED lines=74> */
[----:B------:R-:W-:-:S03]  /*4d230*/  IMAD.MOV.U32 R124, RZ, RZ, R122 ;  /* 0x000000ffff7c7224 */ /* 0x000fc600078e007a */
[----:B----4-:R1:W-:Y:S01]  /*4d240*/  STS.128 [R0+0x380], R104 ;  /* 0x0003806800007388 */ /* 0x0103e20000000c00 */
[----:B------:R-:W-:Y:S02]  /*4d250*/  IMAD.MOV.U32 R125, RZ, RZ, R123 ;  /* 0x000000ffff7d7224 */ /* 0x000fe400078e007b */
[----:B------:R-:W-:Y:S02]  /*4d260*/  IMAD.MOV.U32 R20, RZ, RZ, R26 ;  /* 0x000000ffff147224 */ /* 0x000fe400078e001a */
[----:B------:R-:W-:Y:S01]  /*4d270*/  IMAD.MOV.U32 R21, RZ, RZ, R27 ;  /* 0x000000ffff157224 */ /* 0x000fe200078e001b */
[----:B------:R-:W-:Y:S04]  /*4d280*/  STS.128 [R0+0x480], R124 ;  /* 0x0004807c00007388 */ /* 0x000fe80000000c00 */
[----:B---3--:R-:W-:Y:S01]  /*4d290*/  STS.128 [R0+0x500], R76 ;  /* 0x0005004c00007388 */ /* 0x008fe20000000c00 */
[----:B-1----:R-:W-:-:S02]  /*4d2a0*/  IMAD.MOV.U32 R106, RZ, RZ, R240 ;  /* 0x000000ffff6a7224 */ /* 0x002fc400078e00f0 */
[----:B------:R-:W-:Y:S02]  /*4d2b0*/  IMAD.MOV.U32 R107, RZ, RZ, R241 ;  /* 0x000000ffff6b7224 */ /* 0x000fe400078e00f1 */
[----:B------:R-:W-:Y:S02]  /*4d2c0*/  IMAD.MOV.U32 R104, RZ, RZ, R228 ;  /* 0x000000ffff687224 */ /* 0x000fe400078e00e4 */
[----:B------:R-:W-:Y:S02]  /*4d2d0*/  IMAD.MOV.U32 R105, RZ, RZ, R229 ;  /* 0x000000ffff697224 */ /* 0x000fe400078e00e5 */
[----:B------:R-:W-:Y:S02]  /*4d2e0*/  IMAD.MOV.U32 R240, RZ, RZ, R230 ;  /* 0x000000fffff07224 */ /* 0x000fe400078e00e6 */
[----:B------:R-:W-:Y:S01]  /*4d2f0*/  IMAD.MOV.U32 R241, RZ, RZ, R231 ;  /* 0x000000fffff17224 */ /* 0x000fe200078e00e7 */
[----:B-----5:R-:W-:Y:S04]  /*4d300*/  STS.128 [R0+0x580], R112 ;  /* 0x0005807000007388 */ /* 0x020fe80000000c00 */
[----:B------:R-:W-:Y:S04]  /*4d310*/  STS.128 [R0+0x600], R104 ;  /* 0x0006006800007388 */ /* 0x000fe80000000c00 */
[----:B------:R-:W-:Y:S04]  /*4d320*/  STS.128 [R0+0x680], R240 ;  /* 0x000680f000007388 */ /* 0x000fe80000000c00 */
[----:B------:R-:W-:Y:S04]  /*4d330*/  STS.128 [R0+0x780], R20 ;  /* 0x0007801400007388 */ /* 0x000fe80000000c00 */
[----:B------:R-:W-:Y:S06]  /*4d340*/  BAR.SYNC.DEFER_BLOCKING 0x0 ;  /* 0x0000000000007b1d */ /* 0x000fec0000010000 */
[----:B------:R-:W1:Y:S01]  /*4d350*/  LDS.128 R76, [R2+0x1000] ;  /* 0x00100000024c7984 */ /* 0x000e620000000c00 */
[----:B------:R-:W-:-:S03]  /*4d360*/  LOP3.LUT R231, R2, 0x20, RZ, 0x3c, !PT ;  /* 0x0000002002e77812 */ /* 0x000fc600078e3cff */
[----:B------:R-:W-:Y:S04]  /*4d370*/  LDS.128 R120, [R252+0x1000] ;  /* 0x00100000fc787984 */ /* 0x000fe80000000c00 */
[----:B------:R-:W3:Y:S04]  /*4d380*/  LDS.128 R112, [R231+0x1000] ;  /* 0x00100000e7707984 */ /* 0x000ee80000000c00 */
[----:B------:R-:W-:Y:S04]  /*4d390*/  LDS.128 R124, [R3+0x800] ;  /* 0x00080000037c7984 */ /* 0x000fe80000000c00 */
[----:B------:R-:W-:Y:S04]  /*4d3a0*/  LDS.128 R20, [R2] ;  /* 0x0000000002147984 */ /* 0x000fe80000000c00 */
[----:B------:R-:W-:Y:S04]  /*4d3b0*/  LDS.128 R24, [R2+0x800] ;  /* 0x0008000002187984 */ /* 0x000fe80000000c00 */
[----:B------:R-:W-:Y:S04]  /*4d3c0*/  LDS.128 R104, [R231+0x800] ;  /* 0x00080000e7687984 */ /* 0x000fe80000000c00 */
[----:B------:R-:W-:Y:S01]  /*4d3d0*/  LDS.128 R116, [R252+0x800] ;  /* 0x00080000fc747984 */ /* 0x000fe20000000c00 */
[----:B-1----:R-:W-:-:S03]  /*4d3e0*/  IMAD.MOV.U32 R228, RZ, RZ, R76 ;  /* 0x000000ffffe47224 */ /* 0x002fc600078e004c */
[----:B------:R-:W-:Y:S01]  /*4d3f0*/  STL.64 [R1+0x388], R78 ;  /* 0x0003884e01007387 */ /* 0x000fe20000100a00 */
[----:B------:R-:W-:-:S03]  /*4d400*/  IMAD.MOV.U32 R227, RZ, RZ, R77 ;  /* 0x000000ffffe37224 */ /* 0x000fc600078e004d */
[----:B------:R-:W1:Y:S01]  /*4d410*/  LDS.128 R76, [R2+0x1800] ;  /* 0x00180000024c7984 */ /* 0x000e620000000c00 */
[----:B---3--:R-:W-:Y:S02]  /*4d420*/  IMAD.MOV.U32 R226, RZ, RZ, R112 ;  /* 0x000000ffffe27224 */ /* 0x008fe400078e0070 */
[----:B------:R-:W-:Y:S01]  /*4d430*/  IMAD.MOV.U32 R225, RZ, RZ, R113 ;  /* 0x000000ffffe17224 */ /* 0x000fe200078e0071 */
[----:B-1----:R-:W-:Y:S04]  /*4d440*/  STL.64 [R1+0x3f8], R78 ;  /* 0x0003f84e01007387 */ /* 0x002fe80000100a00 */
[----:B------:R-:W-:Y:S04]  /*4d450*/  STL.64 [R1+0x398], R114 ;  /* 0x0003987201007387 */ /* 0x000fe80000100a00 */
[----:B------:R-:W1:Y:S01]  /*4d460*/  LDS.128 R112, [R231+0x1800] ;  /* 0x00180000e7707984 */ /* 0x000e620000000c00 */
[----:B------:R-:W-:-:S02]  /*4d470*/  IMAD.MOV.U32 R224, RZ, RZ, R120 ;  /* 0x000000ffffe07224 */ /* 0x000fc400078e0078 */
[----:B------:R-:W-:Y:S01]  /*4d480*/  IMAD.MOV.U32 R223, RZ, RZ, R121 ;  /* 0x000000ffffdf7224 */ /* 0x000fe200078e0079 */
[----:B-1----:R-:W-:Y:S04]  /*4d490*/  STL.64 [R1+0x418], R114 ;  /* 0x0004187201007387 */ /* 0x002fe80000100a00 */
[----:B------:R-:W-:Y:S04]  /*4d4a0*/  STL.64 [R1+0x3b8], R122 ;  /* 0x0003b87a01007387 */ /* 0x000fe80000100a00 */
[----:B------:R-:W1:Y:S01]  /*4d4b0*/  LDS.128 R120, [R252+0x1800] ;  /* 0x00180000fc787984 */ /* 0x000e620000000c00 */
[----:B------:R-:W-:-:S02]  /*4d4c0*/  IMAD.MOV.U32 R230, RZ, RZ, R124 ;  /* 0x000000ffffe67224 */ /* 0x000fc400078e007c */
[----:B------:R-:W-:Y:S02]  /*4d4d0*/  IMAD.MOV.U32 R229, RZ, RZ, R125 ;  /* 0x000000ffffe57224 */ /* 0x000fe400078e007d */
[----:B------:R-:W-:Y:S01]  /*4d4e0*/  IMAD.MOV.U32 R212, RZ, RZ, R126 ;  /* 0x000000ffffd47224 */ /* 0x000fe200078e007e */
[----:B-1----:R-:W-:Y:S04]  /*4d4f0*/  STL.64 [R1+0x428], R122 ;  /* 0x0004287a01007387 */ /* 0x002fe80000100a00 */
[----:B------:R-:W-:Y:S04]  /*4d500*/  STL [R1+0x34c], R127 ;  /* 0x00034c7f01007387 */ /* 0x000fe80000100800 */
[----:B------:R-:W1:Y:S01]  /*4d510*/  LDS.128 R124, [R3+0x1000] ;  /* 0x00100000037c7984 */ /* 0x000e620000000c00 */
[----:B------:R-:W-:-:S02]  /*4d520*/  IMAD.MOV.U32 R220, RZ, RZ, R76 ;  /* 0x000000ffffdc7224 */ /* 0x000fc400078e004c */
[----:B------:R-:W-:Y:S02]  /*4d530*/  IMAD.MOV.U32 R219, RZ, RZ, R77 ;  /* 0x000000ffffdb7224 */ /* 0x000fe400078e004d */
[----:B------:R-:W-:Y:S01]  /*4d540*/  IMAD.MOV.U32 R218, RZ, RZ, R112 ;  /* 0x000000ffffda7224 */ /* 0x000fe200078e0070 */
[----:B------:R-:W-:Y:S01]  /*4d550*/  LDS.128 R76, [R231] ;  /* 0x00000000e74c7984 */ /* 0x000fe20000000c00 */
[----:B------:R-:W-:Y:S02]  /*4d560*/  IMAD.MOV.U32 R217, RZ, RZ, R113 ;  /* 0x000000ffffd97224 */ /* 0x000fe400078e0071 */
[----:B------:R-:W-:Y:S01]  /*4d570*/  IMAD.MOV.U32 R216, RZ, RZ, R120 ;  /* 0x000000ffffd87224 */ /* 0x000fe200078e0078 */
[----:B------:R-:W-:Y:S01]  /*4d580*/  LDS.128 R112, [R252] ;  /* 0x00000000fc707984 */ /* 0x000fe20000000c00 */
[----:B------:R-:W-:-:S03]  /*4d590*/  IMAD.MOV.U32 R215, RZ, RZ, R121 ;  /* 0x000000ffffd77224 */ /* 0x000fc600078e0079 */
[----:B------:R-:W-:Y:S01]  /*4d5a0*/  LDS.128 R120, [R3] ;  /* 0x0000000003787984 */ /* 0x000fe20000000c00 */
[----:B-1----:R-:W-:-:S03]  /*4d5b0*/  IMAD.MOV.U32 R222, RZ, RZ, R124 ;  /* 0x000000ffffde7224 */ /* 0x002fc600078e007c */
[----:B------:R-:W-:Y:S01]  /*4d5c0*/  STL.64 [R1+0x3d8], R126 ;  /* 0x0003d87e01007387 */ /* 0x000fe20000100a00 */
[----:B------:R-:W-:-:S03]  /*4d5d0*/  IMAD.MOV.U32 R221, RZ, RZ, R125 ;  /* 0x000000ffffdd7224 */ /* 0x000fc600078e007d */
[----:B------:R-:W1:Y:S04]  /*4d5e0*/  LDS.128 R124, [R3+0x1800] ;  /* 0x00180000037c7984 */ /* 0x000e680000000c00 */
[----:B------:R-:W-:Y:S06]  /*4d5f0*/  BAR.SYNC.DEFER_BLOCKING 0x0 ;  /* 0x0000000000007b1d */ /* 0x000fec0000010000 */
[----:B--2---:R2:W-:Y:S04]  /*4d600*/  STS.128 [R0], R4 ;  /* 0x0000000400007388 */ /* 0x0045e80000000c00 */
[----:B-1----:R1:W-:Y:S04]  /*4d610*/  STL.64 [R1+0x438], R126 ;  /* 0x0004387e01007387 */ /* 0x0023e80000100a00 */
[----:B--2---:R-:W2:Y:S04]  /*4d620*/  LDL.LU R4, [R1+0x8b8] ;  /* 0x0008b80001047983 */ /* 0x004ea80000300800 */
[----:B------:R-:W2:Y:S04]  /*4d630*/  LDL.LU R5, [R1+0x8bc] ;  /* 0x0008bc0001057983 */ /* 0x000ea80000300800 */
[----:B------:R-:W2:Y:S04]  /*4d640*/  LDL.LU R6, [R1+0x8a8] ;  /* 0x0008a80001067983 */ /* 0x000ea80000300800 */
[----:B------:R-:W2:Y:S01]  /*4d650*/  LDL.LU R7, [R1+0x8ac] ;  /* 0x0008ac0001077983 */ /* 0x000ea20000300800 */
[----:B------:R-:W-:-:S02]  /*4d660*/  IMAD.MOV.U32 R214, RZ, RZ, R124 ;  /* 0x000000ffffd67224 */ /* 0x000fc400078e007c */
[----:B------:R-:W-:Y:S01]  /*4d670*/  IMAD.MOV.U32 R213, RZ, RZ, R125 ;  /* 0x000000ffffd57224 */ /* 0x000fe200078e007d */
[----:B------:R-:W3:Y:S04]  /*4d680*/  LDL.LU R124, [R1+0x7f0] ;  /* 0x0007f000017c7983 */ /* 0x000ee80000300800 */
[----:B------:R-:W3:Y:S04]  /*4d690*/  LDL.LU R125, [R1+0x7f4] ;  /* 0x0007f400017d7983 */ /* 0x000ee80000300800 */
[----:B-1----:R-:W3:Y:S04]  /*4d6a0*/  LDL.LU R126, [R1+0x7e0] ;  /* 0x0007e000017e7983 */ /* 0x002ee80000300800 */
        /* <DEDUP_REMOVED lines=24> */
[----:B------:R-:W4:Y:S04]  /*4d830*/  LDL.LU R167, [R1+0x64c] ;  /* 0x00064c0001a77983 */ /* 0x000f280000300800 */
        /* <DEDUP_REMOVED lines=10> */
[----:B----4-:R1:W-:Y:S04]  /*4d8e0*/  STS.128 [R0+0x380], R164 ;  /* 0x000380a400007388 */ /* 0x0103e80000000c00 */
[----:B-1----:R-:W4:Y:S04]  /*4d8f0*/  LDL.LU R164, [R1+0x370] ;  /* 0x0003700001a47983 */ /* 0x002f280000300800 */
[----:B------:R-:W4:Y:S04]  /*4d900*/  LDL.LU R165, [R1+0x374] ;  /* 0x0003740001a57983 */ /* 0x000f280000300800 */
[----:B------:R-:W4:Y:S04]  /*4d910*/  LDL.LU R166, [R1+0x350] ;  /* 0x0003500001a67983 */ /* 0x000f280000300800 */
[----:B------:R-:W4:Y:S04]  /*4d920*/  LDL.LU R167, [R1+0x354] ;  /* 0x0003540001a77983 */ /* 0x000f280000300800 */
[----:B--2---:R-:W-:Y:S04]  /*4d930*/  STS.128 [R0+0x400], R4 ;  /* 0x0004000400007388 */ /* 0x004fe80000000c00 */
[----:B---3--:R1:W-:Y:S04]  /*4d940*/  STS.128 [R0+0x480], R124 ;  /* 0x0004807c00007388 */ /* 0x0083e80000000c00 */
        /* <DEDUP_REMOVED lines=12> */
[----:B------:R-:W4:Y:S01]  /*4da10*/  LDL.LU R167, [R1+0x1cc] ;  /* 0x0001cc0001a77983 */ /* 0x000f220000300800 */
        /* <DEDUP_REMOVED lines=8> */
[----:B---3--:R1:W-:Y:S04]  /*4daa0*/  STS.128 [R0+0x600], R4 ;  /* 0x0006000400007388 */ /* 0x0083e80000000c00 */
[----:B-1----:R-:W3:Y:S04]  /*4dab0*/  LDL.LU R4, [R1+0x890] ;  /* 0x0008900001047983 */ /* 0x002ee80000300800 */
[----:B------:R-:W3:Y:S04]  /*4dac0*/  LDL.LU R5, [R1+0x894] ;  /* 0x0008940001057983 */ /* 0x000ee80000300800 */
[----:B------:R-:W3:Y:S04]  /*4dad0*/  LDL.LU R6, [R1+0x880] ;  /* 0x0008800001067983 */ /* 0x000ee80000300800 */
[----:B------:R-:W3:Y:S04]  /*4dae0*/  LDL.LU R7, [R1+0x884] ;  /* 0x0008840001077983 */ /* 0x000ee80000300800 */
[----:B--2---:R-:W-:Y:S04]  /*4daf0*/  STS.128 [R0+0x580], R124 ;  /* 0x0005807c00007388 */ /* 0x004fe80000000c00 */
[----:B----4-:R-:W-:Y:S04]  /*4db00*/  STS.128 [R0+0x680], R164 ;  /* 0x000680a400007388 */ /* 0x010fe80000000c00 */
[----:B------:R-:W-:Y:S06]  /*4db10*/  BAR.SYNC.DEFER_BLOCKING 0x0 ;  /* 0x0000000000007b1d */ /* 0x000fec0000010000 */
[----:B------:R-:W1:Y:S04]  /*4db20*/  LDS.128 R16, [R2] ;  /* 0x0000000002107984 */ /* 0x000e680000000c00 */
[----:B------:R-:W2:Y:S04]  /*4db30*/  LDS.128 R124, [R2+0x800] ;  /* 0x00080000027c7984 */ /* 0x000ea80000000c00 */
[----:B------:R-:W4:Y:S04]  /*4db40*/  LDS.128 R12, [R2+0x1000] ;  /* 0x00100000020c7984 */ /* 0x000f280000000c00 */
[----:B-1----:R-:W-:Y:S04]  /*4db50*/  STL.64 [R1+0x370], R16 ;  /* 0x0003701001007387 */ /* 0x002fe80000100a00 */
[----:B------:R-:W-:Y:S04]  /*4db60*/  STL.64 [R1+0x378], R18 ;  /* 0x0003781201007387 */ /* 0x000fe80000100a00 */
[----:B--2---:R-:W-:Y:S04]  /*4db70*/  STL.64 [R1+0x360], R124 ;  /* 0x0003607c01007387 */ /* 0x004fe80000100a00 */
[----:B------:R-:W-:Y:S04]  /*4db80*/  STL.64 [R1+0x368], R126 ;  /* 0x0003687e01007387 */ /* 0x000fe80000100a00 */
[----:B------:R-:W-:Y:S04]  /*4db90*/  STL [R1+0x1400], R2 ;  /* 0x0014000201007387 */ /* 0x000fe80000100800 */
[----:B------:R-:W1:Y:S04]  /*4dba0*/  LDS.128 R16, [R2+0x1800] ;  /* 0x0018000002107984 */ /* 0x000e680000000c00 */
[----:B----4-:R-:W-:Y:S04]  /*4dbb0*/  STL.64 [R1+0x350], R12 ;  /* 0x0003500c01007387 */ /* 0x010fe80000100a00 */
[----:B------:R-:W-:Y:S04]  /*4dbc0*/  STL.64 [R1+0x358], R14 ;  /* 0x0003580e01007387 */ /* 0x000fe80000100a00 */
[----:B------:R-:W2:Y:S04]  /*4dbd0*/  LDS.128 R12, [R231] ;  /* 0x00000000e70c7984 */ /* 0x000ea80000000c00 */
[----:B------:R-:W4:Y:S04]  /*4dbe0*/  LDS.128 R124, [R231+0x800] ;  /* 0x00080000e77c7984 */ /* 0x000f280000000c00 */
[----:B-1----:R-:W-:Y:S04]  /*4dbf0*/  STL.64 [R1+0x3a0], R16 ;  /* 0x0003a01001007387 */ /* 0x002fe80000100a00 */
[----:B------:R-:W-:Y:S04]  /*4dc00*/  STL.64 [R1+0x3a8], R18 ;  /* 0x0003a81201007387 */ /* 0x000fe80000100a00 */
[----:B------:R-:W1:Y:S04]  /*4dc10*/  LDS.128 R16, [R231+0x1000] ;  /* 0x00100000e7107984 */ /* 0x000e680000000c00 */
[----:B--2---:R-:W-:Y:S04]  /*4dc20*/  STL.64 [R1+0x310], R12 ;  /* 0x0003100c01007387 */ /* 0x004fe80000100a00 */
[----:B------:R-:W-:Y:S04]  /*4dc30*/  STL.64 [R1+0x318], R14 ;  /* 0x0003180e01007387 */ /* 0x000fe80000100a00 */
[----:B------:R-:W2:Y:S04]  /*4dc40*/  LDS.128 R12, [R231+0x1800] ;  /* 0x00180000e70c7984 */ /* 0x000ea80000000c00 */
[----:B----4-:R-:W-:Y:S04]  /*4dc50*/  STL.64 [R1+0x300], R124 ;  /* 0x0003007c01007387 */ /* 0x010fe80000100a00 */
[----:B------:R-:W-:Y:S04]  /*4dc60*/  STL.64 [R1+0x308], R126 ;  /* 0x0003087e01007387 */ /* 0x000fe80000100a00 */
[----:B------:R-:W4:Y:S04]  /*4dc70*/  LDS.128 R124, [R252] ;  /* 0x00000000fc7c7984 */ /* 0x000f280000000c00 */
[----:B-1----:R-:W-:Y:S04]  /*4dc80*/  STL.64 [R1+0x1c0], R16 ;  /* 0x0001c01001007387 */ /* 0x002fe80000100a00 */
[----:B------:R-:W-:Y:S04]  /*4dc90*/  STL.64 [R1+0x1c8], R18 ;  /* 0x0001c81201007387 */ /* 0x000fe80000100a00 */
[----:B------:R-:W-:Y:S04]  /*4dca0*/  LDS.128 R16, [R252+0x800] ;  /* 0x00080000fc107984 */ /* 0x000fe80000000c00 */
[----:B--2---:R-:W-:Y:S04]  /*4dcb0*/  STL.64 [R1+0x3c0], R12 ;  /* 0x0003c00c01007387 */ /* 0x004fe80000100a00 */
[----:B------:R-:W-:Y:S04]  /*4dcc0*/  STL.64 [R1+0x3c8], R14 ;  /* 0x0003c80e01007387 */ /* 0x000fe80000100a00 */
[----:B------:R-:W1:Y:S04]  /*4dcd0*/  LDS.128 R12, [R252+0x1000] ;  /* 0x00100000fc0c7984 */ /* 0x000e680000000c00 */
[----:B----4-:R-:W-:Y:S04]  /*4dce0*/  STL.64 [R1+0x1b0], R124 ;  /* 0x0001b07c01007387 */ /* 0x010fe80000100a00 */
[----:B------:R-:W-:Y:S04]  /*4dcf0*/  STL.64 [R1+0x1b8], R126 ;  /* 0x0001b87e01007387 */ /* 0x000fe80000100a00 */
[----:B------:R-:W2:Y:S04]  /*4dd00*/  LDS.128 R124, [R252+0x1800] ;  /* 0x00180000fc7c7984 */ /* 0x000ea80000000c00 */
[----:B-1----:R-:W-:Y:S01]  /*4dd10*/  STL.64 [R1+0x170], R12 ;  /* 0x0001700c01007387 */ /* 0x002fe20000100a00 */
[----:B------:R-:W-:-:S03]  /*4dd20*/  IMAD.MOV.U32 R2, RZ, RZ, R15 ;  /* 0x000000ffff027224 */ /* 0x000fc600078e000f */
[----:B------:R-:W-:Y:S04]  /*4dd30*/  STL.64 [R1+0x190], R16 ;  /* 0x0001901001007387 */ /* 0x000fe80000100a00 */
[----:B------:R-:W-:Y:S04]  /*4dd40*/  STL.64 [R1+0x198], R18 ;  /* 0x0001981201007387 */ /* 0x000fe80000100a00 */
[----:B------:R-:W-:Y:S04]  /*4dd50*/  STL [R1+0x178], R14 ;  /* 0x0001780e01007387 */ /* 0x000fe80000100800 */
[----:B------:R-:W1:Y:S04]  /*4dd60*/  LDS.128 R12, [R3+0x800] ;  /* 0x00080000030c7984 */ /* 0x000e680000000c00 */
[----:B------:R-:W4:Y:S04]  /*4dd70*/  LDS.128 R16, [R3] ;  /* 0x0000000003107984 */ /* 0x000f280000000c00 */
[----:B------:R5:W-:Y:S04]  /*4dd80*/  STL [R1+0x1404], R2 ;  /* 0x0014040201007387 */ /* 0x000be80000100800 */
[----:B--2---:R-:W-:Y:S04]  /*4dd90*/  STL.64 [R1+0x3e0], R124 ;  /* 0x0003e07c01007387 */ /* 0x004fe80000100a00 */
[----:B------:R-:W-:Y:S04]  /*4dda0*/  STL.64 [R1+0x3e8], R126 ;  /* 0x0003e87e01007387 */ /* 0x000fe80000100a00 */
[----:B-1----:R-:W-:Y:S01]  /*4ddb0*/  STL.64 [R1+0x100], R12 ;  /* 0x0001000c01007387 */ /* 0x002fe20000100a00 */
[----:B-----5:R-:W-:-:S03]  /*4ddc0*/  IMAD.MOV.U32 R2, RZ, RZ, R15 ;  /* 0x000000ffff027224 */ /* 0x020fc600078e000f */
[----:B----4-:R-:W-:Y:S04]  /*4ddd0*/  STL.64 [R1+0x140], R16 ;  /* 0x0001401001007387 */ /* 0x010fe80000100a00 */
[----:B------:R-:W-:Y:S04]  /*4dde0*/  STL.64 [R1+0x148], R18 ;  /* 0x0001481201007387 */ /* 0x000fe80000100a00 */
[----:B------:R-:W-:Y:S04]  /*4ddf0*/  STL [R1+0x108], R14 ;  /* 0x0001080e01007387 */ /* 0x000fe80000100800 */
[----:B------:R-:W1:Y:S04]  /*4de00*/  LDS.128 R12, [R3+0x1800] ;  /* 0x00180000030c7984 */ /* 0x000e680000000c00 */
[----:B------:R-:W2:Y:S04]  /*4de10*/  LDS.128 R16, [R3+0x1000] ;  /* 0x0010000003107984 */ /* 0x000ea80000000c00 */
[----:B------:R-:W-:Y:S06]  /*4de20*/  BAR.SYNC.DEFER_BLOCKING 0x0 ;  /* 0x0000000000007b1d */ /* 0x000fec0000010000 */
[----:B------:R-:W-:Y:S04]  /*4de30*/  STL [R1+0x1408], R2 ;  /* 0x0014080201007387 */ /* 0x000fe80000100800 */
[----:B---3--:R3:W-:Y:S04]  /*4de40*/  STS.128 [R0], R4 ;  /* 0x0000000400007388 */ /* 0x0087e80000000c00 */
[----:B-1----:R1:W-:Y:S04]  /*4de50*/  STL [R1+0x400], R12 ;  /* 0x0004000c01007387 */ /* 0x0023e80000100800 */
[----:B--2---:R-:W-:Y:S04]  /*4de60*/  STL.64 [R1+0xc0], R16 ;  /* 0x0000c01001007387 */ /* 0x004fe80000100a00 */
[----:B------:R-:W-:Y:S04]  /*4de70*/  STL.64 [R1+0xc8], R18 ;  /* 0x0000c81201007387 */ /* 0x000fe80000100a00 */
[----:B------:R2:W-:Y:S04]  /*4de80*/  STL.64 [R1+0x408], R14 ;  /* 0x0004080e01007387 */ /* 0x0005e80000100a00 */
[----:B---3--:R-:W3:Y:S04]  /*4de90*/  LDL.LU R4, [R1+0x898] ;  /* 0x0008980001047983 */ /* 0x008ee80000300800 */
[----:B------:R-:W3:Y:S04]  /*4dea0*/  LDL.LU R5, [R1+0x89c] ;  /* 0x00089c0001057983 */ /* 0x000ee80000300800 */
[----:B------:R-:W3:Y:S04]  /*4deb0*/  LDL.LU R6, [R1+0x888] ;  /* 0x0008880001067983 */ /* 0x000ee80000300800 */
[----:B------:R-:W3:Y:S01]  /*4dec0*/  LDL.LU R7, [R1+0x88c] ;  /* 0x00088c0001077983 */ /* 0x000ee20000300800 */
[----:B------:R-:W-:-:S03]  /*4ded0*/  IMAD.MOV.U32 R2, RZ, RZ, R13 ;  /* 0x000000ffff027224 */ /* 0x000fc600078e000d */
[----:B-1----:R-:W4:Y:S04]  /*4dee0*/  LDL.LU R12, [R1+0x7d0] ;  /* 0x0007d000010c7983 */ /* 0x002f280000300800 */
[----:B------:R-:W4:Y:S04]  /*4def0*/  LDL.LU R13, [R1+0x7d4] ;  /* 0x0007d400010d7983 */ /* 0x000f280000300800 */
[----:B--2---:R-:W4:Y:S04]  /*4df00*/  LDL.LU R14, [R1+0x7c0] ;  /* 0x0007c000010e7983 */ /* 0x004f280000300800 */
[----:B------:R-:W4:Y:S04]  /*4df10*/  LDL.LU R15, [R1+0x7c4] ;  /* 0x0007c400010f7983 */ /* 0x000f280000300800 */
[----:B---3--:R1:W-:Y:S04]  /*4df20*/  STS.128 [R0+0x80], R4 ;  /* 0x0000800400007388 */ /* 0x0083e80000000c00 */
[----:B-1----:R-:W2:Y:S04]  /*4df30*/  LDL.LU R4, [R1+0x7d8] ;  /* 0x0007d80001047983 */ /* 0x002ea80000300800 */
[----:B------:R-:W2:Y:S04]  /*4df40*/  LDL.LU R5, [R1+0x7dc] ;  /* 0x0007dc0001057983 */ /* 0x000ea80000300800 */
[----:B------:R-:W3:Y:S04]  /*4df50*/  LDL.LU R164, [R1+0x13e4] ;  /* 0x0013e40001a47983 */ /* 0x000ee80000300800 */
[----:B------:R-:W2:Y:S04]  /*4df60*/  LDL.LU R6, [R1+0x7c8] ;  /* 0x0007c80001067983 */ /* 0x000ea80000300800 */
[----:B------:R-:W2:Y:S04]  /*4df70*/  LDL.LU R7, [R1+0x7cc] ;  /* 0x0007cc0001077983 */ /* 0x000ea80000300800 */
[----:B------:R-:W5:Y:S04]  /*4df80*/  LDL R252, [R1+0x99c] ;  /* 0x00099c0001fc7983 */ /* 0x000f680000100800 */
        /* <DEDUP_REMOVED lines=18> */
[----:B------:R-:W5:Y:S01]  /*4e0b0*/  LDL.LU R19, [R1+0x63c] ;  /* 0x00063c0001137983 */ /* 0x000f620000300800 */
[----:B---3--:R-:W-:-:S03]  /*4e0c0*/  ISETP.GE.AND P0, PT, R164, c[0x0][0x178], PT ;  /* 0x00005e00a4007a0c */ /* 0x008fc60003f06270 */
[----:B----4-:R-:W-:Y:S04]  /*4e0d0*/  STS.128 [R0+0x280], R12 ;  /* 0x0002800c00007388 */ /* 0x010fe80000000c00 */
[----:B--2---:R5:W-:Y:S02]  /*4e0e0*/  STS.128 [R0+0x300], R4 ;  /* 0x0003000400007388 */ /* 0x004be40000000c00 */
[----:B-----5:R-:W-:-:S04]  /*4e0f0*/  IADD3 R4, R252, 0x2, RZ ;  /* 0x00000002fc047810 */ /* 0x020fc80007ffe0ff */
[----:B------:R-:W-:Y:S02]  /*4e100*/  ISETP.LT.AND P5, PT, R4, c[0x0][0x17c], !P0 ;  /* 0x00005f0004007a0c */ /* 0x000fe400047a1270 */
[----:B------:R-:W2:Y:S04]  /*4e110*/  LDL.LU R4, [R1+0x570] ;  /* 0x0005700001047983 */ /* 0x000ea80000300800 */
[----:B------:R-:W2:Y:S04]  /*4e120*/  LDL.LU R5, [R1+0x574] ;  /* 0x0005740001057983 */ /* 0x000ea80000300800 */
[----:B------:R-:W2:Y:S04]  /*4e130*/  LDL.LU R6, [R1+0x520] ;  /* 0x0005200001067983 */ /* 0x000ea80000300800 */
[----:B------:R-:W2:Y:S04]  /*4e140*/  LDL.LU R7, [R1+0x524] ;  /* 0x0005240001077983 */ /* 0x000ea80000300800 */
[----:B------:R-:W3:Y:S04]  /*4e150*/  LDL.LU R12, [R1+0x578] ;  /* 0x00057800010c7983 */ /* 0x000ee80000300800 */
[----:B------:R-:W3:Y:S04]  /*4e160*/  LDL.LU R13, [R1+0x57c] ;  /* 0x00057c00010d7983 */ /* 0x000ee80000300800 */
[----:B------:R-:W3:Y:S04]  /*4e170*/  LDL.LU R14, [R1+0x528] ;  /* 0x00052800010e7983 */ /* 0x000ee80000300800 */
[----:B------:R1:W-:Y:S04]  /*4e180*/  STS.128 [R0+0x380], R16 ;  /* 0x0003801000007388 */ /* 0x0003e80000000c00 */
[----:B------:R-:W3:Y:S04]  /*4e190*/  LDL.LU R15, [R1+0x52c] ;  /* 0x00052c00010f7983 */ /* 0x000ee80000300800 */
[----:B-1----:R-:W4:Y:S04]  /*4e1a0*/  LDL.LU R16, [R1+0x330] ;  /* 0x0003300001107983 */ /* 0x002f280000300800 */
        /* <DEDUP_REMOVED lines=8> */
[----:B---3--:R1:W-:Y:S04]  /*4e230*/  STS.128 [R0+0x480], R12 ;  /* 0x0004800c00007388 */ /* 0x0083e80000000c00 */
[----:B-1----:R-:W3:Y:S04]  /*4e240*/  LDL.LU R12, [R1+0x210] ;  /* 0x00021000010c7983 */ /* 0x002ee80000300800 */
[----:B------:R-:W3:Y:S04]  /*4e250*/  LDL.LU R13, [R1+0x214] ;  /* 0x00021400010d7983 */ /* 0x000ee80000300800 */
[----:B------:R-:W3:Y:S04]  /*4e260*/  LDL.LU R14, [R1+0x1f0] ;  /* 0x0001f000010e7983 */ /* 0x000ee80000300800 */
[----:B----4-:R1:W-:Y:S04]  /*4e270*/  STS.128 [R0+0x500], R16 ;  /* 0x0005001000007388 */ /* 0x0103e80000000c00 */
[----:B------:R-:W3:Y:S04]  /*4e280*/  LDL.LU R15, [R1+0x1f4] ;  /* 0x0001f400010f7983 */ /* 0x000ee80000300800 */
        /* <DEDUP_REMOVED lines=9> */
[----:B-----5:R1:W-:Y:S01]  /*4e320*/  STS.128 [R0+0x580], R124 ;  /* 0x0005807c00007388 */ /* 0x0203e20000000c00 */
[----:B------:R-:W-:-:S03]  /*4e330*/  IADD3 R3, R252, 0x1, RZ ;  /* 0x00000001fc037810 */ /* 0x000fc60007ffe0ff */
[----:B--2---:R2:W-:Y:S01]  /*4e340*/  STS.128 [R0+0x400], R4 ;  /* 0x0004000400007388 */ /* 0x0045e20000000c00 */
[----:B------:R-:W-:Y:S02]  /*4e350*/  ISETP.LT.AND P1, PT, R3, c[0x0][0x17c], !P0 ;  /* 0x00005f0003007a0c */ /* 0x000fe40004721270 */
[----:B------:R-:W-:Y:S01]  /*4e360*/  ISETP.LT.AND P3, PT, R252, c[0x0][0x17c], !P0 ;  /* 0x00005f00fc007a0c */ /* 0x000fe20004761270 */
[----:B------:R-:W5:Y:S01]  /*4e370*/  LDL.LU R167, [R1+0x110] ;  /* 0x0001100001a77983 */ /* 0x000f620000300800 */
[----:B-1----:R-:W-:Y:S02]  /*4e380*/  IMAD.MOV.U32 R126, RZ, RZ, R156 ;  /* 0x000000ffff7e7224 */ /* 0x002fe400078e009c */
[----:B------:R-:W-:Y:S02]  /*4e390*/  IMAD.MOV.U32 R127, RZ, RZ, R157 ;  /* 0x000000ffff7f7224 */ /* 0x000fe400078e009d */
[----:B------:R-:W-:Y:S02]  /*4e3a0*/  IMAD.MOV.U32 R124, RZ, RZ, R8 ;  /* 0x000000ffff7c7224 */ /* 0x000fe400078e0008 */
[----:B------:R-:W-:-:S02]  /*4e3b0*/  IMAD.MOV.U32 R125, RZ, RZ, R9 ;  /* 0x000000ffff7d7224 */ /* 0x000fc400078e0009 */
[----:B------:R-:W-:Y:S02]  /*4e3c0*/  IMAD.MOV.U32 R156, RZ, RZ, R10 ;  /* 0x000000ffff9c7224 */ /* 0x000fe400078e000a */
[----:B------:R-:W-:Y:S01]  /*4e3d0*/  IMAD.MOV.U32 R157, RZ, RZ, R11 ;  /* 0x000000ffff9d7224 */ /* 0x000fe200078e000b */
[----:B------:R-:W-:Y:S04]  /*4e3e0*/  STS.128 [R0+0x700], R124 ;  /* 0x0007007c00007388 */ /* 0x000fe80000000c00 */
[----:B------:R-:W-:Y:S01]  /*4e3f0*/  STS.128 [R0+0x780], R156 ;  /* 0x0007809c00007388 */ /* 0x000fe20000000c00 */
[----:B------:R-:W-:Y:S01]  /*4e400*/  IADD3 R3, R252, 0x3, RZ ;  /* 0x00000003fc037810 */ /* 0x000fe20007ffe0ff */
[----:B--2---:R-:W-:Y:S02]  /*4e410*/  IMAD R4, R164, c[0x0][0x194], RZ ;  /* 0x00006500a4047a24 */ /* 0x004fe400078e02ff */
[----:B------:R-:W-:Y:S01]  /*4e420*/  IMAD R5, R252, c[0x0][0x198], RZ ;  /* 0x00006600fc057a24 */ /* 0x000fe200078e02ff */
[----:B------:R-:W-:-:S02]  /*4e430*/  ISETP.LT.AND P2, PT, R3, c[0x0][0x17c], !P0 ;  /* 0x00005f0003007a0c */ /* 0x000fc40004741270 */
[----:B------:R-:W-:-:S04]  /*4e440*/  LEA R3, P4, R4, c[0x0][0x170], 0x2 ;  /* 0x00005c0004037a11 */ /* 0x000fc800078810ff */
[----:B------:R-:W-:Y:S02]  /*4e450*/  LEA.HI.X.SX32 R4, R4, c[0x0][0x174], 0x2, P4 ;  /* 0x00005d0004047a11 */ /* 0x000fe400020f16ff */
[----:B------:R-:W-:-:S04]  /*4e460*/  LEA R6, P4, R5, R3, 0x2 ;  /* 0x0000000305067211 */ /* 0x000fc800078810ff */
[----:B------:R-:W-:Y:S02]  /*4e470*/  LEA.HI.X.SX32 R7, R5, R4, 0x2, P4 ;  /* 0x0000000405077211 */ /* 0x000fe400020f16ff */
[----:B------:R-:W-:-:S04]  /*4e480*/  IADD3 R9, R252, 0x4, RZ ;  /* 0x00000004fc097810 */ /* 0x000fc80007ffe0ff */
[----:B------:R-:W-:Y:S02]  /*4e490*/  ISETP.LT.AND P4, PT, R9, c[0x0][0x17c], !P0 ;  /* 0x00005f0009007a0c */ /* 0x000fe40004781270 */
[----:B------:R-:W-:Y:S01]  /*4e4a0*/  IADD3 R10, R252, 0x5, RZ ;  /* 0x00000005fc0a7810 */ /* 0x000fe20007ffe0ff */
[----:B---3--:R-:W-:Y:S04]  /*4e4b0*/  STS.128 [R0+0x600], R12 ;  /* 0x0006000c00007388 */ /* 0x008fe80000000c00 */
[----:B----4-:R1:W-:Y:S04]  /*4e4c0*/  STS.128 [R0+0x680], R16 ;  /* 0x0006801000007388 */ /* 0x0103e80000000c00 */
[----:B------:R-:W-:Y:S01]  /*4e4d0*/  BAR.SYNC.DEFER_BLOCKING 0x0 ;  /* 0x0000000000007b1d */ /* 0x000fe20000010000 */
[----:B-1----:R-:W-:-:S04]  /*4e4e0*/  IADD3 R0, R5, c[0x0][0x198], RZ ;  /* 0x0000660005007a10 */ /* 0x002fc80007ffe0ff */
[----:B------:R-:W-:-:S04]  /*4e4f0*/  IADD3 R5, R0, c[0x0][0x198], RZ ;  /* 0x0000660000057a10 */ /* 0x000fc80007ffe0ff */
[CC--:B------:R-:W-:Y:S01]  /*4e500*/  LEA R8, P6, R5.reuse, R3.reuse, 0x2 ;  /* 0x0000000305087211 */ /* 0x0c0fe200078c10ff */
[----:B------:R1:W-:Y:S03]  /*4e510*/  @P3 STG.E [R6.64], R240 ;  /* 0x000000f006003986 */ /* 0x0003e6000c101904 */
[----:B------:R-:W-:Y:S02]  /*4e520*/  LEA.HI.X.SX32 R9, R5, R4, 0x2, P6 ;  /* 0x0000000405097211 */ /* 0x000fe400030f16ff */
[----:B-1----:R-:W-:-:S04]  /*4e530*/  LEA R6, P3, R0, R3, 0x2 ;  /* 0x0000000300067211 */ /* 0x002fc800078610ff */
[----:B------:R-:W-:Y:S02]  /*4e540*/  LEA.HI.X.SX32 R7, R0, R4, 0x2, P3 ;  /* 0x0000000400077211 */ /* 0x000fe400018f16ff */
[----:B------:R-:W-:-:S03]  /*4e550*/  IADD3 R0, R5, c[0x0][0x198], RZ ;  /* 0x0000660005007a10 */ /* 0x000fc60007ffe0ff */
[----:B------:R1:W-:Y:S01]  /*4e560*/  @P1 STG.E [R6.64], R242 ;  /* 0x000000f206001986 */ /* 0x0003e2000c101904 */
[----:B------:R-:W-:-:S03]  /*4e570*/  IADD3 R5, R0, c[0x0][0x198], RZ ;  /* 0x0000660000057a10 */ /* 0x000fc60007ffe0ff */
[----:B------:R2:W-:Y:S04]  /*4e580*/  @P5 STG.E [R8.64], R166 ;  /* 0x000000a608005986 */ /* 0x0005e8000c101904 */
[----:B-1----:R-:W3:Y:S01]  /*4e590*/  LDL.LU R242, [R1+0x114] ;  /* 0x0001140001f27983 */ /* 0x002ee20000300800 */
[-C--:B------:R-:W-:Y:S02]  /*4e5a0*/  LEA R6, P1, R0, R3.reuse, 0x2 ;  /* 0x0000000300067211 */ /* 0x080fe400078210ff */
[----:B--2---:R-:W-:Y:S01]  /*4e5b0*/  IADD3 R9, R252, 0x6, RZ ;  /* 0x00000006fc097810 */ /* 0x004fe20007ffe0ff */
[----:B------:R-:W2:Y:S01]  /*4e5c0*/  LDL.LU R240, [R1+0x120] ;  /* 0x0001200001f07983 */ /* 0x000ea20000300800 */
[----:B------:R-:W-:Y:S02]  /*4e5d0*/  LEA R8, P6, R5, R3, 0x2 ;  /* 0x0000000305087211 */ /* 0x000fe400078c10ff */
[----:B------:R-:W-:-:S02]  /*4e5e0*/  LEA.HI.X.SX32 R7, R0, R4, 0x2, P1 ;  /* 0x0000000400077211 */ /* 0x000fc400008f16ff */
[----:B------:R-:W-:Y:S02]  /*4e5f0*/  ISETP.LT.AND P5, PT, R9, c[0x0][0x17c], !P0 ;  /* 0x00005f0009007a0c */ /* 0x000fe400047a1270 */
[C---:B------:R-:W-:Y:S02]  /*4e600*/  LEA.HI.X.SX32 R9, R5.reuse, R4, 0x2, P6 ;  /* 0x0000000405097211 */ /* 0x040fe400030f16ff */
[----:B------:R-:W-:Y:S02]  /*4e610*/  ISETP.LT.AND P3, PT, R10, c[0x0][0x17c], !P0 ;  /* 0x00005f000a007a0c */ /* 0x000fe40004761270 */
[----:B------:R-:W-:Y:S01]  /*4e620*/  IADD3 R0, R5, c[0x0][0x198], RZ ;  /* 0x0000660005007a10 */ /* 0x000fe20007ffe0ff */
[----:B------:R1:W-:Y:S04]  /*4e630*/  @P2 STG.E [R6.64], R243 ;  /* 0x000000f306002986 */ /* 0x0003e8000c101904 */
[----:B------:R4:W-:Y:S04]  /*4e640*/  @P4 STG.E [R8.64], R241 ;  /* 0x000000f108004986 */ /* 0x0009e8000c101904 */
[----:B-1----:R-:W2:Y:S01]  /*4e650*/  LDL.LU R243, [R1+0x124] ;  /* 0x0001240001f37983 */ /* 0x002ea20000300800 */
[----:B----4-:R-:W-:-:S03]  /*4e660*/  LEA R8, P2, R0, R3, 0x2 ;  /* 0x0000000300087211 */ /* 0x010fc600078410ff */
[----:B------:R-:W4:Y:S01]  /*4e670*/  LDL.LU R166, [R1+0x130] ;  /* 0x0001300001a67983 */ /* 0x000f220000300800 */
[----:B------:R-:W-:-:S05]  /*4e680*/  LEA.HI.X.SX32 R9, R0, R4, 0x2, P2 ;  /* 0x0000000400097211 */ /* 0x000fca00010f16ff */
[----:B------:R1:W-:Y:S04]  /*4e690*/  @P3 STG.E [R8.64], R231 ;  /* 0x000000e708003986 */ /* 0x0003e8000c101904 */
[----:B-1----:R-:W4:Y:S01]  /*4e6a0*/  LDL.LU R231, [R1+0x134] ;  /* 0x0001340001e77983 */ /* 0x002f220000300800 */
[----:B------:R-:W-:Y:S02]  /*4e6b0*/  IADD3 R10, R252, 0x7, RZ ;  /* 0x00000007fc0a7810 */ /* 0x000fe40007ffe0ff */
[----:B------:R-:W-:Y:S01]  /*4e6c0*/  IADD3 R5, R0, c[0x0][0x198], RZ ;  /* 0x0000660000057a10 */ /* 0x000fe20007ffe0ff */
[----:B------:R-:W4:Y:S01]  /*4e6d0*/  LDL.LU R241, [R1+0x150] ;  /* 0x0001500001f17983 */ /* 0x000f220000300800 */
[----:B------:R-:W-:Y:S02]  /*4e6e0*/  ISETP.LT.AND P1, PT, R10, c[0x0][0x17c], !P0 ;  /* 0x00005f000a007a0c */ /* 0x000fe40004721270 */
[----:B------:R-:W-:-:S02]  /*4e6f0*/  IADD3 R0, R5, c[0x0][0x198], RZ ;  /* 0x0000660005007a10 */ /* 0x000fc40007ffe0ff */
[----:B------:R-:W-:Y:S02]  /*4e700*/  IADD3 R7, R252, 0x8, RZ ;  /* 0x00000008fc077810 */ /* 0x000fe40007ffe0ff */
[-C--:B------:R-:W-:Y:S02]  /*4e710*/  LEA R6, P6, R5, R3.reuse, 0x2 ;  /* 0x0000000305067211 */ /* 0x080fe400078c10ff */
[----:B------:R-:W-:Y:S02]  /*4e720*/  LEA R8, P3, R0, R3, 0x2 ;  /* 0x0000000300087211 */ /* 0x000fe400078610ff */
[----:B------:R-:W-:Y:S02]  /*4e730*/  ISETP.LT.AND P4, PT, R7, c[0x0][0x17c], !P0 ;  /* 0x00005f0007007a0c */ /* 0x000fe40004781270 */
[----:B------:R-:W-:Y:S02]  /*4e740*/  LEA.HI.X.SX32 R7, R5, R4, 0x2, P6 ;  /* 0x0000000405077211 */ /* 0x000fe400030f16ff */
[----:B------:R-:W-:-:S02]  /*4e750*/  IADD3 R10, R252, 0x9, RZ ;  /* 0x00000009fc0a7810 */ /* 0x000fc40007ffe0ff */
[C---:B------:R-:W-:Y:S02]  /*4e760*/  IADD3 R5, R0.reuse, c[0x0][0x198], RZ ;  /* 0x0000660000057a10 */ /* 0x040fe40007ffe0ff */
[----:B------:R-:W-:Y:S01]  /*4e770*/  LEA.HI.X.SX32 R9, R0, R4, 0x2, P3 ;  /* 0x0000000400097211 */ /* 0x000fe200018f16ff */
[----:B-----5:R1:W-:Y:S01]  /*4e780*/  @P5 STG.E [R6.64], R167 ;  /* 0x000000a706005986 */ /* 0x0203e2000c101904 */
[----:B------:R-:W-:Y:S02]  /*4e790*/  ISETP.LT.AND P2, PT, R10, c[0x0][0x17c], !P0 ;  /* 0x00005f000a007a0c */ /* 0x000fe40004741270 */
[----:B------:R-:W-:Y:S02]  /*4e7a0*/  IADD3 R0, R5, c[0x0][0x198], RZ ;  /* 0x0000660005007a10 */ /* 0x000fe40007ffe0ff */
[C---:B------:R-:W-:Y:S02]  /*4e7b0*/  IADD3 R10, R252.reuse, 0xb, RZ ;  /* 0x0000000bfc0a7810 */ /* 0x040fe40007ffe0ff */
[----:B-1----:R-:W-:-:S02]  /*4e7c0*/  IADD3 R7, R252, 0xa, RZ ;  /* 0x0000000afc077810 */ /* 0x002fc40007ffe0ff */
[-C--:B------:R-:W-:Y:S02]  /*4e7d0*/  LEA R6, P6, R5, R3.reuse, 0x2 ;  /* 0x0000000305067211 */ /* 0x080fe400078c10ff */
[----:B------:R-:W-:Y:S02]  /*4e7e0*/  ISETP.LT.AND P5, PT, R7, c[0x0][0x17c], !P0 ;  /* 0x00005f0007007a0c */ /* 0x000fe400047a1270 */
[----:B------:R-:W-:Y:S02]  /*4e7f0*/  LEA.HI.X.SX32 R7, R5, R4, 0x2, P6 ;  /* 0x0000000405077211 */ /* 0x000fe400030f16ff */
[----:B------:R-:W-:Y:S02]  /*4e800*/  IADD3 R5, R0, c[0x0][0x198], RZ ;  /* 0x0000660000057a10 */ /* 0x000fe40007ffe0ff */
[----:B------:R-:W-:Y:S01]  /*4e810*/  ISETP.LT.AND P3, PT, R10, c[0x0][0x17c], !P0 ;  /* 0x00005f000a007a0c */ /* 0x000fe20004761270 */
[----:B---3--:R1:W-:Y:S04]  /*4e820*/  @P1 STG.E [R8.64], R242 ;  /* 0x000000f208001986 */ /* 0x0083e8000c101904 */
[----:B-1----:R-:W3:Y:S01]  /*4e830*/  LDL.LU R242, [R1+0x154] ;  /* 0x0001540001f27983 */ /* 0x002ee20000300800 */
[----:B------:R-:W-:-:S03]  /*4e840*/  LEA R8, P1, R0, R3, 0x2 ;  /* 0x0000000300087211 */ /* 0x000fc600078210ff */
[----:B------:R-:W5:Y:S01]  /*4e850*/  LDL.LU R167, [R1+0xb0] ;  /* 0x0000b00001a77983 */ /* 0x000f620000300800 */
[----:B------:R-:W-:Y:S02]  /*4e860*/  LEA.HI.X.SX32 R9, R0, R4, 0x2, P1 ;  /* 0x0000000400097211 */ /* 0x000fe400008f16ff */
[C---:B------:R-:W-:Y:S01]  /*4e870*/  IADD3 R0, R5.reuse, c[0x0][0x198], RZ ;  /* 0x0000660005007a10 */ /* 0x040fe20007ffe0ff */
[----:B--2---:R1:W-:Y:S04]  /*4e880*/  @P4 STG.E [R6.64], R240 ;  /* 0x000000f006004986 */ /* 0x0043e8000c101904 */
[----:B------:R2:W-:Y:S01]  /*4e890*/  @P2 STG.E [R8.64], R243 ;  /* 0x000000f308002986 */ /* 0x0005e2000c101904 */
[----:B-1----:R-:W-:Y:S02]  /*4e8a0*/  IADD3 R7, R252, 0xc, RZ ;  /* 0x0000000cfc077810 */ /* 0x002fe40007ffe0ff */
[----:B------:R-:W-:-:S02]  /*4e8b0*/  LEA R6, P6, R5, R3, 0x2 ;  /* 0x0000000305067211 */ /* 0x000fc400078c10ff */
[----:B------:R-:W-:Y:S01]  /*4e8c0*/  ISETP.LT.AND P4, PT, R7, c[0x0][0x17c], !P0 ;  /* 0x00005f0007007a0c */ /* 0x000fe20004781270 */
[----:B--2---:R-:W2:Y:S01]  /*4e8d0*/  LDL.LU R243, [R1+0xb4] ;  /* 0x0000b40001f37983 */ /* 0x004ea20000300800 */
[C---:B------:R-:W-:Y:S02]  /*4e8e0*/  LEA R8, P2, R0.reuse, R3, 0x2 ;  /* 0x0000000300087211 */ /* 0x040fe400078410ff */
[-C--:B------:R-:W-:Y:S01]  /*4e8f0*/  LEA.HI.X.SX32 R7, R5, R4.reuse, 0x2, P6 ;  /* 0x0000000405077211 */ /* 0x080fe200030f16ff */
[----:B------:R-:W2:Y:S01]  /*4e900*/  LDL.LU R240, [R1+0x180] ;  /* 0x0001800001f07983 */ /* 0x000ea20000300800 */
[----:B------:R-:W-:-:S03]  /*4e910*/  LEA.HI.X.SX32 R9, R0, R4, 0x2, P2 ;  /* 0x0000000400097211 */ /* 0x000fc600010f16ff */
[----:B----4-:R-:W-:Y:S04]  /*4e920*/  @P5 STG.E [R6.64], R166 ;  /* 0x000000a606005986 */ /* 0x010fe8000c101904 */
[----:B------:R1:W-:Y:S04]  /*4e930*/  @P3 STG.E [R8.64], R231 ;  /* 0x000000e708003986 */ /* 0x0003e8000c101904 */
[----:B-1----:R-:W4:Y:S01]  /*4e940*/  LDL.LU R231, [R1+0x184] ;  /* 0x0001840001e77983 */ /* 0x002f220000300800 */
[----:B------:R-:W-:Y:S02]  /*4e950*/  IADD3 R5, R0, c[0x0][0x198], RZ ;  /* 0x0000660000057a10 */ /* 0x000fe40007ffe0ff */
[----:B------:R-:W-:Y:S01]  /*4e960*/  IADD3 R7, R252, 0xe, RZ ;  /* 0x0000000efc077810 */ /* 0x000fe20007ffe0ff */
[----:B------:R-:W4:Y:S01]  /*4e970*/  LDL.LU R166, [R1+0x1a0] ;  /* 0x0001a00001a67983 */ /* 0x000f220000300800 */
[----:B------:R-:W-:-:S02]  /*4e980*/  LEA R6, P6, R5, R3, 0x2 ;  /* 0x0000000305067211 */ /* 0x000fc400078c10ff */
[----:B------:R-:W-:Y:S02]  /*4e990*/  IADD3 R10, R252, 0xd, RZ ;  /* 0x0000000dfc0a7810 */ /* 0x000fe40007ffe0ff */
[----:B------:R-:W-:Y:S02]  /*4e9a0*/  ISETP.LT.AND P5, PT, R7, c[0x0][0x17c], !P0 ;  /* 0x00005f0007007a0c */ /* 0x000fe400047a1270 */
[C---:B------:R-:W-:Y:S02]  /*4e9b0*/  IADD3 R0, R5.reuse, c[0x0][0x198], RZ ;  /* 0x0000660005007a10 */ /* 0x040fe40007ffe0ff */
[----:B------:R-:W-:Y:S02]  /*4e9c0*/  LEA.HI.X.SX32 R7, R5, R4, 0x2, P6 ;  /* 0x0000000405077211 */ /* 0x000fe400030f16ff */
[----:B------:R-:W-:Y:S02]  /*4e9d0*/  ISETP.LT.AND P1, PT, R10, c[0x0][0x17c], !P0 ;  /* 0x00005f000a007a0c */ /* 0x000fe40004721270 */
[C---:B------:R-:W-:Y:S01]  /*4e9e0*/  IADD3 R5, R0.reuse, c[0x0][0x198], RZ ;  /* 0x0000660000057a10 */ /* 0x040fe20007ffe0ff */
[----:B------:R1:W-:Y:S01]  /*4e9f0*/  @P4 STG.E [R6.64], R241 ;  /* 0x000000f106004986 */ /* 0x0003e2000c101904 */
[----:B------:R-:W-:-:S02]  /*4ea00*/  LEA R8, P3, R0, R3, 0x2 ;  /* 0x0000000300087211 */ /* 0x000fc400078610ff */
[----:B------:R-:W-:Y:S02]  /*4ea10*/  IADD3 R10, R252, 0xf, RZ ;  /* 0x0000000ffc0a7810 */ /* 0x000fe40007ffe0ff */
[-C--:B------:R-:W-:Y:S02]  /*4ea20*/  LEA.HI.X.SX32 R9, R0, R4.reuse, 0x2, P3 ;  /* 0x0000000400097211 */ /* 0x080fe400018f16ff */
[----:B-1----:R-:W-:Y:S02]  /*4ea30*/  IADD3 R7, R252, 0x10, RZ ;  /* 0x00000010fc077810 */ /* 0x002fe40007ffe0ff */
[----:B------:R-:W-:Y:S02]  /*4ea40*/  LEA R6, P6, R5, R3, 0x2 ;  /* 0x0000000305067211 */ /* 0x000fe400078c10ff */
[----:B------:R-:W-:Y:S02]  /*4ea50*/  ISETP.LT.AND P4, PT, R7, c[0x0][0x17c], !P0 ;  /* 0x00005f0007007a0c */ /* 0x000fe40004781270 */
[----:B------:R-:W-:-:S02]  /*4ea60*/  LEA.HI.X.SX32 R7, R5, R4, 0x2, P6 ;  /* 0x0000000405077211 */ /* 0x000fc400030f16ff */
[----:B------:R-:W-:Y:S02]  /*4ea70*/  ISETP.LT.AND P2, PT, R10, c[0x0][0x17c], !P0 ;  /* 0x00005f000a007a0c */ /* 0x000fe40004741270 */
[----:B------:R-:W-:Y:S02]  /*4ea80*/  IADD3 R0, R5, c[0x0][0x198], RZ ;  /* 0x0000660005007a10 */ /* 0x000fe40007ffe0ff */
[----:B------:R-:W-:Y:S02]  /*4ea90*/  IADD3 R10, R252, 0x11, RZ ;  /* 0x00000011fc0a7810 */ /* 0x000fe40007ffe0ff */
[----:B------:R-:W-:Y:S02]  /*4eaa0*/  IADD3 R5, R0, c[0x0][0x198], RZ ;  /* 0x0000660000057a10 */ /* 0x000fe40007ffe0ff */
[----:B------:R-:W-:Y:S01]  /*4eab0*/  ISETP.LT.AND P3, PT, R10, c[0x0][0x17c], !P0 ;  /* 0x00005f000a007a0c */ /* 0x000fe20004761270 */
[----:B---3--:R1:W-:Y:S04]  /*4eac0*/  @P1 STG.E [R8.64], R242 ;  /* 0x000000f208001986 */ /* 0x0083e8000c101904 */
[----:B-----5:R3:W-:Y:S04]  /*4ead0*/  @P5 STG.E [R6.64], R167 ;  /* 0x000000a706005986 */ /* 0x0207e8000c101904 */
[----:B-1----:R-:W5:Y:S01]  /*4eae0*/  LDL.LU R242, [R1+0x1a4] ;  /* 0x0001a40001f27983 */ /* 0x002f620000300800 */
[----:B---3--:R-:W-:-:S03]  /*4eaf0*/  LEA R6, P1, R0, R3, 0x2 ;  /* 0x0000000300067211 */ /* 0x008fc600078210ff */
[----:B------:R-:W3:Y:S01]  /*4eb00*/  LDL.LU R241, [R1+0x1d0] ;  /* 0x0001d00001f17983 */ /* 0x000ee20000300800 */
[-C--:B------:R-:W-:Y:S02]  /*4eb10*/  LEA.HI.X.SX32 R7, R0, R4.reuse, 0x2, P1 ;  /* 0x0000000400077211 */ /* 0x080fe400008f16ff */
[C---:B------:R-:W-:Y:S02]  /*4eb20*/  IADD3 R0, R5.reuse, c[0x0][0x198], RZ ;  /* 0x0000660005007a10 */ /* 0x040fe40007ffe0ff */
[----:B------:R-:W-:Y:S02]  /*4eb30*/  IADD3 R9, R252, 0x12, RZ ;  /* 0x00000012fc097810 */ /* 0x000fe40007ffe0ff */
[-C--:B------:R-:W-:Y:S01]  /*4eb40*/  LEA R8, P6, R5, R3.reuse, 0x2 ;  /* 0x0000000305087211 */ /* 0x080fe200078c10ff */
[----:B--2---:R1:W-:Y:S01]  /*4eb50*/  @P2 STG.E [R6.64], R243 ;  /* 0x000000f306002986 */ /* 0x0043e2000c101904 */
[----:B------:R-:W-:Y:S02]  /*4eb60*/  ISETP.LT.AND P5, PT, R9, c[0x0][0x17c], !P0 ;  /* 0x00005f0009007a0c */ /* 0x000fe400047a1270 */
[----:B------:R-:W-:Y:S01]  /*4eb70*/  LEA.HI.X.SX32 R9, R5, R4, 0x2, P6 ;  /* 0x0000000405097211 */ /* 0x000fe200030f16ff */
[----:B-1----:R-:W2:Y:S01]  /*4eb80*/  LDL.LU R243, [R1+0x1d4] ;  /* 0x0001d40001f37983 */ /* 0x002ea20000300800 */
[----:B------:R-:W-:-:S03]  /*4eb90*/  LEA R6, P2, R0, R3, 0x2 ;  /* 0x0000000300067211 */ /* 0x000fc600078410ff */
[----:B------:R-:W-:Y:S01]  /*4eba0*/  @P4 STG.E [R8.64], R240 ;  /* 0x000000f008004986 */ /* 0x000fe2000c101904 */
[----:B------:R-:W-:-:S03]  /*4ebb0*/  LEA.HI.X.SX32 R7, R0, R4, 0x2, P2 ;  /* 0x0000000400077211 */ /* 0x000fc600010f16ff */
[----:B------:R-:W2:Y:S04]  /*4ebc0*/  LDL.LU R167, [R1+0x1e0] ;  /* 0x0001e00001a77983 */ /* 0x000ea80000300800 */
[----:B----4-:R1:W-:Y:S04]  /*4ebd0*/  @P3 STG.E [R6.64], R231 ;  /* 0x000000e706003986 */ /* 0x0103e8000c101904 */
[----:B-1----:R-:W4:Y:S01]  /*4ebe0*/  LDL.LU R231, [R1+0x1e4] ;  /* 0x0001e40001e77983 */ /* 0x002f220000300800 */
[----:B------:R-:W-:Y:S02]  /*4ebf0*/  IADD3 R10, R252, 0x13, RZ ;  /* 0x00000013fc0a7810 */ /* 0x000fe40007ffe0ff */
[----:B------:R-:W-:Y:S01]  /*4ec00*/  IADD3 R5, R0, c[0x0][0x198], RZ ;  /* 0x0000660000057a10 */ /* 0x000fe20007ffe0ff */
[----:B------:R-:W4:Y:S01]  /*4ec10*/  LDL.LU R240, [R1+0x200] ;  /* 0x0002000001f07983 */ /* 0x000f220000300800 */
[----:B------:R-:W-:-:S02]  /*4ec20*/  ISETP.LT.AND P1, PT, R10, c[0x0][0x17c], !P0 ;  /* 0x00005f000a007a0c */ /* 0x000fc40004721270 */
[C---:B------:R-:W-:Y:S02]  /*4ec30*/  IADD3 R0, R5.reuse, c[0x0][0x198], RZ ;  /* 0x0000660005007a10 */ /* 0x040fe40007ffe0ff */
[----:B------:R-:W-:Y:S02]  /*4ec40*/  IADD3 R9, R252, 0x14, RZ ;  /* 0x00000014fc097810 */ /* 0x000fe40007ffe0ff */
[-C--:B------:R-:W-:Y:S02]  /*4ec50*/  LEA R8, P6, R5, R3.reuse, 0x2 ;  /* 0x0000000305087211 */ /* 0x080fe400078c10ff */
[----:B------:R-:W-:Y:S02]  /*4ec60*/  LEA R6, P3, R0, R3, 0x2 ;  /* 0x0000000300067211 */ /* 0x000fe400078610ff */
[----:B------:R-:W-:Y:S02]  /*4ec70*/  ISETP.LT.AND P4, PT, R9, c[0x0][0x17c], !P0 ;  /* 0x00005f0009007a0c */ /* 0x000fe40004781270 */
[----:B------:R-:W-:-:S02]  /*4ec80*/  LEA.HI.X.SX32 R9, R5, R4, 0x2, P6 ;  /* 0x0000000405097211 */ /* 0x000fc400030f16ff */
[----:B------:R-:W-:Y:S02]  /*4ec90*/  IADD3 R10, R252, 0x15, RZ ;  /* 0x00000015fc0a7810 */ /* 0x000fe40007ffe0ff */
[C---:B------:R-:W-:Y:S02]  /*4eca0*/  IADD3 R5, R0.reuse, c[0x0][0x198], RZ ;  /* 0x0000660000057a10 */ /* 0x040fe40007ffe0ff */
[----:B------:R-:W-:Y:S01]  /*4ecb0*/  LEA.HI.X.SX32 R7, R0, R4, 0x2, P3 ;  /* 0x0000000400077211 */ /* 0x000fe200018f16ff */
[----:B------:R1:W-:Y:S01]  /*4ecc0*/  @P5 STG.E [R8.64], R166 ;  /* 0x000000a608005986 */ /* 0x0003e2000c101904 */
[----:B------:R-:W-:Y:S02]  /*4ecd0*/  ISETP.LT.AND P2, PT, R10, c[0x0][0x17c], !P0 ;  /* 0x00005f000a007a0c */ /* 0x000fe40004741270 */
[----:B------:R-:W-:Y:S02]  /*4ece0*/  IADD3 R0, R5, c[0x0][0x198], RZ ;  /* 0x0000660005007a10 */ /* 0x000fe40007ffe0ff */
[----:B------:R-:W-:-:S02]  /*4ecf0*/  IADD3 R10, R252, 0x17, RZ ;  /* 0x00000017fc0a7810 */ /* 0x000fc40007ffe0ff */
[----:B-1----:R-:W-:Y:S02]  /*4ed00*/  IADD3 R9, R252, 0x16, RZ ;  /* 0x00000016fc097810 */ /* 0x002fe40007ffe0ff */
[-C--:B------:R-:W-:Y:S02]  /*4ed10*/  LEA R8, P6, R5, R3.reuse, 0x2 ;  /* 0x0000000305087211 */ /* 0x080fe400078c10ff */
[----:B------:R-:W-:Y:S02]  /*4ed20*/  ISETP.LT.AND P5, PT, R9, c[0x0][0x17c], !P0 ;  /* 0x00005f0009007a0c */ /* 0x000fe400047a1270 */
[----:B------:R-:W-:Y:S02]  /*4ed30*/  LEA.HI.X.SX32 R9, R5, R4, 0x2, P6 ;  /* 0x0000000405097211 */ /* 0x000fe400030f16ff */
[----:B------:R-:W-:Y:S02]  /*4ed40*/  IADD3 R5, R0, c[0x0][0x198], RZ ;  /* 0x0000660000057a10 */ /* 0x000fe40007ffe0ff */
[----:B------:R-:W-:Y:S01]  /*4ed50*/  ISETP.LT.AND P3, PT, R10, c[0x0][0x17c], !P0 ;  /* 0x00005f000a007a0c */ /* 0x000fe20004761270 */
[----:B-----5:R1:W-:Y:S04]  /*4ed60*/  @P1 STG.E [R6.64], R242 ;  /* 0x000000f206001986 */ /* 0x0203e8000c101904 */
[----:B-1----:R-:W5:Y:S01]  /*4ed70*/  LDL.LU R242, [R1+0x204] ;  /* 0x0002040001f27983 */ /* 0x002f620000300800 */
[----:B------:R-:W-:-:S03]  /*4ed80*/  LEA R6, P1, R0, R3, 0x2 ;  /* 0x0000000300067211 */ /* 0x000fc600078210ff */
[----:B---3--:R1:W-:Y:S01]  /*4ed90*/  @P4 STG.E [R8.64], R241 ;  /* 0x000000f108004986 */ /* 0x0083e2000c101904 */
[----:B------:R-:W-:Y:S02]  /*4eda0*/  LEA.HI.X.SX32 R7, R0, R4, 0x2, P1 ;  /* 0x0000000400077211 */ /* 0x000fe400008f16ff */
[----:B------:R-:W-:Y:S01]  /*4edb0*/  IADD3 R0, R5, c[0x0][0x198], RZ ;  /* 0x0000660005007a10 */ /* 0x000fe20007ffe0ff */
[----:B------:R-:W3:Y:S01]  /*4edc0*/  LDL.LU R166, [R1+0x220] ;  /* 0x0002200001a67983 */ /* 0x000ee20000300800 */
[----:B-1----:R-:W-:-:S03]  /*4edd0*/  IADD3 R9, R252, 0x18, RZ ;  /* 0x00000018fc097810 */ /* 0x002fc60007ffe0ff */
[----:B--2---:R1:W-:Y:S01]  /*4ede0*/  @P2 STG.E [R6.64], R243 ;  /* 0x000000f306002986 */ /* 0x0043e2000c101904 */
[-C--:B------:R-:W-:Y:S02]  /*4edf0*/  LEA R8, P6, R5, R3.reuse, 0x2 ;  /* 0x0000000305087211 */ /* 0x080fe400078c10ff */
        /* <DEDUP_REMOVED lines=177> */
[----:B------:R-:W-:Y:S02]  /*4f910*/  IADD3 R5, R0, c[0x0][0x198], RZ ;  /* 0x0000660000057a10 */ /* 0x000fe40007ffe0ff */
[----:B------:R-:W-:Y:S01]  /*4f920*/  IADD3 R9, R252, 0x32, RZ ;  /* 0x00000032fc097810 */ /* 0x000fe20007ffe0ff */
[----:B------:R-:W4:Y:S01]  /*4f930*/  LDL.LU R167, [R1+0x1e8] ;  /* 0x0001e80001a77983 */ /* 0x000f220000300800 */
[----:B------:R-:W-:-:S02]  /*4f940*/  LEA R8, P6, R5, R3, 0x2 ;  /* 0x0000000305087211 */ /* 0x000fc400078c10ff */
[----:B------:R-:W-:Y:S02]  /*4f950*/  IADD3 R10, R252, 0x31, RZ ;  /* 0x00000031fc0a7810 */ /* 0x000fe40007ffe0ff */
[----:B------:R-:W-:Y:S02]  /*4f960*/  ISETP.LT.AND P5, PT, R9, c[0x0][0x17c], !P0 ;  /* 0x00005f0009007a0c */ /* 0x000fe400047a1270 */
[C---:B------:R-:W-:Y:S02]  /*4f970*/  LEA.HI.X.SX32 R9, R5.reuse, R4, 0x2, P6 ;  /* 0x0000000405097211 */ /* 0x040fe400030f16ff */
[----:B------:R-:W-:Y:S02]  /*4f980*/  ISETP.LT.AND P1, PT, R10, c[0x0][0x17c], !P0 ;  /* 0x00005f000a007a0c */ /* 0x000fe40004721270 */
[----:B------:R-:W-:Y:S01]  /*4f990*/  IADD3 R0, R5, c[0x0][0x198], RZ ;  /* 0x0000660005007a10 */ /* 0x000fe20007ffe0ff */
[----:B------:R1:W-:Y:S01]  /*4f9a0*/  @P4 STG.E [R8.64], R240 ;  /* 0x000000f008004986 */ /* 0x0003e2000c101904 */
[----:B------:R-:W-:-:S02]  /*4f9b0*/  IADD3 R10, R252, 0x33, RZ ;  /* 0x00000033fc0a7810 */ /* 0x000fc40007ffe0ff */
[----:B------:R-:W-:Y:S02]  /*4f9c0*/  IADD3 R5, R0, c[0x0][0x198], RZ ;  /* 0x0000660000057a10 */ /* 0x000fe40007ffe0ff */
[----:B------:R-:W-:Y:S02]  /*4f9d0*/  ISETP.LT.AND P2, PT, R10, c[0x0][0x17c], !P0 ;  /* 0x00005f000a007a0c */ /* 0x000fe40004741270 */
[----:B-1----:R-:W-:-:S04]  /*4f9e0*/  LEA R8, P3, R0, R3, 0x2 ;  /* 0x0000000300087211 */ /* 0x002fc800078610ff */
[-C--:B------:R-:W-:Y:S02]  /*4f9f0*/  LEA.HI.X.SX32 R9, R0, R4.reuse, 0x2, P3 ;  /* 0x0000000400097211 */ /* 0x080fe400018f16ff */
[C---:B------:R-:W-:Y:S02]  /*4fa00*/  IADD3 R0, R5.reuse, c[0x0][0x198], RZ ;  /* 0x0000660005007a10 */ /* 0x040fe40007ffe0ff */
[----:B------:R-:W-:Y:S02]  /*4fa10*/  IADD3 R7, R252, 0x34, RZ ;  /* 0x00000034fc077810 */ /* 0x000fe40007ffe0ff */
[----:B------:R-:W-:Y:S02]  /*4fa20*/  LEA R6, P6, R5, R3, 0x2 ;  /* 0x0000000305067211 */ /* 0x000fe400078c10ff */
[----:B------:R-:W-:Y:S02]  /*4fa30*/  ISETP.LT.AND P4, PT, R7, c[0x0][0x17c], !P0 ;  /* 0x00005f0007007a0c */ /* 0x000fe40004781270 */
[----:B------:R-:W-:-:S02]  /*4fa40*/  LEA.HI.X.SX32 R7, R5, R4, 0x2, P6 ;  /* 0x0000000405077211 */ /* 0x000fc400030f16ff */
[----:B------:R-:W-:Y:S02]  /*4fa50*/  IADD3 R10, R252, 0x35, RZ ;  /* 0x00000035fc0a7810 */ /* 0x000fe40007ffe0ff */
        /* <DEDUP_REMOVED lines=89> */
[----:B------:R-:W5:Y:S01]  /*4fff0*/  LDL.LU R241, [R1+0x270] ;  /* 0x0002700001f17983 */ /* 0x000f620000300800 */
[----:B------:R-:W-:Y:S02]  /*50000*/  LEA.HI.X.SX32 R9, R0, R4, 0x2, P1 ;  /* 0x0000000400097211 */ /* 0x000fe400008f16ff */
[C---:B------:R-:W-:Y:S01]  /*50010*/  IADD3 R0, R5.reuse, c[0x0][0x198], RZ ;  /* 0x0000660005007a10 */ /* 0x040fe20007ffe0ff */
[----:B---3--:R1:W-:Y:S04]  /*50020*/  @P5 STG.E [R6.64], R167 ;  /* 0x000000a706005986 */ /* 0x0083e8000c101904 */
[----:B--2---:R2:W-:Y:S01]  /*50030*/  @P2 STG.E [R8.64], R243 ;  /* 0x000000f308002986 */ /* 0x0045e2000c101904 */
[----:B-1----:R-:W-:Y:S02]  /*50040*/  IADD3 R7, R252, 0x42, RZ ;  /* 0x00000042fc077810 */ /* 0x002fe40007ffe0ff */
[----:B------:R-:W-:-:S02]  /*50050*/  LEA R6, P6, R5, R3, 0x2 ;  /* 0x0000000305067211 */ /* 0x000fc400078c10ff */
[----:B------:R-:W-:Y:S01]  /*50060*/  ISETP.LT.AND P5, PT, R7, c[0x0][0x17c], !P0 ;  /* 0x00005f0007007a0c */ /* 0x000fe200047a1270 */
[----:B--2---:R-:W2:Y:S01]  /*50070*/  LDL.LU R243, [R1+0x274] ;  /* 0x0002740001f37983 */ /* 0x004ea20000300800 */
[----:B------:R-:W-:-:S03]  /*50080*/  LEA R8, P2, R0, R3, 0x2 ;  /* 0x0000000300087211 */ /* 0x000fc600078410ff */
[----:B------:R-:W3:Y:S01]  /*50090*/  LDL.LU R167, [R1+0xa0] ;  /* 0x0000a00001a77983 */ /* 0x000ee20000300800 */
[-C--:B------:R-:W-:Y:S02]  /*500a0*/  LEA.HI.X.SX32 R7, R5, R4.reuse, 0x2, P6 ;  /* 0x0000000405077211 */ /* 0x080fe400030f16ff */
[----:B------:R-:W-:-:S03]  /*500b0*/  LEA.HI.X.SX32 R9, R0, R4, 0x2, P2 ;  /* 0x0000000400097211 */ /* 0x000fc600010f16ff */
[----:B------:R-:W-:Y:S04]  /*500c0*/  @P4 STG.E [R6.64], R240 ;  /* 0x000000f006004986 */ /* 0x000fe8000c101904 */
[----:B----4-:R1:W-:Y:S04]  /*500d0*/  @P3 STG.E [R8.64], R231 ;  /* 0x000000e708003986 */ /* 0x0103e8000c101904 */
[----:B-1----:R-:W3:Y:S01]  /*500e0*/  LDL.LU R231, [R1+0xa4] ;  /* 0x0000a40001e77983 */ /* 0x002ee20000300800 */
[----:B------:R-:W-:Y:S02]  /*500f0*/  IADD3 R5, R0, c[0x0][0x198], RZ ;  /* 0x0000660000057a10 */ /* 0x000fe40007ffe0ff */
[----:B------:R-:W-:Y:S01]  /*50100*/  IADD3 R7, R252, 0x44, RZ ;  /* 0x00000044fc077810 */ /* 0x000fe20007ffe0ff */
[----:B------:R-:W3:Y:S01]  /*50110*/  LDL.LU R240, [R1+0x2d0] ;  /* 0x0002d00001f07983 */ /* 0x000ee20000300800 */
        /* <DEDUP_REMOVED lines=10> */
[----:B------:R-:W-:Y:S02]  /*501c0*/  LEA.HI.X.SX32 R9, R0, R4, 0x2, P3 ;  /* 0x0000000400097211 */ /* 0x000fe400018f16ff */
[C---:B------:R-:W-:Y:S02]  /*501d0*/  IADD3 R0, R5.reuse, c[0x0][0x198], RZ ;  /* 0x0000660005007a10 */ /* 0x040fe40007ffe0ff */
[----:B-1----:R-:W-:Y:S02]  /*501e0*/  IADD3 R7, R252, 0x46, RZ ;  /* 0x00000046fc077810 */ /* 0x002fe40007ffe0ff */
[----:B------:R-:W-:Y:S02]  /*501f0*/  LEA R6, P6, R5, R3, 0x2 ;  /* 0x0000000305067211 */ /* 0x000fe400078c10ff */
[----:B------:R-:W-:-:S02]  /*50200*/  ISETP.LT.AND P5, PT, R7, c[0x0][0x17c], !P0 ;  /* 0x00005f0007007a0c */ /* 0x000fc400047a1270 */
[----:B------:R-:W-:Y:S02]  /*50210*/  LEA.HI.X.SX32 R7, R5, R4, 0x2, P6 ;  /* 0x0000000405077211 */ /* 0x000fe400030f16ff */
[----:B------:R-:W-:Y:S02]  /*50220*/  ISETP.LT.AND P2, PT, R10, c[0x0][0x17c], !P0 ;  /* 0x00005f000a007a0c */ /* 0x000fe40004741270 */
[----:B------:R-:W-:Y:S02]  /*50230*/  IADD3 R5, R0, c[0x0][0x198], RZ ;  /* 0x0000660000057a10 */ /* 0x000fe40007ffe0ff */
[----:B------:R-:W-:-:S04]  /*50240*/  IADD3 R10, R252, 0x47, RZ ;  /* 0x00000047fc0a7810 */ /* 0x000fc80007ffe0ff */
[----:B------:R-:W-:Y:S01]  /*50250*/  ISETP.LT.AND P3, PT, R10, c[0x0][0x17c], !P0 ;  /* 0x00005f000a007a0c */ /* 0x000fe20004761270 */
[----:B-----5:R1:W-:Y:S04]  /*50260*/  @P1 STG.E [R8.64], R242 ;  /* 0x000000f208001986 */ /* 0x0203e8000c101904 */
[----:B------:R5:W-:Y:S04]  /*50270*/  @P4 STG.E [R6.64], R241 ;  /* 0x000000f106004986 */ /* 0x000be8000c101904 */
[----:B-1----:R-:W4:Y:S01]  /*50280*/  LDL.LU R242, [R1+0x2d4] ;  /* 0x0002d40001f27983 */ /* 0x002f220000300800 */
[----:B------:R-:W-:-:S02]  /*50290*/  LEA R8, P1, R0, R3, 0x2 ;  /* 0x0000000300087211 */ /* 0x000fc400078210ff */
[----:B-----5:R-:W-:Y:S01]  /*502a0*/  IADD3 R7, R252, 0x48, RZ ;  /* 0x00000048fc077810 */ /* 0x020fe20007ffe0ff */
[----:B------:R-:W5:Y:S01]  /*502b0*/  LDL.LU R166, [R1+0x2c0] ;  /* 0x0002c00001a67983 */ /* 0x000f620000300800 */
[-C--:B------:R-:W-:Y:S02]  /*502c0*/  LEA R6, P6, R5, R3.reuse, 0x2 ;  /* 0x0000000305067211 */ /* 0x080fe400078c10ff */
[-C--:B------:R-:W-:Y:S02]  /*502d0*/  LEA.HI.X.SX32 R9, R0, R4.reuse, 0x2, P1 ;  /* 0x0000000400097211 */ /* 0x080fe400008f16ff */
[----:B------:R-:W-:Y:S02]  /*502e0*/  ISETP.LT.AND P4, PT, R7, c[0x0][0x17c], !P0 ;  /* 0x00005f0007007a0c */ /* 0x000fe40004781270 */
[C---:B------:R-:W-:Y:S02]  /*502f0*/  LEA.HI.X.SX32 R7, R5.reuse, R4, 0x2, P6 ;  /* 0x0000000405077211 */ /* 0x040fe400030f16ff */
[----:B------:R-:W-:Y:S01]  /*50300*/  IADD3 R0, R5, c[0x0][0x198], RZ ;  /* 0x0000660005007a10 */ /* 0x000fe20007ffe0ff */
[----:B--2---:R1:W-:Y:S04]  /*50310*/  @P2 STG.E [R8.64], R243 ;  /* 0x000000f308002986 */ /* 0x0043e8000c101904 */
[----:B---3--:R2:W-:Y:S04]  /*50320*/  @P5 STG.E [R6.64], R167 ;  /* 0x000000a706005986 */ /* 0x0085e8000c101904 */
[----:B-1----:R-:W3:Y:S04]  /*50330*/  LDL.LU R243, [R1+0x2c4] ;  /* 0x0002c40001f37983 */ /* 0x002ee80000300800 */
[----:B------:R-:W3:Y:S01]  /*50340*/  LDL.LU R241, [R1+0x260] ;  /* 0x0002600001f17983 */ /* 0x000ee20000300800 */
[----:B--2---:R-:W-:-:S04]  /*50350*/  LEA R6, P2, R0, R3, 0x2 ;  /* 0x0000000300067211 */ /* 0x004fc800078410ff */
[----:B------:R-:W-:-:S05]  /*50360*/  LEA.HI.X.SX32 R7, R0, R4, 0x2, P2 ;  /* 0x0000000400077211 */ /* 0x000fca00010f16ff */
[----:B------:R1:W-:Y:S04]  /*50370*/  @P3 STG.E [R6.64], R231 ;  /* 0x000000e706003986 */ /* 0x0003e8000c101904 */
[----:B-1----:R-:W2:Y:S01]  /*50380*/  LDL.LU R231, [R1+0x264] ;  /* 0x0002640001e77983 */ /* 0x002ea20000300800 */
[----:B------:R-:W-:Y:S02]  /*50390*/  IADD3 R5, R0, c[0x0][0x198], RZ ;  /* 0x0000660000057a10 */ /* 0x000fe40007ffe0ff */
[C---:B------:R-:W-:Y:S01]  /*503a0*/  IADD3 R9, R252.reuse, 0x4a, RZ ;  /* 0x0000004afc097810 */ /* 0x040fe20007ffe0ff */
[----:B------:R-:W2:Y:S01]  /*503b0*/  LDL.LU R167, [R1+0x90] ;  /* 0x0000900001a77983 */ /* 0x000ea20000300800 */
[----:B------:R-:W-:Y:S02]  /*503c0*/  LEA R8, P6, R5, R3, 0x2 ;  /* 0x0000000305087211 */ /* 0x000fe400078c10ff */
[----:B------:R-:W-:-:S02]  /*503d0*/  IADD3 R10, R252, 0x49, RZ ;  /* 0x00000049fc0a7810 */ /* 0x000fc40007ffe0ff */
        /* <DEDUP_REMOVED lines=18> */
[----:B----4-:R1:W-:Y:S04]  /*50500*/  @P1 STG.E [R6.64], R242 ;  /* 0x000000f206001986 */ /* 0x0103e8000c101904 */
[----:B-----5:R4:W-:Y:S04]  /*50510*/  @P5 STG.E [R8.64], R166 ;  /* 0x000000a608005986 */ /* 0x0209e8000c101904 */
[----:B-1----:R-:W5:Y:S01]  /*50520*/  LDL.LU R242, [R1+0x94] ;  /* 0x0000940001f27983 */ /* 0x002f620000300800 */
[----:B------:R-:W-:-:S03]  /*50530*/  LEA R6, P1, R0, R3, 0x2 ;  /* 0x0000000300067211 */ /* 0x000fc600078210ff */
[----:B------:R-:W5:Y:S01]  /*50540*/  LDL.LU R240, [R1+0x2f0] ;  /* 0x0002f00001f07983 */ /* 0x000f620000300800 */
[----:B----4-:R-:W-:Y:S02]  /*50550*/  IADD3 R9, R252, 0x4e, RZ ;  /* 0x0000004efc097810 */ /* 0x010fe40007ffe0ff */
[-C--:B------:R-:W-:Y:S02]  /*50560*/  LEA R8, P6, R5, R3.reuse, 0x2 ;  /* 0x0000000305087211 */ /* 0x080fe400078c10ff */
[-C--:B------:R-:W-:Y:S02]  /*50570*/  LEA.HI.X.SX32 R7, R0, R4.reuse, 0x2, P1 ;  /* 0x0000000400077211 */ /* 0x080fe400008f16ff */
[----:B------:R-:W-:Y:S02]  /*50580*/  ISETP.LT.AND P5, PT, R9, c[0x0][0x17c], !P0 ;  /* 0x00005f0009007a0c */ /* 0x000fe400047a1270 */
[C---:B------:R-:W-:Y:S02]  /*50590*/  LEA.HI.X.SX32 R9, R5.reuse, R4, 0x2, P6 ;  /* 0x0000000405097211 */ /* 0x040fe400030f16ff */
[----:B------:R-:W-:Y:S01]  /*505a0*/  IADD3 R0, R5, c[0x0][0x198], RZ ;  /* 0x0000660005007a10 */ /* 0x000fe20007ffe0ff */
[----:B---3--:R1:W-:Y:S04]  /*505b0*/  @P2 STG.E [R6.64], R243 ;  /* 0x000000f306002986 */ /* 0x0083e8000c101904 */
[----:B------:R3:W-:Y:S04]  /*505c0*/  @P4 STG.E [R8.64], R241 ;  /* 0x000000f108004986 */ /* 0x0007e8000c101904 */
[----:B-1----:R-:W4:Y:S01]  /*505d0*/  LDL.LU R243, [R1+0x2f4] ;  /* 0x0002f40001f37983 */ /* 0x002f220000300800 */
[----:B---3--:R-:W-:-:S03]  /*505e0*/  LEA R8, P2, R0, R3, 0x2 ;  /* 0x0000000300087211 */ /* 0x008fc600078410ff */
[----:B------:R-:W3:Y:S01]  /*505f0*/  LDL.LU R166, [R1+0x2b0] ;  /* 0x0002b00001a67983 */ /* 0x000ee20000300800 */
[----:B------:R-:W-:-:S05]  /*50600*/  LEA.HI.X.SX32 R9, R0, R4, 0x2, P2 ;  /* 0x0000000400097211 */ /* 0x000fca00010f16ff */
[----:B--2---:R1:W-:Y:S04]  /*50610*/  @P3 STG.E [R8.64], R231 ;  /* 0x000000e708003986 */ /* 0x0043e8000c101904 */
[----:B-1----:R-:W3:Y:S01]  /*50620*/  LDL.LU R231, [R1+0x2b4] ;  /* 0x0002b40001e77983 */ /* 0x002ee20000300800 */
[----:B------:R-:W-:Y:S02]  /*50630*/  IADD3 R5, R0, c[0x0][0x198], RZ ;  /* 0x0000660000057a10 */ /* 0x000fe40007ffe0ff */
[C---:B------:R-:W-:Y:S01]  /*50640*/  IADD3 R7, R252.reuse, 0x50, RZ ;  /* 0x00000050fc077810 */ /* 0x040fe20007ffe0ff */
[----:B------:R-:W3:Y:S01]  /*50650*/  LDL.LU R241, [R1+0x250] ;  /* 0x0002500001f17983 */ /* 0x000ee20000300800 */
[----:B------:R-:W-:Y:S02]  /*50660*/  LEA R6, P6, R5, R3, 0x2 ;  /* 0x0000000305067211 */ /* 0x000fe400078c10ff */
[----:B------:R-:W-:-:S02]  /*50670*/  IADD3 R10, R252, 0x4f, RZ ;  /* 0x0000004ffc0a7810 */ /* 0x000fc40007ffe0ff */
[----:B------:R-:W-:Y:S02]  /*50680*/  ISETP.LT.AND P4, PT, R7, c[0x0][0x17c], !P0 ;  /* 0x00005f0007007a0c */ /* 0x000fe40004781270 */
[C---:B------:R-:W-:Y:S02]  /*50690*/  IADD3 R0, R5.reuse, c[0x0][0x198], RZ ;  /* 0x0000660005007a10 */ /* 0x040fe40007ffe0ff */
[----:B------:R-:W-:Y:S02]  /*506a0*/  LEA.HI.X.SX32 R7, R5, R4, 0x2, P6 ;  /* 0x0000000405077211 */ /* 0x000fe400030f16ff */
[----:B------:R-:W-:Y:S02]  /*506b0*/  ISETP.LT.AND P1, PT, R10, c[0x0][0x17c], !P0 ;  /* 0x00005f000a007a0c */ /* 0x000fe40004721270 */
[----:B------:R-:W-:Y:S01]  /*506c0*/  IADD3 R5, R0, c[0x0][0x198], RZ ;  /* 0x0000660000057a10 */ /* 0x000fe20007ffe0ff */
[----:B------:R1:W-:Y:S01]  /*506d0*/  @P5 STG.E [R6.64], R167 ;  /* 0x000000a706005986 */ /* 0x0003e2000c101904 */
[----:B------:R-:W-:-:S02]  /*506e0*/  IADD3 R9, R252, 0x52, RZ ;  /* 0x00000052fc097810 */ /* 0x000fc40007ffe0ff */
[-C--:B------:R-:W-:Y:S02]  /*506f0*/  LEA R8, P6, R5, R3.reuse, 0x2 ;  /* 0x0000000305087211 */ /* 0x080fe400078c10ff */
[----:B------:R-:W-:Y:S02]  /*50700*/  IADD3 R10, R252, 0x51, RZ ;  /* 0x00000051fc0a7810 */ /* 0x000fe40007ffe0ff */
[----:B------:R-:W-:Y:S02]  /*50710*/  ISETP.LT.AND P5, PT, R9, c[0x0][0x17c], !P0 ;  /* 0x00005f0009007a0c */ /* 0x000fe400047a1270 */
[C---:B-1----:R-:W-:Y:S02]  /*50720*/  LEA R6, P3, R0.reuse, R3, 0x2 ;  /* 0x0000000300067211 */ /* 0x042fe400078610ff */
[-C--:B------:R-:W-:Y:S02]  /*50730*/  LEA.HI.X.SX32 R9, R5, R4.reuse, 0x2, P6 ;  /* 0x0000000405097211 */ /* 0x080fe400030f16ff */
[----:B------:R-:W-:-:S02]  /*50740*/  LEA.HI.X.SX32 R7, R0, R4, 0x2, P3 ;  /* 0x0000000400077211 */ /* 0x000fc400018f16ff */
[----:B------:R-:W-:Y:S02]  /*50750*/  ISETP.LT.AND P2, PT, R10, c[0x0][0x17c], !P0 ;  /* 0x00005f000a007a0c */ /* 0x000fe40004741270 */
[----:B------:R-:W-:Y:S02]  /*50760*/  IADD3 R0, R5, c[0x0][0x198], RZ ;  /* 0x0000660005007a10 */ /* 0x000fe40007ffe0ff */
[----:B------:R-:W-:Y:S02]  /*50770*/  IADD3 R10, R252, 0x53, RZ ;  /* 0x00000053fc0a7810 */ /* 0x000fe40007ffe0ff */
[----:B------:R-:W-:Y:S02]  /*50780*/  IADD3 R5, R0, c[0x0][0x198], RZ ;  /* 0x0000660000057a10 */ /* 0x000fe40007ffe0ff */
[----:B------:R-:W-:Y:S01]  /*50790*/  ISETP.LT.AND P3, PT, R10, c[0x0][0x17c], !P0 ;  /* 0x00005f000a007a0c */ /* 0x000fe20004761270 */
[----:B-----5:R1:W-:Y:S04]  /*507a0*/  @P1 STG.E [R6.64], R242 ;  /* 0x000000f206001986 */ /* 0x0203e8000c101904 */
[----:B------:R5:W-:Y:S04]  /*507b0*/  @P4 STG.E [R8.64], R240 ;  /* 0x000000f008004986 */ /* 0x000be8000c101904 */
[----:B-1----:R-:W2:Y:S01]  /*507c0*/  LDL.LU R242, [R1+0x254] ;  /* 0x0002540001f27983 */ /* 0x002ea20000300800 */
[----:B-----5:R-:W-:-:S03]  /*507d0*/  LEA R8, P1, R0, R3, 0x2 ;  /* 0x0000000300087211 */ /* 0x020fc600078210ff */
[----:B------:R-:W5:Y:S01]  /*507e0*/  LDL.LU R167, [R1+0x80] ;  /* 0x0000800001a77983 */ /* 0x000f620000300800 */
[-C--:B------:R-:W-:Y:S02]  /*507f0*/  LEA.HI.X.SX32 R9, R0, R4.reuse, 0x2, P1 ;  /* 0x0000000400097211 */ /* 0x080fe400008f16ff */
[C---:B------:R-:W-:Y:S02]  /*50800*/  IADD3 R0, R5.reuse, c[0x0][0x198], RZ ;  /* 0x0000660005007a10 */ /* 0x040fe40007ffe0ff */
[----:B------:R-:W-:Y:S02]  /*50810*/  IADD3 R7, R252, 0x54, RZ ;  /* 0x00000054fc077810 */ /* 0x000fe40007ffe0ff */
[-C--:B------:R-:W-:Y:S01]  /*50820*/  LEA R6, P6, R5, R3.reuse, 0x2 ;  /* 0x0000000305067211 */ /* 0x080fe200078c10ff */
[----:B----4-:R1:W-:Y:S01]  /*50830*/  @P2 STG.E [R8.64], R243 ;  /* 0x000000f308002986 */ /* 0x0103e2000c101904 */
[----:B------:R-:W-:Y:S02]  /*50840*/  ISETP.LT.AND P4, PT, R7, c[0x0][0x17c], !P0 ;  /* 0x00005f0007007a0c */ /* 0x000fe40004781270 */
[----:B------:R-:W-:Y:S01]  /*50850*/  LEA.HI.X.SX32 R7, R5, R4, 0x2, P6 ;  /* 0x0000000405077211 */ /* 0x000fe200030f16ff */
[----:B-1----:R-:W4:Y:S01]  /*50860*/  LDL.LU R243, [R1+0x84] ;  /* 0x0000840001f37983 */ /* 0x002f220000300800 */
[----:B------:R-:W-:-:S03]  /*50870*/  LEA R8, P2, R0, R3, 0x2 ;  /* 0x0000000300087211 */ /* 0x000fc600078410ff */
[----:B---3--:R-:W-:Y:S01]  /*50880*/  @P5 STG.E [R6.64], R166 ;  /* 0x000000a606005986 */ /* 0x008fe2000c101904 */
[----:B------:R-:W-:-:S03]  /*50890*/  LEA.HI.X.SX32 R9, R0, R4, 0x2, P2 ;  /* 0x0000000400097211 */ /* 0x000fc600010f16ff */
[----:B------:R-:W3:Y:S04]  /*508a0*/  LDL.LU R240, [R1+0x2e0] ;  /* 0x0002e00001f07983 */ /* 0x000ee80000300800 */
[----:B------:R1:W-:Y:S04]  /*508b0*/  @P3 STG.E [R8.64], R231 ;  /* 0x000000e708003986 */ /* 0x0003e8000c101904 */
[----:B-1----:R-:W3:Y:S01]  /*508c0*/  LDL.LU R231, [R1+0x2e4] ;  /* 0x0002e40001e77983 */ /* 0x002ee20000300800 */
[----:B------:R-:W-:Y:S02]  /*508d0*/  IADD3 R5, R0, c[0x0][0x198], RZ ;  /* 0x0000660000057a10 */ /* 0x000fe40007ffe0ff */
[----:B------:R-:W-:Y:S01]  /*508e0*/  IADD3 R7, R252, 0x56, RZ ;  /* 0x00000056fc077810 */ /* 0x000fe20007ffe0ff */
[----:B------:R-:W3:Y:S01]  /*508f0*/  LDL.LU R166, [R1+0x280] ;  /* 0x0002800001a67983 */ /* 0x000ee20000300800 */
        /* <DEDUP_REMOVED lines=10> */
[----:B-1----:R-:W-:Y:S02]  /*509a0*/  LEA R6, P3, R0, R3, 0x2 ;  /* 0x0000000300067211 */ /* 0x002fe400078610ff */
[----:B------:R-:W-:Y:S02]  /*509b0*/  IADD3 R9, R252, 0x58, RZ ;  /* 0x00000058fc097810 */ /* 0x000fe40007ffe0ff */
[----:B------:R-:W-:Y:S02]  /*509c0*/  LEA.HI.X.SX32 R7, R0, R4, 0x2, P3 ;  /* 0x0000000400077211 */ /* 0x000fe400018f16ff */
[----:B------:R-:W-:-:S02]  /*509d0*/  IADD3 R0, R5, c[0x0][0x198], RZ ;  /* 0x0000660005007a10 */ /* 0x000fc40007ffe0ff */
[-C--:B------:R-:W-:Y:S02]  /*509e0*/  LEA R8, P6, R5, R3.reuse, 0x2 ;  /* 0x0000000305087211 */ /* 0x080fe400078c10ff */
[----:B------:R-:W-:Y:S02]  /*509f0*/  ISETP.LT.AND P4, PT, R9, c[0x0][0x17c], !P0 ;  /* 0x00005f0009007a0c */ /* 0x000fe40004781270 */
[----:B------:R-:W-:Y:S02]  /*50a00*/  LEA.HI.X.SX32 R9, R5, R4, 0x2, P6 ;  /* 0x0000000405097211 */ /* 0x000fe400030f16ff */
[----:B------:R-:W-:Y:S02]  /*50a10*/  IADD3 R10, R252, 0x59, RZ ;  /* 0x00000059fc0a7810 */ /* 0x000fe40007ffe0ff */
[----:B------:R-:W-:Y:S02]  /*50a20*/  IADD3 R5, R0, c[0x0][0x198], RZ ;  /* 0x0000660000057a10 */ /* 0x000fe40007ffe0ff */
[----:B------:R-:W-:Y:S01]  /*50a30*/  ISETP.LT.AND P3, PT, R10, c[0x0][0x17c], !P0 ;  /* 0x00005f000a007a0c */ /* 0x000fe20004761270 */
[----:B--2---:R1:W-:Y:S04]  /*50a40*/  @P1 STG.E [R6.64], R242 ;  /* 0x000000f206001986 */ /* 0x0043e8000c101904 */
[----:B-----5:R2:W-:Y:S04]  /*50a50*/  @P5 STG.E [R8.64], R167 ;  /* 0x000000a708005986 */ /* 0x0205e8000c101904 */
[----:B-1----:R-:W5:Y:S01]  /*50a60*/  LDL.LU R242, [R1+0x284] ;  /* 0x0002840001f27983 */ /* 0x002f620000300800 */
[----:B------:R-:W-:-:S03]  /*50a70*/  LEA R6, P1, R0, R3, 0x2 ;  /* 0x0000000300067211 */ /* 0x000fc600078210ff */
[----:B------:R-:W5:Y:S01]  /*50a80*/  LDL.LU R241, [R1+0x160] ;  /* 0x0001600001f17983 */ /* 0x000f620000300800 */
[-C--:B------:R-:W-:Y:S02]  /*50a90*/  LEA.HI.X.SX32 R7, R0, R4.reuse, 0x2, P1 ;  /* 0x0000000400077211 */ /* 0x080fe400008f16ff */
[C---:B------:R-:W-:Y:S02]  /*50aa0*/  IADD3 R0, R5.reuse, c[0x0][0x198], RZ ;  /* 0x0000660005007a10 */ /* 0x040fe40007ffe0ff */
[----:B--2---:R-:W-:Y:S02]  /*50ab0*/  IADD3 R9, R252, 0x5a, RZ ;  /* 0x0000005afc097810 */ /* 0x004fe40007ffe0ff */
[----:B------:R-:W-:Y:S02]  /*50ac0*/  LEA R8, P6, R5, R3, 0x2 ;  /* 0x0000000305087211 */ /* 0x000fe400078c10ff */
[----:B------:R-:W-:Y:S01]  /*50ad0*/  ISETP.LT.AND P5, PT, R9, c[0x0][0x17c], !P0 ;  /* 0x00005f0009007a0c */ /* 0x000fe200047a1270 */
[----:B----4-:R1:W-:Y:S01]  /*50ae0*/  @P2 STG.E [R6.64], R243 ;  /* 0x000000f306002986 */ /* 0x0103e2000c101904 */
[----:B------:R-:W-:-:S03]  /*50af0*/  LEA.HI.X.SX32 R9, R5, R4, 0x2, P6 ;  /* 0x0000000405097211 */ /* 0x000fc600030f16ff */
[----:B-1----:R-:W2:Y:S01]  /*50b00*/  LDL.LU R243, [R1+0x164] ;  /* 0x0001640001f37983 */ /* 0x002ea20000300800 */
[----:B------:R-:W-:-:S03]  /*50b10*/  LEA R6, P2, R0, R3, 0x2 ;  /* 0x0000000300067211 */ /* 0x000fc600078410ff */
[----:B---3--:R-:W-:Y:S01]  /*50b20*/  @P4 STG.E [R8.64], R240 ;  /* 0x000000f008004986 */ /* 0x008fe2000c101904 */
[----:B------:R-:W-:-:S03]  /*50b30*/  LEA.HI.X.SX32 R7, R0, R4, 0x2, P2 ;  /* 0x0000000400077211 */ /* 0x000fc600010f16ff */
[----:B------:R-:W3:Y:S04]  /*50b40*/  LDL.LU R167, [R1+0x70] ;  /* 0x0000700001a77983 */ /* 0x000ee80000300800 */
[----:B------:R1:W-:Y:S04]  /*50b50*/  @P3 STG.E [R6.64], R231 ;  /* 0x000000e706003986 */ /* 0x0003e8000c101904 */
[----:B-1----:R-:W3:Y:S01]  /*50b60*/  LDL.LU R231, [R1+0x74] ;  /* 0x0000740001e77983 */ /* 0x002ee20000300800 */
[----:B------:R-:W-:Y:S02]  /*50b70*/  IADD3 R10, R252, 0x5b, RZ ;  /* 0x0000005bfc0a7810 */ /* 0x000fe40007ffe0ff */
[----:B------:R-:W-:Y:S01]  /*50b80*/  IADD3 R5, R0, c[0x0][0x198], RZ ;  /* 0x0000660000057a10 */ /* 0x000fe20007ffe0ff */
[----:B------:R-:W3:Y:S01]  /*50b90*/  LDL.LU R240, [R1+0x298] ;  /* 0x0002980001f07983 */ /* 0x000ee20000300800 */
[----:B------:R-:W-:-:S02]  /*50ba0*/  IADD3 R9, R252, 0x5c, RZ ;  /* 0x0000005cfc097810 */ /* 0x000fc40007ffe0ff */
[----:B------:R-:W-:Y:S02]  /*50bb0*/  ISETP.LT.AND P1, PT, R10, c[0x0][0x17c], !P0 ;  /* 0x00005f000a007a0c */ /* 0x000fe40004721270 */
[CC--:B------:R-:W-:Y:S02]  /*50bc0*/  LEA R8, P6, R5.reuse, R3.reuse, 0x2 ;  /* 0x0000000305087211 */ /* 0x0c0fe400078c10ff */
[----:B------:R-:W-:Y:S02]  /*50bd0*/  IADD3 R0, R5, c[0x0][0x198], RZ ;  /* 0x0000660005007a10 */ /* 0x000fe40007ffe0ff */
[----:B------:R-:W-:Y:S02]  /*50be0*/  ISETP.LT.AND P4, PT, R9, c[0x0][0x17c], !P0 ;  /* 0x00005f0009007a0c */ /* 0x000fe40004781270 */
[----:B------:R-:W-:Y:S02]  /*50bf0*/  LEA.HI.X.SX32 R9, R5, R4, 0x2, P6 ;  /* 0x0000000405097211 */ /* 0x000fe400030f16ff */
[----:B------:R-:W-:-:S02]  /*50c00*/  LEA R6, P3, R0, R3, 0x2 ;  /* 0x0000000300067211 */ /* 0x000fc400078610ff */
[----:B------:R-:W-:Y:S02]  /*50c10*/  IADD3 R10, R252, 0x5d, RZ ;  /* 0x0000005dfc0a7810 */ /* 0x000fe40007ffe0ff */
[C---:B------:R-:W-:Y:S01]  /*50c20*/  IADD3 R5, R0.reuse, c[0x0][0x198], RZ ;  /* 0x0000660000057a10 */ /* 0x040fe20007ffe0ff */
[----:B------:R1:W-:Y:S01]  /*50c30*/  @P5 STG.E [R8.64], R166 ;  /* 0x000000a608005986 */ /* 0x0003e2000c101904 */
[----:B------:R-:W-:Y:S02]  /*50c40*/  LEA.HI.X.SX32 R7, R0, R4, 0x2, P3 ;  /* 0x0000000400077211 */ /* 0x000fe400018f16ff */
[----:B------:R-:W-:Y:S02]  /*50c50*/  ISETP.LT.AND P2, PT, R10, c[0x0][0x17c], !P0 ;  /* 0x00005f000a007a0c */ /* 0x000fe40004741270 */
[----:B------:R-:W-:Y:S02]  /*50c60*/  IADD3 R0, R5, c[0x0][0x198], RZ ;  /* 0x0000660005007a10 */ /* 0x000fe40007ffe0ff */
[----:B-1----:R-:W-:-:S02]  /*50c70*/  IADD3 R9, R252, 0x5e, RZ ;  /* 0x0000005efc097810 */ /* 0x002fc40007ffe0ff */
[-C--:B------:R-:W-:Y:S02]  /*50c80*/  LEA R8, P6, R5, R3.reuse, 0x2 ;  /* 0x0000000305087211 */ /* 0x080fe400078c10ff */
[----:B------:R-:W-:Y:S02]  /*50c90*/  ISETP.LT.AND P5, PT, R9, c[0x0][0x17c], !P0 ;  /* 0x00005f0009007a0c */ /* 0x000fe400047a1270 */
[----:B------:R-:W-:Y:S02]  /*50ca0*/  LEA.HI.X.SX32 R9, R5, R4, 0x2, P6 ;  /* 0x0000000405097211 */ /* 0x000fe400030f16ff */
[----:B------:R-:W-:Y:S02]  /*50cb0*/  IADD3 R10, R252, 0x5f, RZ ;  /* 0x0000005ffc0a7810 */ /* 0x000fe40007ffe0ff */
[----:B------:R-:W-:Y:S02]  /*50cc0*/  IADD3 R5, R0, c[0x0][0x198], RZ ;  /* 0x0000660000057a10 */ /* 0x000fe40007ffe0ff */
[----:B------:R-:W-:Y:S01]  /*50cd0*/  ISETP.LT.AND P3, PT, R10, c[0x0][0x17c], !P0 ;  /* 0x00005f000a007a0c */ /* 0x000fe20004761270 */
[----:B-----5:R1:W-:Y:S04]  /*50ce0*/  @P1 STG.E [R6.64], R242 ;  /* 0x000000f206001986 */ /* 0x0203e8000c101904 */
[----:B------:R5:W-:Y:S04]  /*50cf0*/  @P4 STG.E [R8.64], R241 ;  /* 0x000000f108004986 */ /* 0x000be8000c101904 */
[----:B-1----:R-:W4:Y:S01]  /*50d00*/  LDL.LU R242, [R1+0x29c] ;  /* 0x00029c0001f27983 */ /* 0x002f220000300800 */
[----:B------:R-:W-:-:S02]  /*50d10*/  LEA R6, P1, R0, R3, 0x2 ;  /* 0x0000000300067211 */ /* 0x000fc400078210ff */
[----:B-----5:R-:W-:Y:S01]  /*50d20*/  IADD3 R9, R252, 0x60, RZ ;  /* 0x00000060fc097810 */ /* 0x020fe20007ffe0ff */
[----:B------:R-:W5:Y:S01]  /*50d30*/  LDL.LU R166, [R1+0x2a8] ;  /* 0x0002a80001a67983 */ /* 0x000f620000300800 */
[-C--:B------:R-:W-:Y:S02]  /*50d40*/  LEA.HI.X.SX32 R7, R0, R4.reuse, 0x2, P1 ;  /* 0x0000000400077211 */ /* 0x080fe400008f16ff */
[C---:B------:R-:W-:Y:S02]  /*50d50*/  IADD3 R0, R5.reuse, c[0x0][0x198], RZ ;  /* 0x0000660005007a10 */ /* 0x040fe40007ffe0ff */
[----:B------:R-:W-:Y:S02]  /*50d60*/  LEA R8, P6, R5, R3, 0x2 ;  /* 0x0000000305087211 */ /* 0x000fe400078c10ff */
[----:B------:R-:W-:Y:S01]  /*50d70*/  ISETP.LT.AND P4, PT, R9, c[0x0][0x17c], !P0 ;  /* 0x00005f0009007a0c */ /* 0x000fe20004781270 */
[----:B--2---:R1:W-:Y:S01]  /*50d80*/  @P2 STG.E [R6.64], R243 ;  /* 0x000000f306002986 */ /* 0x0043e2000c101904 */
        /* <DEDUP_REMOVED lines=31> */
[----:B----4-:R1:W-:Y:S04]  /*50f80*/  @P1 STG.E [R6.64], R242 ;  /* 0x000000f206001986 */ /* 0x0103e8000c101904 */
[----:B-----5:R4:W-:Y:S04]  /*50f90*/  @P5 STG.E [R8.64], R166 ;  /* 0x000000a608005986 */ /* 0x0209e8000c101904 */
[----:B-1----:R-:W5:Y:S01]  /*50fa0*/  LDL.LU R242, [R1+0xac] ;  /* 0x0000ac0001f27983 */ /* 0x002f620000300800 */
[----:B------:R-:W-:-:S03]  /*50fb0*/  LEA R6, P1, R0, R3, 0x2 ;  /* 0x0000000300067211 */ /* 0x000fc600078210ff */
[----:B------:R-:W5:Y:S01]  /*50fc0*/  LDL.LU R240, [R1+0x2d8] ;  /* 0x0002d80001f07983 */ /* 0x000f620000300800 */
[-C--:B------:R-:W-:Y:S02]  /*50fd0*/  LEA.HI.X.SX32 R7, R0, R4.reuse, 0x2, P1 ;  /* 0x0000000400077211 */ /* 0x080fe400008f16ff */
[C---:B------:R-:W-:Y:S02]  /*50fe0*/  IADD3 R0, R5.reuse, c[0x0][0x198], RZ ;  /* 0x0000660005007a10 */ /* 0x040fe40007ffe0ff */
[----:B----4-:R-:W-:Y:S02]  /*50ff0*/  IADD3 R9, R252, 0x66, RZ ;  /* 0x00000066fc097810 */ /* 0x010fe40007ffe0ff */
        /* <DEDUP_REMOVED lines=68> */
[C---:B------:R-:W-:Y:S02]  /*51440*/  IADD3 R0, R5.reuse, c[0x0][0x198], RZ ;  /* 0x0000660005007a10 */ /* 0x040fe40007ffe0ff */
[----:B-1----:R-:W-:Y:S01]  /*51450*/  IADD3 R9, R252, 0x70, RZ ;  /* 0x00000070fc097810 */ /* 0x002fe20007ffe0ff */
[----:B------:R-:W3:Y:S01]  /*51460*/  LDL.LU R241, [R1+0x2bc] ;  /* 0x0002bc0001f17983 */ /* 0x000ee20000300800 */
[----:B------:R-:W-:-:S02]  /*51470*/  LEA R8, P6, R5, R3, 0x2 ;  /* 0x0000000305087211 */ /* 0x000fc400078c10ff */
[----:B------:R-:W-:Y:S02]  /*51480*/  ISETP.LT.AND P4, PT, R9, c[0x0][0x17c], !P0 ;  /* 0x00005f0009007a0c */ /* 0x000fe40004781270 */
[----:B------:R-:W-:Y:S02]  /*51490*/  LEA.HI.X.SX32 R9, R5, R4, 0x2, P6 ;  /* 0x0000000405097211 */ /* 0x000fe400030f16ff */
[----:B------:R-:W-:Y:S02]  /*514a0*/  IADD3 R10, R252, 0x71, RZ ;  /* 0x00000071fc0a7810 */ /* 0x000fe40007ffe0ff */
[----:B------:R-:W-:Y:S02]  /*514b0*/  IADD3 R5, R0, c[0x0][0x198], RZ ;  /* 0x0000660000057a10 */ /* 0x000fe40007ffe0ff */
[----:B------:R-:W-:Y:S01]  /*514c0*/  ISETP.LT.AND P3, PT, R10, c[0x0][0x17c], !P0 ;  /* 0x00005f000a007a0c */ /* 0x000fe20004761270 */
[----:B----4-:R1:W-:Y:S04]  /*514d0*/  @P1 STG.E [R6.64], R242 ;  /* 0x000000f206001986 */ /* 0x0103e8000c101904 */
[----:B-----5:R4:W-:Y:S01]  /*514e0*/  @P5 STG.E [R8.64], R167 ;  /* 0x000000a708005986 */ /* 0x0209e2000c101904 */
[----:B-1----:R-:W-:-:S03]  /*514f0*/  LEA R6, P1, R0, R3, 0x2 ;  /* 0x0000000300067211 */ /* 0x002fc600078210ff */
        /* <DEDUP_REMOVED lines=14> */
[----:B-1----:R-:W4:Y:S01]  /*515e0*/  LDL.LU R231, [R1+0x8c] ;  /* 0x00008c0001e77983 */ /* 0x002f220000300800 */
[----:B------:R-:W-:Y:S02]  /*515f0*/  IADD3 R10, R252, 0x73, RZ ;  /* 0x00000073fc0a7810 */ /* 0x000fe40007ffe0ff */
[----:B------:R-:W-:Y:S01]  /*51600*/  IADD3 R5, R0, c[0x0][0x198], RZ ;  /* 0x0000660000057a10 */ /* 0x000fe20007ffe0ff */
[----:B------:R-:W4:Y:S01]  /*51610*/  LDL.LU R240, [R1+0x2e8] ;  /* 0x0002e80001f07983 */ /* 0x000f220000300800 */
[----:B------:R-:W-:-:S02]  /*51620*/  ISETP.LT.AND P1, PT, R10, c[0x0][0x17c], !P0 ;  /* 0x00005f000a007a0c */ /* 0x000fc40004721270 */
[----:B------:R-:W-:Y:S02]  /*51630*/  IADD3 R9, R252, 0x74, RZ ;  /* 0x00000074fc097810 */ /* 0x000fe40007ffe0ff */
[C---:B------:R-:W-:Y:S02]  /*51640*/  IADD3 R0, R5.reuse, c[0x0][0x198], RZ ;  /* 0x0000660005007a10 */ /* 0x040fe40007ffe0ff */
[-C--:B------:R-:W-:Y:S02]  /*51650*/  LEA R8, P6, R5, R3.reuse, 0x2 ;  /* 0x0000000305087211 */ /* 0x080fe400078c10ff */
[----:B------:R-:W-:Y:S02]  /*51660*/  ISETP.LT.AND P4, PT, R9, c[0x0][0x17c], !P0 ;  /* 0x00005f0009007a0c */ /* 0x000fe40004781270 */
[----:B------:R-:W-:Y:S02]  /*51670*/  LEA R6, P3, R0, R3, 0x2 ;  /* 0x0000000300067211 */ /* 0x000fe400078610ff */
[----:B------:R-:W-:-:S02]  /*51680*/  LEA.HI.X.SX32 R9, R5, R4, 0x2, P6 ;  /* 0x0000000405097211 */ /* 0x000fc400030f16ff */
[----:B------:R-:W-:Y:S02]  /*51690*/  IADD3 R10, R252, 0x75, RZ ;  /* 0x00000075fc0a7810 */ /* 0x000fe40007ffe0ff */
[C---:B------:R-:W-:Y:S02]  /*516a0*/  IADD3 R5, R0.reuse, c[0x0][0x198], RZ ;  /* 0x0000660000057a10 */ /* 0x040fe40007ffe0ff */
[----:B------:R-:W-:Y:S01]  /*516b0*/  LEA.HI.X.SX32 R7, R0, R4, 0x2, P3 ;  /* 0x0000000400077211 */ /* 0x000fe200018f16ff */
[----:B------:R1:W-:Y:S01]  /*516c0*/  @P5 STG.E [R8.64], R166 ;  /* 0x000000a608005986 */ /* 0x0003e2000c101904 */
[----:B------:R-:W-:Y:S02]  /*516d0*/  ISETP.LT.AND P2, PT, R10, c[0x0][0x17c], !P0 ;  /* 0x00005f000a007a0c */ /* 0x000fe40004741270 */
[----:B------:R-:W-:Y:S01]  /*516e0*/  IADD3 R0, R5, c[0x0][0x198], RZ ;  /* 0x0000660005007a10 */ /* 0x000fe20007ffe0ff */
[----:B------:R1:W-:Y:S01]  /*516f0*/  @P1 STG.E [R6.64], R241 ;  /* 0x000000f106001986 */ /* 0x0003e2000c101904 */
[----:B------:R-:W-:-:S02]  /*51700*/  IADD3 R10, R252, 0x77, RZ ;  /* 0x00000077fc0a7810 */ /* 0x000fc40007ffe0ff */
[----:B-1----:R-:W-:Y:S02]  /*51710*/  IADD3 R9, R252, 0x76, RZ ;  /* 0x00000076fc097810 */ /* 0x002fe40007ffe0ff */
[-C--:B------:R-:W-:Y:S01]  /*51720*/  LEA R8, P6, R5, R3.reuse, 0x2 ;  /* 0x0000000305087211 */ /* 0x080fe200078c10ff */
[----:B------:R-:W4:Y:S01]  /*51730*/  LDL.LU R241, [R1+0x2ec] ;  /* 0x0002ec0001f17983 */ /* 0x000f220000300800 */
[----:B------:R-:W-:Y:S02]  /*51740*/  ISETP.LT.AND P5, PT, R9, c[0x0][0x17c], !P0 ;  /* 0x00005f0009007a0c */ /* 0x000fe400047a1270 */
[C---:B------:R-:W-:Y:S02]  /*51750*/  LEA R6, P1, R0.reuse, R3, 0x2 ;  /* 0x0000000300067211 */ /* 0x040fe400078210ff */
[----:B------:R-:W-:Y:S02]  /*51760*/  LEA.HI.X.SX32 R9, R5, R4, 0x2, P6 ;  /* 0x0000000405097211 */ /* 0x000fe400030f16ff */
[----:B------:R-:W-:-:S02]  /*51770*/  IADD3 R5, R0, c[0x0][0x198], RZ ;  /* 0x0000660000057a10 */ /* 0x000fc40007ffe0ff */
[----:B------:R-:W-:Y:S02]  /*51780*/  LEA.HI.X.SX32 R7, R0, R4, 0x2, P1 ;  /* 0x0000000400077211 */ /* 0x000fe400008f16ff */
[----:B------:R-:W-:Y:S02]  /*51790*/  ISETP.LT.AND P3, PT, R10, c[0x0][0x17c], !P0 ;  /* 0x00005f000a007a0c */ /* 0x000fe40004761270 */
[C---:B------:R-:W-:Y:S01]  /*517a0*/  IADD3 R0, R5.reuse, c[0x0][0x198], RZ ;  /* 0x0000660005007a10 */ /* 0x040fe20007ffe0ff */
[----:B-----5:R1:W-:Y:S02]  /*517b0*/  @P4 STG.E [R8.64], R242 ;  /* 0x000000f208004986 */ /* 0x0203e4000c101904 */
[----:B-1----:R-:W-:Y:S02]  /*517c0*/  IADD3 R9, R252, 0x78, RZ ;  /* 0x00000078fc097810 */ /* 0x002fe40007ffe0ff */
[----:B------:R-:W5:Y:S01]  /*517d0*/  LDL.LU R242, [R1+0x288] ;  /* 0x0002880001f27983 */ /* 0x000f620000300800 */
[----:B------:R-:W-:-:S02]  /*517e0*/  LEA R8, P6, R5, R3, 0x2 ;  /* 0x0000000305087211 */ /* 0x000fc400078c10ff */
[----:B------:R-:W-:Y:S02]  /*517f0*/  ISETP.LT.AND P4, PT, R9, c[0x0][0x17c], !P0 ;  /* 0x00005f0009007a0c */ /* 0x000fe40004781270 */
[----:B------:R-:W-:Y:S01]  /*51800*/  LEA.HI.X.SX32 R9, R5, R4, 0x2, P6 ;  /* 0x0000000405097211 */ /* 0x000fe200030f16ff */
[----:B--2---:R1:W-:Y:S04]  /*51810*/  @P2 STG.E [R6.64], R243 ;  /* 0x000000f306002986 */ /* 0x0043e8000c101904 */
[----:B-1----:R-:W2:Y:S01]  /*51820*/  LDL.LU R243, [R1+0x28c] ;  /* 0x00028c0001f37983 */ /* 0x002ea20000300800 */
[----:B------:R-:W-:-:S03]  /*51830*/  LEA R6, P2, R0, R3, 0x2 ;  /* 0x0000000300067211 */ /* 0x000fc600078410ff */
[----:B---3--:R-:W-:Y:S01]  /*51840*/  @P5 STG.E [R8.64], R167 ;  /* 0x000000a708005986 */ /* 0x008fe2000c101904 */
[----:B------:R-:W-:-:S03]  /*51850*/  LEA.HI.X.SX32 R7, R0, R4, 0x2, P2 ;  /* 0x0000000400077211 */ /* 0x000fc600010f16ff */
[----:B------:R-:W3:Y:S04]  /*51860*/  LDL.LU R166, [R1+0x168] ;  /* 0x0001680001a67983 */ /* 0x000ee80000300800 */
[----:B----4-:R1:W-:Y:S04]  /*51870*/  @P3 STG.E [R6.64], R231 ;  /* 0x000000e706003986 */ /* 0x0103e8000c101904 */
        /* <DEDUP_REMOVED lines=19> */
[----:B-1----:R-:W-:Y:S01]  /*519b0*/  IADD3 R9, R252, 0x7c, RZ ;  /* 0x0000007cfc097810 */ /* 0x002fe20007ffe0ff */
[----:B------:R-:W4:Y:S01]  /*519c0*/  LDL.LU R240, [R1+0x7c] ;  /* 0x00007c0001f07983 */ /* 0x000f220000300800 */
[-C--:B------:R-:W-:Y:S02]  /*519d0*/  LEA R8, P6, R5, R3.reuse, 0x2 ;  /* 0x0000000305087211 */ /* 0x080fe400078c10ff */
[----:B------:R-:W-:Y:S01]  /*519e0*/  ISETP.LT.AND P4, PT, R9, c[0x0][0x17c], !P0 ;  /* 0x00005f0009007a0c */ /* 0x000fe20004781270 */
[----:B------:R-:W4:Y:S01]  /*519f0*/  LDL.LU R241, [R1+0x60] ;  /* 0x0000600001f17983 */ /* 0x000f220000300800 */
        /* <DEDUP_REMOVED lines=14> */
[----:B------:R-:W-:-:S04]  /*51ae0*/  LEA R6, P2, R0, R3, 0x2 ;  /* 0x0000000300067211 */ /* 0x000fc800078410ff */
[C---:B------:R-:W-:Y:S01]  /*51af0*/  LEA.HI.X.SX32 R7, R0.reuse, R4, 0x2, P2 ;  /* 0x0000000400077211 */ /* 0x040fe200010f16ff */
[----:B---3--:R-:W-:Y:S04]  /*51b00*/  @P4 STG.E [R8.64], R166 ;  /* 0x000000a608004986 */ /* 0x008fe8000c101904 */
[----:B----4-:R1:W-:Y:S04]  /*51b10*/  @P3 STG.E [R6.64], R231 ;  /* 0x000000e706003986 */ /* 0x0103e8000c101904 */
[----:B-1----:R-:W3:Y:S01]  /*51b20*/  LDL.LU R231, [R1+0x24] ;  /* 0x0000240001e77983 */ /* 0x002ee20000300800 */
[----:B------:R-:W-:-:S02]  /*51b30*/  IADD3 R5, R0, c[0x0][0x198], RZ ;  /* 0x0000660000057a10 */ /* 0x000fc40007ffe0ff */
[C---:B------:R-:W-:Y:S02]  /*51b40*/  IADD3 R9, R252.reuse, 0x80, RZ ;  /* 0x00000080fc097810 */ /* 0x040fe40007ffe0ff */
[----:B------:R-:W-:Y:S02]  /*51b50*/  LEA R8, P6, R5, R3, 0x2 ;  /* 0x0000000305087211 */ /* 0x000fe400078c10ff */
[----:B------:R-:W-:Y:S02]  /*51b60*/  IADD3 R10, R252, 0x7f, RZ ;  /* 0x0000007ffc0a7810 */ /* 0x000fe40007ffe0ff */
[----:B------:R-:W-:Y:S02]  /*51b70*/  ISETP.LT.AND P4, PT, R9, c[0x0][0x17c], !P0 ;  /* 0x00005f0009007a0c */ /* 0x000fe40004781270 */
[C---:B------:R-:W-:Y:S02]  /*51b80*/  IADD3 R0, R5.reuse, c[0x0][0x198], RZ ;  /* 0x0000660005007a10 */ /* 0x040fe40007ffe0ff */
[----:B------:R-:W-:-:S02]  /*51b90*/  LEA.HI.X.SX32 R9, R5, R4, 0x2, P6 ;  /* 0x0000000405097211 */ /* 0x000fc400030f16ff */
[----:B------:R-:W-:Y:S02]  /*51ba0*/  ISETP.LT.AND P1, PT, R10, c[0x0][0x17c], !P0 ;  /* 0x00005f000a007a0c */ /* 0x000fe40004721270 */
[C---:B------:R-:W-:Y:S01]  /*51bb0*/  IADD3 R5, R0.reuse, c[0x0][0x198], RZ ;  /* 0x0000660000057a10 */ /* 0x040fe20007ffe0ff */
[----:B------:R1:W-:Y:S01]  /*51bc0*/  @P5 STG.E [R8.64], R167 ;  /* 0x000000a708005986 */ /* 0x0003e2000c101904 */
[----:B------:R-:W-:Y:S02]  /*51bd0*/  LEA R6, P3, R0, R3, 0x2 ;  /* 0x0000000300067211 */ /* 0x000fe400078610ff */
[----:B------:R-:W-:Y:S02]  /*51be0*/  IADD3 R10, R252, 0x81, RZ ;  /* 0x00000081fc0a7810 */ /* 0x000fe40007ffe0ff */
[----:B------:R-:W-:Y:S02]  /*51bf0*/  LEA.HI.X.SX32 R7, R0, R4, 0x2, P3 ;  /* 0x0000000400077211 */ /* 0x000fe400018f16ff */
[----:B------:R-:W-:-:S02]  /*51c00*/  IADD3 R0, R5, c[0x0][0x198], RZ ;  /* 0x0000660005007a10 */ /* 0x000fc40007ffe0ff */
[----:B-1----:R-:W-:Y:S02]  /*51c10*/  IADD3 R9, R252, 0x82, RZ ;  /* 0x00000082fc097810 */ /* 0x002fe40007ffe0ff */
[----:B------:R-:W-:Y:S02]  /*51c20*/  LEA R8, P6, R5, R3, 0x2 ;  /* 0x0000000305087211 */ /* 0x000fe400078c10ff */
[----:B------:R-:W-:Y:S02]  /*51c30*/  ISETP.LT.AND P5, PT, R9, c[0x0][0x17c], !P0 ;  /* 0x00005f0009007a0c */ /* 0x000fe400047a1270 */
[----:B------:R-:W-:Y:S02]  /*51c40*/  LEA.HI.X.SX32 R9, R5, R4, 0x2, P6 ;  /* 0x0000000405097211 */ /* 0x000fe400030f16ff */
[----:B------:R-:W-:Y:S01]  /*51c50*/  ISETP.LT.AND P2, PT, R10, c[0x0][0x17c], !P0 ;  /* 0x00005f000a007a0c */ /* 0x000fe20004741270 */
[----:B------:R1:W-:Y:S01]  /*51c60*/  @P1 STG.E [R6.64], R240 ;  /* 0x000000f006001986 */ /* 0x0003e2000c101904 */
[----:B------:R-:W-:-:S03]  /*51c70*/  IADD3 R5, R0, c[0x0][0x198], RZ ;  /* 0x0000660000057a10 */ /* 0x000fc60007ffe0ff */
[----:B------:R4:W-:Y:S01]  /*51c80*/  @P4 STG.E [R8.64], R241 ;  /* 0x000000f108004986 */ /* 0x0009e2000c101904 */
[----:B------:R-:W-:Y:S02]  /*51c90*/  IADD3 R10, R252, 0x83, RZ ;  /* 0x00000083fc0a7810 */ /* 0x000fe40007ffe0ff */
[-C--:B-1----:R-:W-:Y:S02]  /*51ca0*/  LEA R6, P1, R0, R3.reuse, 0x2 ;  /* 0x0000000300067211 */ /* 0x082fe400078210ff */
[----:B----4-:R-:W-:Y:S01]  /*51cb0*/  IADD3 R9, R252, 0x84, RZ ;  /* 0x00000084fc097810 */ /* 0x010fe20007ffe0ff */
[----:B------:R-:W4:Y:S01]  /*51cc0*/  LDL.LU R241, [R1+0x50] ;  /* 0x0000500001f17983 */ /* 0x000f220000300800 */
[----:B------:R-:W-:Y:S02]  /*51cd0*/  LEA R8, P6, R5, R3, 0x2 ;  /* 0x0000000305087211 */ /* 0x000fe400078c10ff */
[----:B------:R-:W-:Y:S02]  /*51ce0*/  LEA.HI.X.SX32 R7, R0, R4, 0x2, P1 ;  /* 0x0000000400077211 */ /* 0x000fe400008f16ff */
[----:B------:R-:W-:-:S02]  /*51cf0*/  ISETP.LT.AND P4, PT, R9, c[0x0][0x17c], !P0 ;  /* 0x00005f0009007a0c */ /* 0x000fc40004781270 */
[C---:B------:R-:W-:Y:S02]  /*51d00*/  LEA.HI.X.SX32 R9, R5.reuse, R4, 0x2, P6 ;  /* 0x0000000405097211 */ /* 0x040fe400030f16ff */
[----:B------:R-:W-:Y:S02]  /*51d10*/  ISETP.LT.AND P3, PT, R10, c[0x0][0x17c], !P0 ;  /* 0x00005f000a007a0c */ /* 0x000fe40004761270 */
[----:B------:R-:W-:Y:S01]  /*51d20*/  IADD3 R0, R5, c[0x0][0x198], RZ ;  /* 0x0000660005007a10 */ /* 0x000fe20007ffe0ff */
[----:B-----5:R1:W-:Y:S04]  /*51d30*/  @P2 STG.E [R6.64], R242 ;  /* 0x000000f206002986 */ /* 0x0203e8000c101904 */
[----:B-1----:R-:W5:Y:S01]  /*51d40*/  LDL.LU R242, [R1+0x54] ;  /* 0x0000540001f27983 */ /* 0x002f620000300800 */
[----:B------:R-:W-:-:S04]  /*51d50*/  LEA R6, P2, R0, R3, 0x2 ;  /* 0x0000000300067211 */ /* 0x000fc800078410ff */
[C---:B------:R-:W-:Y:S01]  /*51d60*/  LEA.HI.X.SX32 R7, R0.reuse, R4, 0x2, P2 ;  /* 0x0000000400077211 */ /* 0x040fe200010f16ff */
[----:B--2---:R1:W-:Y:S04]  /*51d70*/  @P5 STG.E [R8.64], R243 ;  /* 0x000000f308005986 */ /* 0x0043e8000c101904 */
[----:B-1----:R-:W2:Y:S04]  /*51d80*/  LDL.LU R243, [R1+0x10] ;  /* 0x0000100001f37983 */ /* 0x002ea80000300800 */
[----:B---3--:R1:W-:Y:S04]  /*51d90*/  @P3 STG.E [R6.64], R231 ;  /* 0x000000e706003986 */ /* 0x0083e8000c101904 */
        /* <DEDUP_REMOVED lines=25> */
[----:B----4-:R-:W-:Y:S02]  /*51f30*/  IADD3 R9, R252, 0x8a, RZ ;  /* 0x0000008afc097810 */ /* 0x010fe40007ffe0ff */
[----:B------:R-:W-:Y:S02]  /*51f40*/  LEA R8, P6, R5, R3, 0x2 ;  /* 0x0000000305087211 */ /* 0x000fe400078c10ff */
[----:B------:R-:W-:Y:S02]  /*51f50*/  LEA.HI.X.SX32 R7, R0, R4, 0x2, P1 ;  /* 0x0000000400077211 */ /* 0x000fe400008f16ff */
[----:B------:R-:W-:-:S02]  /*51f60*/  ISETP.LT.AND P5, PT, R9, c[0x0][0x17c], !P0 ;  /* 0x00005f0009007a0c */ /* 0x000fc400047a1270 */
[C---:B------:R-:W-:Y:S02]  /*51f70*/  IADD3 R0, R5.reuse, c[0x0][0x198], RZ ;  /* 0x0000660005007a10 */ /* 0x040fe40007ffe0ff */
        /* <DEDUP_REMOVED lines=15> */
[----:B-----5:R1:W-:Y:S03]  /*52070*/  @P3 STG.E [R6.64], R242 ;  /* 0x000000f206003986 */ /* 0x0203e6000c101904 */
[----:B-1----:R-:W-:-:S04]  /*52080*/  LEA R6, P3, R0, R3, 0x2 ;  /* 0x0000000300067211 */ /* 0x002fc800078610ff */
[C---:B------:R-:W-:Y:S01]  /*52090*/  LEA.HI.X.SX32 R7, R0.reuse, R4, 0x2, P3 ;  /* 0x0000000400077211 */ /* 0x040fe200018f16ff */
[----:B--2---:R1:W-:Y:S04]  /*520a0*/  @P5 STG.E [R8.64], R243 ;  /* 0x000000f308005986 */ /* 0x0043e8000c101904 */
[----:B-1----:R-:W2:Y:S04]  /*520b0*/  LDL.LU R243, [R1+0x44] ;  /* 0x0000440001f37983 */ /* 0x002ea80000300800 */
[----:B------:R-:W5:Y:S04]  /*520c0*/  LDL.LU R242, [R1] ;  /* 0x0000000001f27983 */ /* 0x000f680000300800 */
[----:B---3--:R1:W-:Y:S04]  /*520d0*/  @P1 STG.E [R6.64], R231 ;  /* 0x000000e706001986 */ /* 0x0083e8000c101904 */
[----:B-1----:R-:W3:Y:S01]  /*520e0*/  LDL.LU R231, [R1+0x4] ;  /* 0x0000040001e77983 */ /* 0x002ee20000300800 */
[----:B------:R-:W-:-:S02]  /*520f0*/  IADD3 R5, R0, c[0x0][0x198], RZ ;  /* 0x0000660000057a10 */ /* 0x000fc40007ffe0ff */
[C---:B------:R-:W-:Y:S02]  /*52100*/  IADD3 R10, R252.reuse, 0x8d, RZ ;  /* 0x0000008dfc0a7810 */ /* 0x040fe40007ffe0ff */
[----:B------:R-:W-:Y:S02]  /*52110*/  IADD3 R9, R252, 0x8e, RZ ;  /* 0x0000008efc097810 */ /* 0x000fe40007ffe0ff */
[C---:B------:R-:W-:Y:S02]  /*52120*/  LEA R8, P6, R5.reuse, R3, 0x2 ;  /* 0x0000000305087211 */ /* 0x040fe400078c10ff */
[----:B------:R-:W-:Y:S02]  /*52130*/  ISETP.LT.AND P2, PT, R10, c[0x0][0x17c], !P0 ;  /* 0x00005f000a007a0c */ /* 0x000fe40004741270 */
[----:B------:R-:W-:Y:S02]  /*52140*/  IADD3 R0, R5, c[0x0][0x198], RZ ;  /* 0x0000660005007a10 */ /* 0x000fe40007ffe0ff */
[----:B------:R-:W-:-:S02]  /*52150*/  ISETP.LT.AND P5, PT, R9, c[0x0][0x17c], !P0 ;  /* 0x00005f0009007a0c */ /* 0x000fc400047a1270 */
[-C--:B------:R-:W-:Y:S02]  /*52160*/  LEA.HI.X.SX32 R9, R5, R4.reuse, 0x2, P6 ;  /* 0x0000000405097211 */ /* 0x080fe400030f16ff */
[----:B------:R-:W-:Y:S02]  /*52170*/  LEA R6, P1, R0, R3, 0x2 ;  /* 0x0000000300067211 */ /* 0x000fe400078210ff */
[----:B------:R-:W-:Y:S02]  /*52180*/  IADD3 R10, R252, 0x8f, RZ ;  /* 0x0000008ffc0a7810 */ /* 0x000fe40007ffe0ff */
[C---:B------:R-:W-:Y:S01]  /*52190*/  IADD3 R5, R0.reuse, c[0x0][0x198], RZ ;  /* 0x0000660000057a10 */ /* 0x040fe20007ffe0ff */
[----:B------:R1:W-:Y:S01]  /*521a0*/  @P4 STG.E [R8.64], R236 ;  /* 0x000000ec08004986 */ /* 0x0003e2000c101904 */
[----:B------:R-:W-:Y:S02]  /*521b0*/  LEA.HI.X.SX32 R7, R0, R4, 0x2, P1 ;  /* 0x0000000400077211 */ /* 0x000fe400008f16ff */
[----:B------:R-:W-:-:S02]  /*521c0*/  ISETP.LT.AND P3, PT, R10, c[0x0][0x17c], !P0 ;  /* 0x00005f000a007a0c */ /* 0x000fc40004761270 */
[C---:B------:R-:W-:Y:S01]  /*521d0*/  IADD3 R0, R5.reuse, c[0x0][0x198], RZ ;  /* 0x0000660005007a10 */ /* 0x040fe20007ffe0ff */
[----:B------:R1:W-:Y:S02]  /*521e0*/  @P2 STG.E [R6.64], R237 ;  /* 0x000000ed06002986 */ /* 0x0003e4000c101904 */
[----:B-1----:R-:W-:Y:S02]  /*521f0*/  IADD3 R9, R252, 0x90, RZ ;  /* 0x00000090fc097810 */ /* 0x002fe40007ffe0ff */
[-C--:B------:R-:W-:Y:S02]  /*52200*/  LEA R8, P6, R5, R3.reuse, 0x2 ;  /* 0x0000000305087211 */ /* 0x080fe400078c10ff */
        /* <DEDUP_REMOVED lines=8> */
[----:B------:R-:W-:Y:S01]  /*52290*/  IADD3 R0, R5, c[0x0][0x198], RZ ;  /* 0x0000660005007a10 */ /* 0x000fe20007ffe0ff */
[----:B------:R1:W-:Y:S02]  /*522a0*/  @P3 STG.E [R6.64], R201 ;  /* 0x000000c906003986 */ /* 0x0003e4000c101904 */
[----:B-1----:R-:W-:-:S02]  /*522b0*/  IADD3 R9, R252, 0x92, RZ ;  /* 0x00000092fc097810 */ /* 0x002fc40007ffe0ff */
[-C--:B------:R-:W-:Y:S02]  /*522c0*/  LEA R8, P6, R5, R3.reuse, 0x2 ;  /* 0x0000000305087211 */ /* 0x080fe400078c10ff */
[----:B------:R-:W-:Y:S02]  /*522d0*/  ISETP.LT.AND P5, PT, R9, c[0x0][0x17c], !P0 ;  /* 0x00005f0009007a0c */ /* 0x000fe400047a1270 */
[----:B------:R-:W-:Y:S02]  /*522e0*/  LEA R6, P3, R0, R3, 0x2 ;  /* 0x0000000300067211 */ /* 0x000fe400078610ff */
[----:B------:R-:W-:Y:S02]  /*522f0*/  LEA.HI.X.SX32 R9, R5, R4, 0x2, P6 ;  /* 0x0000000405097211 */ /* 0x000fe400030f16ff */
[----:B------:R-:W-:Y:S02]  /*52300*/  IADD3 R10, R252, 0x93, RZ ;  /* 0x00000093fc0a7810 */ /* 0x000fe40007ffe0ff */
[----:B------:R-:W-:-:S02]  /*52310*/  IADD3 R5, R0, c[0x0][0x198], RZ ;  /* 0x0000660000057a10 */ /* 0x000fc40007ffe0ff */
[----:B------:R-:W-:Y:S01]  /*52320*/  LEA.HI.X.SX32 R7, R0, R4, 0x2, P3 ;  /* 0x0000000400077211 */ /* 0x000fe200018f16ff */
[----:B----4-:R1:W-:Y:S01]  /*52330*/  @P4 STG.E [R8.64], R241 ;  /* 0x000000f108004986 */ /* 0x0103e2000c101904 */
[----:B------:R-:W-:Y:S02]  /*52340*/  ISETP.LT.AND P2, PT, R10, c[0x0][0x17c], !P0 ;  /* 0x00005f000a007a0c */ /* 0x000fe40004741270 */
[C---:B------:R-:W-:Y:S02]  /*52350*/  IADD3 R0, R5.reuse, c[0x0][0x198], RZ ;  /* 0x0000660005007a10 */ /* 0x040fe40007ffe0ff */
[----:B-1----:R-:W-:Y:S02]  /*52360*/  IADD3 R9, R252, 0x94, RZ ;  /* 0x00000094fc097810 */ /* 0x002fe40007ffe0ff */
[----:B------:R-:W-:Y:S02]  /*52370*/  LEA R8, P6, R5, R3, 0x2 ;  /* 0x0000000305087211 */ /* 0x000fe400078c10ff */
[----:B------:R-:W-:-:S02]  /*52380*/  ISETP.LT.AND P4, PT, R9, c[0x0][0x17c], !P0 ;  /* 0x00005f0009007a0c */ /* 0x000fc40004781270 */
[----:B------:R-:W-:Y:S01]  /*52390*/  LEA.HI.X.SX32 R9, R5, R4, 0x2, P6 ;  /* 0x0000000405097211 */ /* 0x000fe200030f16ff */
[----:B--2---:R1:W-:Y:S04]  /*523a0*/  @P1 STG.E [R6.64], R243 ;  /* 0x000000f306001986 */ /* 0x0043e8000c101904 */
[----:B-----5:R-:W-:Y:S04]  /*523b0*/  @P5 STG.E [R8.64], R242 ;  /* 0x000000f208005986 */ /* 0x020fe8000c101904 */
[----:B-1----:R-:W2:Y:S01]  /*523c0*/  LDL.LU R243, [R1+0x30] ;  /* 0x0000300001f37983 */ /* 0x002ea20000300800 */
[----:B------:R-:W-:-:S04]  /*523d0*/  LEA R6, P1, R0, R3, 0x2 ;  /* 0x0000000300067211 */ /* 0x000fc800078210ff */
[----:B------:R-:W-:-:S05]  /*523e0*/  LEA.HI.X.SX32 R7, R0, R4, 0x2, P1 ;  /* 0x0000000400077211 */ /* 0x000fca00008f16ff */
[----:B---3--:R1:W-:Y:S04]  /*523f0*/  @P2 STG.E [R6.64], R231 ;  /* 0x000000e706002986 */ /* 0x0083e8000c101904 */
[----:B-1----:R-:W3:Y:S01]  /*52400*/  LDL.LU R231, [R1+0x34] ;  /* 0x0000340001e77983 */ /* 0x002ee20000300800 */
[----:B------:R-:W-:Y:S02]  /*52410*/  IADD3 R5, R0, c[0x0][0x198], RZ ;  /* 0x0000660000057a10 */ /* 0x000fe40007ffe0ff */
[C---:B------:R-:W-:Y:S01]  /*52420*/  IADD3 R9, R252.reuse, 0x96, RZ ;  /* 0x00000096fc097810 */ /* 0x040fe20007ffe0ff */
[----:B------:R-:W4:Y:S01]  /*52430*/  LDL.LU R241, [R1+0x68] ;  /* 0x0000680001f17983 */ /* 0x000f220000300800 */
[----:B------:R-:W-:Y:S02]  /*52440*/  LEA R8, P6, R5, R3, 0x2 ;  /* 0x0000000305087211 */ /* 0x000fe400078c10ff */
[----:B------:R-:W-:Y:S01]  /*52450*/  IADD3 R10, R252, 0x95, RZ ;  /* 0x00000095fc0a7810 */ /* 0x000fe20007ffe0ff */
[----:B------:R-:W5:Y:S01]  /*52460*/  LDL.LU R242, [R1+0x6c] ;  /* 0x00006c0001f27983 */ /* 0x000f620000300800 */
[----:B------:R-:W-:-:S02]  /*52470*/  ISETP.LT.AND P5, PT, R9, c[0x0][0x17c], !P0 ;  /* 0x00005f0009007a0c */ /* 0x000fc400047a1270 */
[C---:B------:R-:W-:Y:S02]  /*52480*/  IADD3 R0, R5.reuse, c[0x0][0x198], RZ ;  /* 0x0000660005007a10 */ /* 0x040fe40007ffe0ff */
[----:B------:R-:W-:Y:S02]  /*52490*/  LEA.HI.X.SX32 R9, R5, R4, 0x2, P6 ;  /* 0x0000000405097211 */ /* 0x000fe400030f16ff */
[----:B------:R-:W-:Y:S02]  /*524a0*/  ISETP.LT.AND P3, PT, R10, c[0x0][0x17c], !P0 ;  /* 0x00005f000a007a0c */ /* 0x000fe40004761270 */
[C---:B------:R-:W-:Y:S01]  /*524b0*/  IADD3 R5, R0.reuse, c[0x0][0x198], RZ ;  /* 0x0000660000057a10 */ /* 0x040fe20007ffe0ff */
[----:B------:R1:W-:Y:S01]  /*524c0*/  @P4 STG.E [R8.64], R232 ;  /* 0x000000e808004986 */ /* 0x0003e2000c101904 */
[----:B------:R-:W-:Y:S02]  /*524d0*/  LEA R6, P2, R0, R3, 0x2 ;  /* 0x0000000300067211 */ /* 0x000fe400078410ff */
[----:B------:R-:W-:-:S02]  /*524e0*/  IADD3 R10, R252, 0x97, RZ ;  /* 0x00000097fc0a7810 */ /* 0x000fc40007ffe0ff */
[-C--:B------:R-:W-:Y:S02]  /*524f0*/  LEA.HI.X.SX32 R7, R0, R4.reuse, 0x2, P2 ;  /* 0x0000000400077211 */ /* 0x080fe400010f16ff */
[C---:B------:R-:W-:Y:S02]  /*52500*/  IADD3 R0, R5.reuse, c[0x0][0x198], RZ ;  /* 0x0000660005007a10 */ /* 0x040fe40007ffe0ff */
[----:B-1----:R-:W-:Y:S02]  /*52510*/  IADD3 R9, R252, 0x98, RZ ;  /* 0x00000098fc097810 */ /* 0x002fe40007ffe0ff */
[----:B------:R-:W-:Y:S02]  /*52520*/  LEA R8, P6, R5, R3, 0x2 ;  /* 0x0000000305087211 */ /* 0x000fe400078c10ff */
[----:B------:R-:W-:Y:S02]  /*52530*/  ISETP.LT.AND P4, PT, R9, c[0x0][0x17c], !P0 ;  /* 0x00005f0009007a0c */ /* 0x000fe40004781270 */
[----:B------:R-:W-:-:S02]  /*52540*/  LEA.HI.X.SX32 R9, R5, R4, 0x2, P6 ;  /* 0x0000000405097211 */ /* 0x000fc400030f16ff */
[----:B------:R-:W-:Y:S01]  /*52550*/  ISETP.LT.AND P1, PT, R10, c[0x0][0x17c], !P0 ;  /* 0x00005f000a007a0c */ /* 0x000fe20004721270 */
[----:B------:R1:W-:Y:S01]  /*52560*/  @P3 STG.E [R6.64], R233 ;  /* 0x000000e906003986 */ /* 0x0003e2000c101904 */
[----:B------:R-:W-:-:S03]  /*52570*/  IADD3 R5, R0, c[0x0][0x198], RZ ;  /* 0x0000660000057a10 */ /* 0x000fc60007ffe0ff */
[----:B------:R1:W-:Y:S01]  /*52580*/  @P5 STG.E [R8.64], R196 ;  /* 0x000000c408005986 */ /* 0x0003e2000c101904 */
[----:B------:R-:W-:Y:S02]  /*52590*/  IADD3 R10, R252, 0x99, RZ ;  /* 0x00000099fc0a7810 */ /* 0x000fe40007ffe0ff */
[-C--:B-1----:R-:W-:Y:S02]  /*525a0*/  LEA R6, P3, R0, R3.reuse, 0x2 ;  /* 0x0000000300067211 */ /* 0x082fe400078610ff */
[----:B------:R-:W-:Y:S02]  /*525b0*/  IADD3 R9, R252, 0x9a, RZ ;  /* 0x0000009afc097810 */ /* 0x000fe40007ffe0ff */
[----:B------:R-:W-:Y:S02]  /*525c0*/  LEA R8, P6, R5, R3, 0x2 ;  /* 0x0000000305087211 */ /* 0x000fe400078c10ff */
[----:B------:R-:W-:Y:S02]  /*525d0*/  LEA.HI.X.SX32 R7, R0, R4, 0x2, P3 ;  /* 0x0000000400077211 */ /* 0x000fe400018f16ff */
[----:B------:R-:W-:-:S02]  /*525e0*/  ISETP.LT.AND P5, PT, R9, c[0x0][0x17c], !P0 ;  /* 0x00005f0009007a0c */ /* 0x000fc400047a1270 */
[C---:B------:R-:W-:Y:S02]  /*525f0*/  LEA.HI.X.SX32 R9, R5.reuse, R4, 0x2, P6 ;  /* 0x0000000405097211 */ /* 0x040fe400030f16ff */
[----:B------:R-:W-:Y:S02]  /*52600*/  ISETP.LT.AND P2, PT, R10, c[0x0][0x17c], !P0 ;  /* 0x00005f000a007a0c */ /* 0x000fe40004741270 */
[----:B------:R-:W-:Y:S01]  /*52610*/  IADD3 R0, R5, c[0x0][0x198], RZ ;  /* 0x0000660005007a10 */ /* 0x000fe20007ffe0ff */
[----:B------:R1:W-:Y:S03]  /*52620*/  @P1 STG.E [R6.64], R197 ;  /* 0x000000c506001986 */ /* 0x0003e6000c101904 */
[----:B-1----:R-:W-:-:S04]  /*52630*/  LEA R6, P1, R0, R3, 0x2 ;  /* 0x0000000300067211 */ /* 0x002fc800078210ff */
        /* <DEDUP_REMOVED lines=97> */
[C---:B------:R-:W-:Y:S02]  /*52c50*/  IADD3 R0, R5.reuse, c[0x0][0x198], RZ ;  /* 0x0000660005007a10 */ /* 0x040fe40007ffe0ff */
[----:B------:R-:W-:Y:S02]  /*52c60*/  LEA.HI.X.SX32 R9, R5, R4, 0x2, P6 ;  /* 0x0000000405097211 */ /* 0x000fe400030f16ff */
[----:B------:R-:W-:Y:S01]  /*52c70*/  ISETP.LT.AND P1, PT, R10, c[0x0][0x17c], !P0 ;  /* 0x00005f000a007a0c */ /* 0x000fe20004721270 */
[----:B------:R1:W-:Y:S01]  /*52c80*/  @P3 STG.E [R6.64], R207 ;  /* 0x000000cf06003986 */ /* 0x0003e2000c101904 */
[----:B------:R-:W-:Y:S02]  /*52c90*/  IADD3 R5, R0, c[0x0][0x198], RZ ;  /* 0x0000660000057a10 */ /* 0x000fe40007ffe0ff */
[----:B------:R-:W-:Y:S02]  /*52ca0*/  IADD3 R10, R252, 0xab, RZ ;  /* 0x000000abfc0a7810 */ /* 0x000fe40007ffe0ff */
[----:B-1----:R-:W-:-:S04]  /*52cb0*/  LEA R6, P3, R0, R3, 0x2 ;  /* 0x0000000300067211 */ /* 0x002fc800078610ff */
[----:B------:R-:W-:Y:S02]  /*52cc0*/  LEA.HI.X.SX32 R7, R0, R4, 0x2, P3 ;  /* 0x0000000400077211 */ /* 0x000fe400018f16ff */
[----:B------:R-:W-:Y:S02]  /*52cd0*/  ISETP.LT.AND P2, PT, R10, c[0x0][0x17c], !P0 ;  /* 0x00005f000a007a0c */ /* 0x000fe40004741270 */
[C---:B------:R-:W-:Y:S01]  /*52ce0*/  IADD3 R0, R5.reuse, c[0x0][0x198], RZ ;  /* 0x0000660005007a10 */ /* 0x040fe20007ffe0ff */
[----:B----4-:R1:W-:Y:S02]  /*52cf0*/  @P4 STG.E [R8.64], R241 ;  /* 0x000000f108004986 */ /* 0x0103e4000c101904 */
[----:B-1----:R-:W-:Y:S02]  /*52d00*/  IADD3 R9, R252, 0xac, RZ ;  /* 0x000000acfc097810 */ /* 0x002fe40007ffe0ff */
[----:B------:R-:W4:Y:S01]  /*52d10*/  LDL.LU R241, [R1+0x48] ;  /* 0x0000480001f17983 */ /* 0x000f220000300800 */
[----:B------:R-:W-:-:S02]  /*52d20*/  LEA R8, P6, R5, R3, 0x2 ;  /* 0x0000000305087211 */ /* 0x000fc400078c10ff */
[----:B------:R-:W-:Y:S02]  /*52d30*/  ISETP.LT.AND P4, PT, R9, c[0x0][0x17c], !P0 ;  /* 0x00005f0009007a0c */ /* 0x000fe40004781270 */
[----:B------:R-:W-:Y:S01]  /*52d40*/  LEA.HI.X.SX32 R9, R5, R4, 0x2, P6 ;  /* 0x0000000405097211 */ /* 0x000fe200030f16ff */
[----:B-----5:R1:W-:Y:S02]  /*52d50*/  @P1 STG.E [R6.64], R242 ;  /* 0x000000f206001986 */ /* 0x0203e4000c101904 */
[----:B-1----:R-:W-:-:S04]  /*52d60*/  LEA R6, P1, R0, R3, 0x2 ;  /* 0x0000000300067211 */ /* 0x002fc800078210ff */
[C---:B------:R-:W-:Y:S01]  /*52d70*/  LEA.HI.X.SX32 R7, R0.reuse, R4, 0x2, P1 ;  /* 0x0000000400077211 */ /* 0x040fe200008f16ff */
[----:B--2---:R1:W-:Y:S04]  /*52d80*/  @P5 STG.E [R8.64], R243 ;  /* 0x000000f308005986 */ /* 0x0043e8000c101904 */
[----:B-1----:R-:W2:Y:S04]  /*52d90*/  LDL.LU R243, [R1+0x4c] ;  /* 0x00004c0001f37983 */ /* 0x002ea80000300800 */
[----:B------:R-:W5:Y:S04]  /*52da0*/  LDL.LU R242, [R1+0x8] ;  /* 0x0000080001f27983 */ /* 0x000f680000300800 */
        /* <DEDUP_REMOVED lines=37> */
[----:B------:R-:W-:Y:S02]  /*53000*/  LEA.HI.X.SX32 R7, R0, R4, 0x2, P1 ;  /* 0x0000000400077211 */ /* 0x000fe400008f16ff */
[----:B------:R-:W-:Y:S02]  /*53010*/  ISETP.LT.AND P3, PT, R10, c[0x0][0x17c], !P0 ;  /* 0x00005f000a007a0c */ /* 0x000fe40004761270 */
[C---:B------:R-:W-:Y:S01]  /*53020*/  IADD3 R0, R5.reuse, c[0x0][0x198], RZ ;  /* 0x0000660005007a10 */ /* 0x040fe20007ffe0ff */
[----:B----4-:R1:W-:Y:S02]  /*53030*/  @P4 STG.E [R8.64], R241 ;  /* 0x000000f108004986 */ /* 0x0103e4000c101904 */
        /* <DEDUP_REMOVED lines=12> */
[C---:B------:R-:W-:Y:S02]  /*53100*/  IADD3 R9, R252.reuse, 0xb6, RZ ;  /* 0x000000b6fc097810 */ /* 0x040fe40007ffe0ff */
        /* <DEDUP_REMOVED lines=34> */
[----:B------:R-:W-:Y:S02]  /*53330*/  IADD3 R0, R5, c[0x0][0x198], RZ ;  /* 0x0000660005007a10 */ /* 0x000fe40007ffe0ff */
[----:B------:R-:W-:Y:S02]  /*53340*/  ISETP.LT.AND P1, PT, R10, c[0x0][0x17c], !P0 ;  /* 0x00005f000a007a0c */ /* 0x000fe40004721270 */
[----:B------:R-:W-:-:S04]  /*53350*/  IADD3 R10, R252, 0xbd, RZ ;  /* 0x000000bdfc0a7810 */ /* 0x000fc80007ffe0ff */
[----:B------:R-:W-:Y:S02]  /*53360*/  ISETP.LT.AND P2, PT, R10, c[0x0][0x17c], !P0 ;  /* 0x00005f000a007a0c */ /* 0x000fe40004741270 */
[C---:B------:R-:W-:Y:S02]  /*53370*/  IADD3 R10, R252.reuse, 0xbf, RZ ;  /* 0x000000bffc0a7810 */ /* 0x040fe40007ffe0ff */
[C---:B------:R-:W-:Y:S01]  /*53380*/  IADD3 R11, R252.reuse, 0xd6, RZ ;  /* 0x000000d6fc0b7810 */ /* 0x040fe20007ffe0ff */
[----:B--2---:R1:W-:Y:S02]  /*53390*/  @P4 STG.E [R8.64], R243 ;  /* 0x000000f308004986 */ /* 0x0043e4000c101904 */
[----:B-1----:R-:W-:Y:S02]  /*533a0*/  IADD3 R9, R252, 0xbc, RZ ;  /* 0x000000bcfc097810 */ /* 0x002fe40007ffe0ff */
[----:B------:R-:W-:Y:S02]  /*533b0*/  LEA R8, P6, R5, R3, 0x2 ;  /* 0x0000000305087211 */ /* 0x000fe400078c10ff */
[----:B------:R-:W-:-:S02]  /*533c0*/  ISETP.LT.AND P4, PT, R9, c[0x0][0x17c], !P0 ;  /* 0x00005f0009007a0c */ /* 0x000fc40004781270 */
[----:B------:R-:W-:Y:S02]  /*533d0*/  LEA.HI.X.SX32 R9, R5, R4, 0x2, P6 ;  /* 0x0000000405097211 */ /* 0x000fe400030f16ff */
[C---:B------:R-:W-:Y:S01]  /*533e0*/  IADD3 R5, R0.reuse, c[0x0][0x198], RZ ;  /* 0x0000660000057a10 */ /* 0x040fe20007ffe0ff */
[----:B---3--:R1:W-:Y:S04]  /*533f0*/  @P3 STG.E [R6.64], R231 ;  /* 0x000000e706003986 */ /* 0x0083e8000c101904 */
[----:B------:R2:W-:Y:S01]  /*53400*/  @P5 STG.E [R8.64], R250 ;  /* 0x000000fa08005986 */ /* 0x0005e2000c101904 */
[----:B-1----:R-:W-:Y:S02]  /*53410*/  LEA R6, P3, R0, R3, 0x2 ;  /* 0x0000000300067211 */ /* 0x002fe400078610ff */
[----:B--2---:R-:W-:-:S02]  /*53420*/  IADD3 R9, R252, 0xbe, RZ ;  /* 0x000000befc097810 */ /* 0x004fc40007ffe0ff */
[----:B------:R-:W-:Y:S02]  /*53430*/  LEA R8, P6, R5, R3, 0x2 ;  /* 0x0000000305087211 */ /* 0x000fe400078c10ff */
[-C--:B------:R-:W-:Y:S02]  /*53440*/  LEA.HI.X.SX32 R7, R0, R4.reuse, 0x2, P3 ;  /* 0x0000000400077211 */ /* 0x080fe400018f16ff */
[----:B------:R-:W-:Y:S02]  /*53450*/  ISETP.LT.AND P5, PT, R9, c[0x0][0x17c], !P0 ;  /* 0x00005f0009007a0c */ /* 0x000fe400047a1270 */
[C---:B------:R-:W-:Y:S02]  /*53460*/  IADD3 R0, R5.reuse, c[0x0][0x198], RZ ;  /* 0x0000660005007a10 */ /* 0x040fe40007ffe0ff */
[----:B------:R-:W-:Y:S01]  /*53470*/  LEA.HI.X.SX32 R9, R5, R4, 0x2, P6 ;  /* 0x0000000405097211 */ /* 0x000fe200030f16ff */
[----:B------:R1:W-:Y:S01]  /*53480*/  @P1 STG.E [R6.64], R251 ;  /* 0x000000fb06001986 */ /* 0x0003e2000c101904 */
[----:B------:R-:W-:-:S03]  /*53490*/  IADD3 R5, R0, c[0x0][0x198], RZ ;  /* 0x0000660000057a10 */ /* 0x000fc60007ffe0ff */
[----:B------:R2:W-:Y:S01]  /*534a0*/  @P4 STG.E [R8.64], R210 ;  /* 0x000000d208004986 */ /* 0x0005e2000c101904 */
[-C--:B-1----:R-:W-:Y:S02]  /*534b0*/  LEA R6, P1, R0, R3.reuse, 0x2 ;  /* 0x0000000300067211 */ /* 0x082fe400078210ff */
[----:B--2---:R-:W-:Y:S02]  /*534c0*/  IADD3 R9, R252, 0xc0, RZ ;  /* 0x000000c0fc097810 */ /* 0x004fe40007ffe0ff */
[----:B------:R-:W-:Y:S02]  /*534d0*/  LEA R8, P6, R5, R3, 0x2 ;  /* 0x0000000305087211 */ /* 0x000fe400078c10ff */
[----:B------:R-:W-:Y:S02]  /*534e0*/  LEA.HI.X.SX32 R7, R0, R4, 0x2, P1 ;  /* 0x0000000400077211 */ /* 0x000fe400008f16ff */
[----:B------:R-:W-:Y:S02]  /*534f0*/  ISETP.LT.AND P4, PT, R9, c[0x0][0x17c], !P0 ;  /* 0x00005f0009007a0c */ /* 0x000fe40004781270 */
[----:B------:R-:W-:-:S02]  /*53500*/  IADD3 R0, R5, c[0x0][0x198], RZ ;  /* 0x0000660005007a10 */ /* 0x000fc40007ffe0ff */
[----:B------:R-:W-:Y:S02]  /*53510*/  LEA.HI.X.SX32 R9, R5, R4, 0x2, P6 ;  /* 0x0000000405097211 */ /* 0x000fe400030f16ff */
[----:B------:R-:W-:Y:S01]  /*53520*/  ISETP.LT.AND P3, PT, R10, c[0x0][0x17c], !P0 ;  /* 0x00005f000a007a0c */ /* 0x000fe20004761270 */
[----:B------:R1:W-:Y:S01]  /*53530*/  @P2 STG.E [R6.64], R211 ;  /* 0x000000d306002986 */ /* 0x0003e2000c101904 */
[----:B------:R-:W-:-:S03]  /*53540*/  IADD3 R5, R0, c[0x0][0x198], RZ ;  /* 0x0000660000057a10 */ /* 0x000fc60007ffe0ff */
[----:B------:R2:W-:Y:S01]  /*53550*/  @P5 STG.E [R8.64], R194 ;  /* 0x000000c208005986 */ /* 0x0005e2000c101904 */
[----:B------:R-:W-:Y:S02]  /*53560*/  IADD3 R10, R252, 0xc1, RZ ;  /* 0x000000c1fc0a7810 */ /* 0x000fe40007ffe0ff */
[-C--:B-1----:R-:W-:Y:S02]  /*53570*/  LEA R6, P2, R0, R3.reuse, 0x2 ;  /* 0x0000000300067211 */ /* 0x082fe400078410ff */
[----:B--2---:R-:W-:Y:S02]  /*53580*/  IADD3 R9, R252, 0xc2, RZ ;  /* 0x000000c2fc097810 */ /* 0x004fe40007ffe0ff */
        /* <DEDUP_REMOVED lines=100> */
[----:B------:R-:W-:Y:S01]  /*53bd0*/  LEA.HI.X.SX32 R9, R5, R4, 0x2, P6 ;  /* 0x0000000405097211 */ /* 0x000fe200030f16ff */
[----:B------:R1:W-:Y:S01]  /*53be0*/  @P2 STG.E [R6.64], R109 ;  /* 0x0000006d06002986 */ /* 0x0003e2000c101904 */
[----:B------:R-:W-:Y:S02]  /*53bf0*/  ISETP.LT.AND P3, PT, R10, c[0x0][0x17c], !P0 ;  /* 0x00005f000a007a0c */ /* 0x000fe40004761270 */
[----:B------:R-:W-:Y:S01]  /*53c00*/  IADD3 R5, R0, c[0x0][0x198], RZ ;  /* 0x0000660000057a10 */ /* 0x000fe20007ffe0ff */
[----:B------:R2:W-:Y:S01]  /*53c10*/  @P4 STG.E [R8.64], R176 ;  /* 0x000000b008004986 */ /* 0x0005e2000c101904 */
[----:B------:R-:W-:Y:S02]  /*53c20*/  IADD3 R10, R252, 0xd3, RZ ;  /* 0x000000d3fc0a7810 */ /* 0x000fe40007ffe0ff */
[----:B-1----:R-:W-:-:S02]  /*53c30*/  LEA R6, P2, R0, R3, 0x2 ;  /* 0x0000000300067211 */ /* 0x002fc400078410ff */
[----:B--2---:R-:W-:Y:S02]  /*53c40*/  IADD3 R9, R252, 0xd4, RZ ;  /* 0x000000d4fc097810 */ /* 0x004fe40007ffe0ff */
[C---:B------:R-:W-:Y:S02]  /*53c50*/  LEA R8, P6, R5.reuse, R3, 0x2 ;  /* 0x0000000305087211 */ /* 0x040fe400078c10ff */
[-C--:B------:R-:W-:Y:S02]  /*53c60*/  LEA.HI.X.SX32 R7, R0, R4.reuse, 0x2, P2 ;  /* 0x0000000400077211 */ /* 0x080fe400010f16ff */
[----:B------:R-:W-:Y:S02]  /*53c70*/  IADD3 R0, R5, c[0x0][0x198], RZ ;  /* 0x0000660005007a10 */ /* 0x000fe40007ffe0ff */
[----:B------:R-:W-:Y:S02]  /*53c80*/  ISETP.LT.AND P4, PT, R9, c[0x0][0x17c], !P0 ;  /* 0x00005f0009007a0c */ /* 0x000fe40004781270 */
[----:B------:R-:W-:-:S02]  /*53c90*/  LEA.HI.X.SX32 R9, R5, R4, 0x2, P6 ;  /* 0x0000000405097211 */ /* 0x000fc400030f16ff */
[----:B------:R-:W-:Y:S01]  /*53ca0*/  IADD3 R5, R0, c[0x0][0x198], RZ ;  /* 0x0000660000057a10 */ /* 0x000fe20007ffe0ff */
[----:B------:R1:W-:Y:S01]  /*53cb0*/  @P3 STG.E [R6.64], R177 ;  /* 0x000000b106003986 */ /* 0x0003e2000c101904 */
[----:B------:R-:W-:-:S03]  /*53cc0*/  ISETP.LT.AND P1, PT, R10, c[0x0][0x17c], !P0 ;  /* 0x00005f000a007a0c */ /* 0x000fc60004721270 */
[----:B------:R2:W-:Y:S01]  /*53cd0*/  @P5 STG.E [R8.64], R152 ;  /* 0x0000009808005986 */ /* 0x0005e2000c101904 */
[----:B------:R-:W-:Y:S02]  /*53ce0*/  IADD3 R10, R252, 0xd5, RZ ;  /* 0x000000d5fc0a7810 */ /* 0x000fe40007ffe0ff */
[CC--:B-1----:R-:W-:Y:S02]  /*53cf0*/  LEA R6, P3, R0.reuse, R3.reuse, 0x2 ;  /* 0x0000000300067211 */ /* 0x0c2fe400078610ff */
[C---:B--2---:R-:W-:Y:S02]  /*53d00*/  LEA R8, P6, R5.reuse, R3, 0x2 ;  /* 0x0000000305087211 */ /* 0x044fe400078c10ff */
[-C--:B------:R-:W-:Y:S02]  /*53d10*/  LEA.HI.X.SX32 R7, R0, R4.reuse, 0x2, P3 ;  /* 0x0000000400077211 */ /* 0x080fe400018f16ff */
[C---:B------:R-:W-:Y:S02]  /*53d20*/  LEA.HI.X.SX32 R9, R5.reuse, R4, 0x2, P6 ;  /* 0x0000000405097211 */ /* 0x040fe400030f16ff */
[----:B------:R-:W-:-:S02]  /*53d30*/  IADD3 R5, R5, c[0x0][0x198], RZ ;  /* 0x0000660005057a10 */ /* 0x000fc40007ffe0ff */
[----:B------:R-:W-:Y:S02]  /*53d40*/  ISETP.LT.AND P2, PT, R10, c[0x0][0x17c], !P0 ;  /* 0x00005f000a007a0c */ /* 0x000fe40004741270 */
[----:B------:R-:W-:Y:S02]  /*53d50*/  ISETP.LT.AND P5, PT, R11, c[0x0][0x17c], !P0 ;  /* 0x00005f000b007a0c */ /* 0x000fe400047a1270 */
[----:B------:R-:W-:Y:S01]  /*53d60*/  IADD3 R11, R5, c[0x0][0x198], RZ ;  /* 0x00006600050b7a10 */ /* 0x000fe20007ffe0ff */
[----:B------:R1:W-:Y:S01]  /*53d70*/  @P1 STG.E [R6.64], R153 ;  /* 0x0000009906001986 */ /* 0x0003e2000c101904 */
[----:B------:R-:W-:-:S03]  /*53d80*/  IADD3 R0, R252, 0xd8, RZ ;  /* 0x000000d8fc007810 */ /* 0x000fc60007ffe0ff */
[----:B------:R2:W-:Y:S01]  /*53d90*/  @P4 STG.E [R8.64], R136 ;  /* 0x0000008808004986 */ /* 0x0005e2000c101904 */
[----:B------:R-:W-:Y:S02]  /*53da0*/  ISETP.LT.AND P4, PT, R0, c[0x0][0x17c], !P0 ;  /* 0x00005f0000007a0c */ /* 0x000fe40004781270 */
[----:B------:R-:W-:Y:S02]  /*53db0*/  IADD3 R0, R11, c[0x0][0x198], RZ ;  /* 0x000066000b007a10 */ /* 0x000fe40007ffe0ff */
[-C--:B-1----:R-:W-:Y:S02]  /*53dc0*/  LEA R6, P1, R5, R3.reuse, 0x2 ;  /* 0x0000000305067211 */ /* 0x082fe400078210ff */
[----:B--2---:R-:W-:Y:S02]  /*53dd0*/  LEA R8, P6, R11, R3, 0x2 ;  /* 0x000000030b087211 */ /* 0x004fe400078c10ff */
[-C--:B------:R-:W-:Y:S02]  /*53de0*/  LEA.HI.X.SX32 R7, R5, R4.reuse, 0x2, P1 ;  /* 0x0000000405077211 */ /* 0x080fe400008f16ff */
[----:B------:R-:W-:-:S02]  /*53df0*/  LEA.HI.X.SX32 R9, R11, R4, 0x2, P6 ;  /* 0x000000040b097211 */ /* 0x000fc400030f16ff */
[----:B------:R-:W-:Y:S02]  /*53e00*/  IADD3 R10, R252, 0xd7, RZ ;  /* 0x000000d7fc0a7810 */ /* 0x000fe40007ffe0ff */
[----:B------:R-:W-:Y:S01]  /*53e10*/  IADD3 R11, R0, c[0x0][0x198], RZ ;  /* 0x00006600000b7a10 */ /* 0x000fe20007ffe0ff */
[----:B------:R1:W-:Y:S01]  /*53e20*/  @P2 STG.E [R6.64], R137 ;  /* 0x0000008906002986 */ /* 0x0003e2000c101904 */
[----:B------:R-:W-:-:S03]  /*53e30*/  ISETP.LT.AND P3, PT, R10, c[0x0][0x17c], !P0 ;  /* 0x00005f000a007a0c */ /* 0x000fc60004761270 */
[----:B------:R2:W-:Y:S01]  /*53e40*/  @P5 STG.E [R8.64], R100 ;  /* 0x0000006408005986 */ /* 0x0005e2000c101904 */
[----:B------:R-:W-:Y:S02]  /*53e50*/  IADD3 R10, R252, 0xd9, RZ ;  /* 0x000000d9fc0a7810 */ /* 0x000fe40007ffe0ff */
[-C--:B-1----:R-:W-:Y:S02]  /*53e60*/  LEA R6, P2, R0, R3.reuse, 0x2 ;  /* 0x0000000300067211 */ /* 0x082fe400078410ff */
[----:B--2---:R-:W-:-:S04]  /*53e70*/  LEA R8, P6, R11, R3, 0x2 ;  /* 0x000000030b087211 */ /* 0x004fc800078c10ff */
[CC--:B------:R-:W-:Y:S02]  /*53e80*/  LEA.HI.X.SX32 R9, R11.reuse, R4.reuse, 0x2, P6 ;  /* 0x000000040b097211 */ /* 0x0c0fe400030f16ff */
[----:B------:R-:W-:Y:S02]  /*53e90*/  IADD3 R11, R11, c[0x0][0x198], RZ ;  /* 0x000066000b0b7a10 */ /* 0x000fe40007ffe0ff */
[----:B------:R-:W-:Y:S02]  /*53ea0*/  ISETP.LT.AND P1, PT, R10, c[0x0][0x17c], !P0 ;  /* 0x00005f000a007a0c */ /* 0x000fe40004721270 */
[----:B------:R-:W-:Y:S02]  /*53eb0*/  LEA.HI.X.SX32 R7, R0, R4, 0x2, P2 ;  /* 0x0000000400077211 */ /* 0x000fe400010f16ff */
[----:B------:R-:W-:Y:S02]  /*53ec0*/  IADD3 R10, R252, 0xda, RZ ;  /* 0x000000dafc0a7810 */ /* 0x000fe40007ffe0ff */
[----:B------:R-:W-:Y:S01]  /*53ed0*/  IADD3 R13, R11, c[0x0][0x198], RZ ;  /* 0x000066000b0d7a10 */ /* 0x000fe20007ffe0ff */
[----:B------:R1:W-:Y:S01]  /*53ee0*/  @P3 STG.E [R6.64], R101 ;  /* 0x0000006506003986 */ /* 0x0003e2000c101904 */
[----:B------:R-:W-:-:S02]  /*53ef0*/  ISETP.LT.AND P5, PT, R10, c[0x0][0x17c], !P0 ;  /* 0x00005f000a007a0c */ /* 0x000fc400047a1270 */
[-C--:B------:R-:W-:Y:S02]  /*53f00*/  LEA R10, P3, R11, R3.reuse, 0x2 ;  /* 0x000000030b0a7211 */ /* 0x080fe400078610ff */
[C---:B------:R-:W-:Y:S02]  /*53f10*/  IADD3 R14, R13.reuse, c[0x0][0x198], RZ ;  /* 0x000066000d0e7a10 */ /* 0x040fe40007ffe0ff */
[----:B------:R-:W-:Y:S02]  /*53f20*/  IADD3 R5, R252, 0xdb, RZ ;  /* 0x000000dbfc057810 */ /* 0x000fe40007ffe0ff */
[----:B------:R-:W-:Y:S02]  /*53f30*/  LEA R12, P6, R13, R3, 0x2 ;  /* 0x000000030d0c7211 */ /* 0x000fe400078c10ff */
[----:B------:R-:W-:Y:S02]  /*53f40*/  LEA.HI.X.SX32 R11, R11, R4, 0x2, P3 ;  /* 0x000000040b0b7211 */ /* 0x000fe400018f16ff */
[----:B------:R-:W-:Y:S01]  /*53f50*/  IADD3 R15, R14, c[0x0][0x198], RZ ;  /* 0x000066000e0f7a10 */ /* 0x000fe20007ffe0ff */
[----:B------:R2:W-:Y:S01]  /*53f60*/  @P4 STG.E [R8.64], R172 ;  /* 0x000000ac08004986 */ /* 0x0005e2000c101904 */
[----:B------:R-:W-:-:S02]  /*53f70*/  ISETP.LT.AND P2, PT, R5, c[0x0][0x17c], !P0 ;  /* 0x00005f0005007a0c */ /* 0x000fc40004741270 */
[-C--:B------:R-:W-:Y:S01]  /*53f80*/  LEA.HI.X.SX32 R13, R13, R4.reuse, 0x2, P6 ;  /* 0x000000040d0d7211 */ /* 0x080fe200030f16ff */
[----:B------:R3:W-:Y:S01]  /*53f90*/  @P1 STG.E [R10.64], R173 ;  /* 0x000000ad0a001986 */ /* 0x0007e2000c101904 */
[-C--:B-1----:R-:W-:Y:S02]  /*53fa0*/  LEA R6, P1, R14, R3.reuse, 0x2 ;  /* 0x000000030e067211 */ /* 0x082fe400078210ff */
[C---:B------:R-:W-:Y:S02]  /*53fb0*/  IADD3 R5, R252.reuse, 0xdc, RZ ;  /* 0x000000dcfc057810 */ /* 0x040fe40007ffe0ff */
[C---:B--2---:R-:W-:Y:S02]  /*53fc0*/  LEA R8, P6, R15.reuse, R3, 0x2 ;  /* 0x000000030f087211 */ /* 0x044fe400078c10ff */
[----:B------:R-:W-:Y:S02]  /*53fd0*/  IADD3 R0, R252, 0xdd, RZ ;  /* 0x000000ddfc007810 */ /* 0x000fe40007ffe0ff */
[----:B------:R-:W-:-:S02]  /*53fe0*/  LEA.HI.X.SX32 R9, R15, R4, 0x2, P6 ;  /* 0x000000040f097211 */ /* 0x000fc400030f16ff */
[----:B------:R-:W-:Y:S02]  /*53ff0*/  IADD3 R15, R15, c[0x0][0x198], RZ ;  /* 0x000066000f0f7a10 */ /* 0x000fe40007ffe0ff */
[----:B------:R-:W-:Y:S01]  /*54000*/  LEA.HI.X.SX32 R7, R14, R4, 0x2, P1 ;  /* 0x000000040e077211 */ /* 0x000fe200008f16ff */
[----:B------:R1:W-:Y:S01]  /*54010*/  @P5 STG.E [R12.64], R148 ;  /* 0x000000940c005986 */ /* 0x0003e2000c101904 */
[----:B------:R-:W-:Y:S02]  /*54020*/  ISETP.LT.AND P4, PT, R5, c[0x0][0x17c], !P0 ;  /* 0x00005f0005007a0c */ /* 0x000fe40004781270 */
[----:B------:R-:W-:Y:S01]  /*54030*/  ISETP.LT.AND P3, PT, R0, c[0x0][0x17c], !P0 ;  /* 0x00005f0000007a0c */ /* 0x000fe20004761270 */
[----:B------:R2:W-:Y:S01]  /*54040*/  @P2 STG.E [R6.64], R149 ;  /* 0x0000009506002986 */ /* 0x0005e2000c101904 */
[----:B---3--:R-:W-:Y:S02]  /*54050*/  LEA R10, P2, R15, R3, 0x2 ;  /* 0x000000030f0a7211 */ /* 0x008fe400078410ff */
[----:B------:R-:W-:-:S02]  /*54060*/  IADD3 R5, R252, 0xde, RZ ;  /* 0x000000defc057810 */ /* 0x000fc40007ffe0ff */
[----:B-1----:R-:W-:Y:S02]  /*54070*/  IADD3 R13, R15, c[0x0][0x198], RZ ;  /* 0x000066000f0d7a10 */ /* 0x002fe40007ffe0ff */
[----:B------:R-:W-:Y:S02]  /*54080*/  IADD3 R0, R252, 0xdf, RZ ;  /* 0x000000dffc007810 */ /* 0x000fe40007ffe0ff */
[C---:B------:R-:W-:Y:S02]  /*54090*/  IADD3 R14, R13.reuse, c[0x0][0x198], RZ ;  /* 0x000066000d0e7a10 */ /* 0x040fe40007ffe0ff */
[----:B------:R-:W-:Y:S02]  /*540a0*/  LEA R12, P6, R13, R3, 0x2 ;  /* 0x000000030d0c7211 */ /* 0x000fe400078c10ff */
[----:B------:R-:W-:Y:S02]  /*540b0*/  LEA.HI.X.SX32 R11, R15, R4, 0x2, P2 ;  /* 0x000000040f0b7211 */ /* 0x000fe400010f16ff */
[----:B------:R-:W-:-:S02]  /*540c0*/  IADD3 R15, R14, c[0x0][0x198], RZ ;  /* 0x000066000e0f7a10 */ /* 0x000fc40007ffe0ff */
[----:B------:R-:W-:Y:S01]  /*540d0*/  ISETP.LT.AND P5, PT, R5, c[0x0][0x17c], !P0 ;  /* 0x00005f0005007a0c */ /* 0x000fe200047a1270 */
[----:B------:R1:W-:Y:S01]  /*540e0*/  @P4 STG.E [R8.64], R132 ;  /* 0x0000008408004986 */ /* 0x0003e2000c101904 */
[----:B------:R-:W-:Y:S02]  /*540f0*/  ISETP.LT.AND P1, PT, R0, c[0x0][0x17c], !P0 ;  /* 0x00005f0000007a0c */ /* 0x000fe40004721270 */
[----:B------:R-:W-:Y:S01]  /*54100*/  LEA.HI.X.SX32 R13, R13, R4, 0x2, P6 ;  /* 0x000000040d0d7211 */ /* 0x000fe200030f16ff */
[----:B------:R3:W-:Y:S01]  /*54110*/  @P3 STG.E [R10.64], R133 ;  /* 0x000000850a003986 */ /* 0x0007e2000c101904 */
[-C--:B--2---:R-:W-:Y:S02]  /*54120*/  LEA R6, P3, R14, R3.reuse, 0x2 ;  /* 0x000000030e067211 */ /* 0x084fe400078610ff */
[----:B------:R-:W-:Y:S02]  /*54130*/  IADD3 R5, R252, 0xe0, RZ ;  /* 0x000000e0fc057810 */ /* 0x000fe40007ffe0ff */
[----:B-1----:R-:W-:-:S02]  /*54140*/  LEA R8, P6, R15, R3, 0x2 ;  /* 0x000000030f087211 */ /* 0x002fc400078c10ff */
[----:B------:R-:W-:Y:S02]  /*54150*/  IADD3 R0, R252, 0xe1, RZ ;  /* 0x000000e1fc007810 */ /* 0x000fe40007ffe0ff */
[CC--:B------:R-:W-:Y:S02]  /*54160*/  LEA.HI.X.SX32 R9, R15.reuse, R4.reuse, 0x2, P6 ;  /* 0x000000040f097211 */ /* 0x0c0fe400030f16ff */
[----:B------:R-:W-:Y:S02]  /*54170*/  IADD3 R15, R15, c[0x0][0x198], RZ ;  /* 0x000066000f0f7a10 */ /* 0x000fe40007ffe0ff */
[----:B------:R-:W-:Y:S02]  /*54180*/  LEA.HI.X.SX32 R7, R14, R4, 0x2, P3 ;  /* 0x000000040e077211 */ /* 0x000fe400018f16ff */
[----:B------:R-:W-:Y:S01]  /*54190*/  ISETP.LT.AND P4, PT, R5, c[0x0][0x17c], !P0 ;  /* 0x00005f0005007a0c */ /* 0x000fe20004781270 */
[----:B------:R1:W-:Y:S01]  /*541a0*/  @P5 STG.E [R12.64], R96 ;  /* 0x000000600c005986 */ /* 0x0003e2000c101904 */
[----:B------:R-:W-:-:S02]  /*541b0*/  ISETP.LT.AND P2, PT, R0, c[0x0][0x17c], !P0 ;  /* 0x00005f0000007a0c */ /* 0x000fc40004741270 */
[----:B---3--:R-:W-:Y:S01]  /*541c0*/  IADD3 R11, R15, c[0x0][0x198], RZ ;  /* 0x000066000f0b7a10 */ /* 0x008fe20007ffe0ff */
[----:B------:R2:W-:Y:S01]  /*541d0*/  @P1 STG.E [R6.64], R97 ;  /* 0x0000006106001986 */ /* 0x0005e2000c101904 */
[C---:B------:R-:W-:Y:S02]  /*541e0*/  IADD3 R5, R252.reuse, 0xe2, RZ ;  /* 0x000000e2fc057810 */ /* 0x040fe40007ffe0ff */
[----:B------:R-:W-:Y:S02]  /*541f0*/  IADD3 R14, R11, c[0x0][0x198], RZ ;  /* 0x000066000b0e7a10 */ /* 0x000fe40007ffe0ff */
[----:B------:R-:W-:Y:S02]  /*54200*/  IADD3 R0, R252, 0xe3, RZ ;  /* 0x000000e3fc007810 */ /* 0x000fe40007ffe0ff */
[-C--:B-1----:R-:W-:Y:S02]  /*54210*/  LEA R12, P1, R15, R3.reuse, 0x2 ;  /* 0x000000030f0c7211 */ /* 0x082fe400078210ff */
[----:B------:R-:W-:-:S02]  /*54220*/  LEA R10, P6, R11, R3, 0x2 ;  /* 0x000000030b0a7211 */ /* 0x000fc400078c10ff */
[-C--:B------:R-:W-:Y:S02]  /*54230*/  LEA.HI.X.SX32 R13, R15, R4.reuse, 0x2, P1 ;  /* 0x000000040f0d7211 */ /* 0x080fe400008f16ff */
[----:B------:R-:W-:Y:S02]  /*54240*/  IADD3 R15, R14, c[0x0][0x198], RZ ;  /* 0x000066000e0f7a10 */ /* 0x000fe40007ffe0ff */
[----:B------:R-:W-:Y:S01]  /*54250*/  ISETP.LT.AND P5, PT, R5, c[0x0][0x17c], !P0 ;  /* 0x00005f0005007a0c */ /* 0x000fe200047a1270 */
[----:B------:R1:W-:Y:S01]  /*54260*/  @P4 STG.E [R8.64], R190 ;  /* 0x000000be08004986 */ /* 0x0003e2000c101904 */
[----:B------:R-:W-:Y:S02]  /*54270*/  ISETP.LT.AND P3, PT, R0, c[0x0][0x17c], !P0 ;  /* 0x00005f0000007a0c */ /* 0x000fe40004761270 */
[----:B------:R-:W-:Y:S01]  /*54280*/  LEA.HI.X.SX32 R11, R11, R4, 0x2, P6 ;  /* 0x000000040b0b7211 */ /* 0x000fe200030f16ff */
[----:B------:R3:W-:Y:S01]  /*54290*/  @P2 STG.E [R12.64], R191 ;  /* 0x000000bf0c002986 */ /* 0x0007e2000c101904 */
[----:B--2---:R-:W-:-:S02]  /*542a0*/  LEA R6, P2, R14, R3, 0x2 ;  /* 0x000000030e067211 */ /* 0x004fc400078410ff */
[C---:B------:R-:W-:Y:S02]  /*542b0*/  IADD3 R5, R252.reuse, 0xe4, RZ ;  /* 0x000000e4fc057810 */ /* 0x040fe40007ffe0ff */
[C---:B-1----:R-:W-:Y:S02]  /*542c0*/  LEA R8, P6, R15.reuse, R3, 0x2 ;  /* 0x000000030f087211 */ /* 0x042fe400078c10ff */
[----:B------:R-:W-:Y:S02]  /*542d0*/  IADD3 R0, R252, 0xe5, RZ ;  /* 0x000000e5fc007810 */ /* 0x000fe40007ffe0ff */
[CC--:B------:R-:W-:Y:S02]  /*542e0*/  LEA.HI.X.SX32 R9, R15.reuse, R4.reuse, 0x2, P6 ;  /* 0x000000040f097211 */ /* 0x0c0fe400030f16ff */
[----:B------:R-:W-:Y:S02]  /*542f0*/  IADD3 R15, R15, c[0x0][0x198], RZ ;  /* 0x000066000f0f7a10 */ /* 0x000fe40007ffe0ff */
[----:B------:R-:W-:-:S02]  /*54300*/  LEA.HI.X.SX32 R7, R14, R4, 0x2, P2 ;  /* 0x000000040e077211 */ /* 0x000fc400010f16ff */
[----:B------:R-:W-:Y:S01]  /*54310*/  ISETP.LT.AND P4, PT, R5, c[0x0][0x17c], !P0 ;  /* 0x00005f0005007a0c */ /* 0x000fe20004781270 */
[----:B------:R1:W-:Y:S01]  /*54320*/  @P5 STG.E [R10.64], R170 ;  /* 0x000000aa0a005986 */ /* 0x0003e2000c101904 */
[----:B------:R-:W-:Y:S02]  /*54330*/  ISETP.LT.AND P1, PT, R0, c[0x0][0x17c], !P0 ;  /* 0x00005f0000007a0c */ /* 0x000fe40004721270 */
[----:B---3--:R-:W-:Y:S01]  /*54340*/  IADD3 R13, R15, c[0x0][0x198], RZ ;  /* 0x000066000f0d7a10 */ /* 0x008fe20007ffe0ff */
[----:B------:R2:W-:Y:S01]  /*54350*/  @P3 STG.E [R6.64], R171 ;  /* 0x000000ab06003986 */ /* 0x0005e2000c101904 */
[C---:B------:R-:W-:Y:S02]  /*54360*/  IADD3 R5, R252.reuse, 0xe6, RZ ;  /* 0x000000e6fc057810 */ /* 0x040fe40007ffe0ff */
[----:B------:R-:W-:Y:S02]  /*54370*/  IADD3 R14, R13, c[0x0][0x198], RZ ;  /* 0x000066000d0e7a10 */ /* 0x000fe40007ffe0ff */
[----:B------:R-:W-:-:S02]  /*54380*/  IADD3 R0, R252, 0xe7, RZ ;  /* 0x000000e7fc007810 */ /* 0x000fc40007ffe0ff */
[-C--:B-1----:R-:W-:Y:S02]  /*54390*/  LEA R10, P3, R15, R3.reuse, 0x2 ;  /* 0x000000030f0a7211 */ /* 0x082fe400078610ff */
[----:B------:R-:W-:Y:S02]  /*543a0*/  ISETP.LT.AND P5, PT, R5, c[0x0][0x17c], !P0 ;  /* 0x00005f0005007a0c */ /* 0x000fe400047a1270 */
[----:B------:R-:W-:Y:S02]  /*543b0*/  LEA R12, P6, R13, R3, 0x2 ;  /* 0x000000030d0c7211 */ /* 0x000fe400078c10ff */
[----:B------:R-:W-:Y:S02]  /*543c0*/  LEA.HI.X.SX32 R11, R15, R4, 0x2, P3 ;  /* 0x000000040f0b7211 */ /* 0x000fe400018f16ff */
[----:B------:R-:W-:Y:S01]  /*543d0*/  IADD3 R15, R14, c[0x0][0x198], RZ ;  /* 0x000066000e0f7a10 */ /* 0x000fe20007ffe0ff */
[----:B------:R1:W-:Y:S01]  /*543e0*/  @P4 STG.E [R8.64], R146 ;  /* 0x0000009208004986 */ /* 0x0003e2000c101904 */
[----:B------:R-:W-:-:S02]  /*543f0*/  ISETP.LT.AND P2, PT, R0, c[0x0][0x17c], !P0 ;  /* 0x00005f0000007a0c */ /* 0x000fc40004741270 */
[-C--:B------:R-:W-:Y:S01]  /*54400*/  LEA.HI.X.SX32 R13, R13, R4.reuse, 0x2, P6 ;  /* 0x000000040d0d7211 */ /* 0x080fe200030f16ff */
[----:B------:R3:W-:Y:S01]  /*54410*/  @P1 STG.E [R10.64], R147 ;  /* 0x000000930a001986 */ /* 0x0007e2000c101904 */
[-C--:B--2---:R-:W-:Y:S02]  /*54420*/  LEA R6, P1, R14, R3.reuse, 0x2 ;  /* 0x000000030e067211 */ /* 0x084fe400078210ff */
[C---:B------:R-:W-:Y:S02]  /*54430*/  IADD3 R5, R252.reuse, 0xe8, RZ ;  /* 0x000000e8fc057810 */ /* 0x040fe40007ffe0ff */
[C---:B-1----:R-:W-:Y:S02]  /*54440*/  LEA R8, P6, R15.reuse, R3, 0x2 ;  /* 0x000000030f087211 */ /* 0x042fe400078c10ff */
        /* <DEDUP_REMOVED lines=8> */
[----:B------:R-:W-:Y:S02]  /*544d0*/  IADD3 R5, R252, 0xea, RZ ;  /* 0x000000eafc057810 */ /* 0x000fe40007ffe0ff */
[----:B---3--:R-:W-:-:S02]  /*544e0*/  LEA R10, P2, R15, R3, 0x2 ;  /* 0x000000030f0a7211 */ /* 0x008fc400078410ff */
[----:B-1----:R-:W-:Y:S02]  /*544f0*/  IADD3 R13, R15, c[0x0][0x198], RZ ;  /* 0x000066000f0d7a10 */ /* 0x002fe40007ffe0ff */
[----:B------:R-:W-:Y:S02]  /*54500*/  IADD3 R0, R252, 0xeb, RZ ;  /* 0x000000ebfc007810 */ /* 0x000fe40007ffe0ff */
[----:B------:R-:W-:Y:S02]  /*54510*/  IADD3 R14, R13, c[0x0][0x198], RZ ;  /* 0x000066000d0e7a10 */ /* 0x000fe40007ffe0ff */
[----:B------:R-:W-:Y:S02]  /*54520*/  ISETP.LT.AND P5, PT, R5, c[0x0][0x17c], !P0 ;  /* 0x00005f0005007a0c */ /* 0x000fe400047a1270 */
[----:B------:R-:W-:Y:S02]  /*54530*/  LEA R12, P6, R13, R3, 0x2 ;  /* 0x000000030d0c7211 */ /* 0x000fe400078c10ff */
[----:B------:R-:W-:-:S02]  /*54540*/  LEA.HI.X.SX32 R11, R15, R4, 0x2, P2 ;  /* 0x000000040f0b7211 */ /* 0x000fc400010f16ff */
[----:B------:R-:W-:Y:S01]  /*54550*/  IADD3 R15, R14, c[0x0][0x198], RZ ;  /* 0x000066000e0f7a10 */ /* 0x000fe20007ffe0ff */
        /* <DEDUP_REMOVED lines=10> */
[----:B------:R-:W-:Y:S01]  /*54600*/  LEA.HI.X.SX32 R7, R14, R4, 0x2, P3 ;  /* 0x000000040e077211 */ /* 0x000fe200018f16ff */
[----:B------:R1:W-:Y:S01]  /*54610*/  @P5 STG.E [R12.64], R162 ;  /* 0x000000a20c005986 */ /* 0x0003e2000c101904 */
[----:B------:R-:W-:Y:S02]  /*54620*/  ISETP.LT.AND P4, PT, R5, c[0x0][0x17c], !P0 ;  /* 0x00005f0005007a0c */ /* 0x000fe40004781270 */
[----:B------:R-:W-:Y:S01]  /*54630*/  ISETP.LT.AND P2, PT, R0, c[0x0][0x17c], !P0 ;  /* 0x00005f0000007a0c */ /* 0x000fe20004741270 */
[----:B------:R2:W-:Y:S01]  /*54640*/  @P1 STG.E [R6.64], R163 ;  /* 0x000000a306001986 */ /* 0x0005e2000c101904 */
[----:B------:R-:W-:-:S02]  /*54650*/  IADD3 R5, R252, 0xee, RZ ;  /* 0x000000eefc057810 */ /* 0x000fc40007ffe0ff */
[CC--:B---3--:R-:W-:Y:S02]  /*54660*/  LEA R10, P1, R15.reuse, R3.reuse, 0x2 ;  /* 0x000000030f0a7211 */ /* 0x0c8fe400078210ff */
[----:B-1----:R-:W-:Y:S02]  /*54670*/  IADD3 R13, R15, c[0x0][0x198], RZ ;  /* 0x000066000f0d7a10 */ /* 0x002fe40007ffe0ff */
[----:B------:R-:W-:Y:S02]  /*54680*/  IADD3 R0, R252, 0xef, RZ ;  /* 0x000000effc007810 */ /* 0x000fe40007ffe0ff */
[----:B------:R-:W-:Y:S02]  /*54690*/  IADD3 R14, R13, c[0x0][0x198], RZ ;  /* 0x000066000d0e7a10 */ /* 0x000fe40007ffe0ff */
[----:B------:R-:W-:Y:S02]  /*546a0*/  ISETP.LT.AND P5, PT, R5, c[0x0][0x17c], !P0 ;  /* 0x00005f0005007a0c */ /* 0x000fe400047a1270 */
[----:B------:R-:W-:-:S02]  /*546b0*/  LEA R12, P6, R13, R3, 0x2 ;  /* 0x000000030d0c7211 */ /* 0x000fc400078c10ff */
[-C--:B------:R-:W-:Y:S02]  /*546c0*/  LEA.HI.X.SX32 R11, R15, R4.reuse, 0x2, P1 ;  /* 0x000000040f0b7211 */ /* 0x080fe400008f16ff */
[----:B------:R-:W-:Y:S01]  /*546d0*/  IADD3 R15, R14, c[0x0][0x198], RZ ;  /* 0x000066000e0f7a10 */ /* 0x000fe20007ffe0ff */
[----:B------:R1:W-:Y:S01]  /*546e0*/  @P4 STG.E [R8.64], R142 ;  /* 0x0000008e08004986 */ /* 0x0003e2000c101904 */
[----:B------:R-:W-:Y:S02]  /*546f0*/  ISETP.LT.AND P3, PT, R0, c[0x0][0x17c], !P0 ;  /* 0x00005f0000007a0c */ /* 0x000fe40004761270 */
[----:B------:R-:W-:Y:S01]  /*54700*/  LEA.HI.X.SX32 R13, R13, R4, 0x2, P6 ;  /* 0x000000040d0d7211 */ /* 0x000fe200030f16ff */
[----:B------:R3:W-:Y:S01]  /*54710*/  @P2 STG.E [R10.64], R143 ;  /* 0x0000008f0a002986 */ /* 0x0007e2000c101904 */
[----:B--2---:R-:W-:Y:S02]  /*54720*/  LEA R6, P2, R14, R3, 0x2 ;  /* 0x000000030e067211 */ /* 0x004fe400078410ff */
[----:B------:R-:W-:-:S02]  /*54730*/  IADD3 R5, R252, 0xf0, RZ ;  /* 0x000000f0fc057810 */ /* 0x000fc40007ffe0ff */
[C---:B-1----:R-:W-:Y:S02]  /*54740*/  LEA R8, P6, R15.reuse, R3, 0x2 ;  /* 0x000000030f087211 */ /* 0x042fe400078c10ff */
[----:B------:R-:W-:Y:S02]  /*54750*/  IADD3 R0, R252, 0xf1, RZ ;  /* 0x000000f1fc007810 */ /* 0x000fe40007ffe0ff */
[CC--:B------:R-:W-:Y:S02]  /*54760*/  LEA.HI.X.SX32 R9, R15.reuse, R4.reuse, 0x2, P6 ;  /* 0x000000040f097211 */ /* 0x0c0fe400030f16ff */
[----:B------:R-:W-:Y:S02]  /*54770*/  IADD3 R15, R15, c[0x0][0x198], RZ ;  /* 0x000066000f0f7a10 */ /* 0x000fe40007ffe0ff */
[----:B------:R-:W-:Y:S01]  /*54780*/  LEA.HI.X.SX32 R7, R14, R4, 0x2, P2 ;  /* 0x000000040e077211 */ /* 0x000fe200010f16ff */
[----:B------:R1:W-:Y:S01]  /*54790*/  @P5 STG.E [R12.64], R110 ;  /* 0x0000006e0c005986 */ /* 0x0003e2000c101904 */
[----:B------:R-:W-:-:S02]  /*547a0*/  ISETP.LT.AND P4, PT, R5, c[0x0][0x17c], !P0 ;  /* 0x00005f0005007a0c */ /* 0x000fc40004781270 */
[----:B------:R-:W-:Y:S01]  /*547b0*/  ISETP.LT.AND P1, PT, R0, c[0x0][0x17c], !P0 ;  /* 0x00005f0000007a0c */ /* 0x000fe20004721270 */
[----:B------:R2:W-:Y:S01]  /*547c0*/  @P3 STG.E [R6.64], R111 ;  /* 0x0000006f06003986 */ /* 0x0005e2000c101904 */
[C---:B------:R-:W-:Y:S02]  /*547d0*/  IADD3 R5, R252.reuse, 0xf2, RZ ;  /* 0x000000f2fc057810 */ /* 0x040fe40007ffe0ff */
[C---:B---3--:R-:W-:Y:S02]  /*547e0*/  LEA R10, P3, R15.reuse, R3, 0x2 ;  /* 0x000000030f0a7211 */ /* 0x048fe400078610ff */
[----:B-1----:R-:W-:Y:S02]  /*547f0*/  IADD3 R13, R15, c[0x0][0x198], RZ ;  /* 0x000066000f0d7a10 */ /* 0x002fe40007ffe0ff */
[----:B------:R-:W-:Y:S02]  /*54800*/  IADD3 R0, R252, 0xf3, RZ ;  /* 0x000000f3fc007810 */ /* 0x000fe40007ffe0ff */
[----:B------:R-:W-:-:S02]  /*54810*/  IADD3 R14, R13, c[0x0][0x198], RZ ;  /* 0x000066000d0e7a10 */ /* 0x000fc40007ffe0ff */
[----:B------:R-:W-:Y:S02]  /*54820*/  ISETP.LT.AND P5, PT, R5, c[0x0][0x17c], !P0 ;  /* 0x00005f0005007a0c */ /* 0x000fe400047a1270 */
[-C--:B------:R-:W-:Y:S02]  /*54830*/  LEA R12, P6, R13, R3.reuse, 0x2 ;  /* 0x000000030d0c7211 */ /* 0x080fe400078c10ff */
[-C--:B------:R-:W-:Y:S02]  /*54840*/  LEA.HI.X.SX32 R11, R15, R4.reuse, 0x2, P3 ;  /* 0x000000040f0b7211 */ /* 0x080fe400018f16ff */
[----:B------:R-:W-:Y:S01]  /*54850*/  IADD3 R15, R14, c[0x0][0x198], RZ ;  /* 0x000066000e0f7a10 */ /* 0x000fe20007ffe0ff */
        /* <DEDUP_REMOVED lines=381> */
[----:B------:R-:W-:Y:S02]  /*56030*/  LEA R12, P6, R13, R3, 0x2 ;  /* 0x000000030d0c7211 */ /* 0x000fe400078c10ff */
[-C--:B------:R-:W-:Y:S02]  /*56040*/  LEA.HI.X.SX32 R11, R15, R4.reuse, 0x2, P2 ;  /* 0x000000040f0b7211 */ /* 0x080fe400010f16ff */
[----:B------:R-:W-:Y:S02]  /*56050*/  IADD3 R15, R14, c[0x0][0x198], RZ ;  /* 0x000066000e0f7a10 */ /* 0x000fe40007ffe0ff */
[----:B------:R-:W-:Y:S01]  /*56060*/  ISETP.LT.AND P1, PT, R0, c[0x0][0x17c], !P0 ;  /* 0x00005f0000007a0c */ /* 0x000fe20004721270 */
[----:B------:R1:W-:Y:S01]  /*56070*/  @P4 STG.E [R8.64], R86 ;  /* 0x0000005608004986 */ /* 0x0003e2000c101904 */
[----:B------:R-:W-:-:S03]  /*56080*/  LEA.HI.X.SX32 R13, R13, R4, 0x2, P6 ;  /* 0x000000040d0d7211 */ /* 0x000fc600030f16ff */
[----:B------:R3:W-:Y:S01]  /*56090*/  @P3 STG.E [R10.64], R87 ;  /* 0x000000570a003986 */ /* 0x0007e2000c101904 */
[-C--:B--2---:R-:W-:Y:S02]  /*560a0*/  LEA R6, P3, R14, R3.reuse, 0x2 ;  /* 0x000000030e067211 */ /* 0x084fe400078610ff */
[C---:B------:R-:W-:Y:S02]  /*560b0*/  IADD3 R5, R252.reuse, 0x134, RZ ;  /* 0x00000134fc057810 */ /* 0x040fe40007ffe0ff */
[----:B------:R-:W-:Y:S02]  /*560c0*/  IADD3 R0, R252, 0x135, RZ ;  /* 0x00000135fc007810 */ /* 0x000fe40007ffe0ff */
[C---:B-1----:R-:W-:Y:S02]  /*560d0*/  LEA R8, P6, R15.reuse, R3, 0x2 ;  /* 0x000000030f087211 */ /* 0x042fe400078c10ff */
[-C--:B------:R-:W-:Y:S02]  /*560e0*/  LEA.HI.X.SX32 R7, R14, R4.reuse, 0x2, P3 ;  /* 0x000000040e077211 */ /* 0x080fe400018f16ff */
[----:B------:R-:W-:-:S02]  /*560f0*/  LEA.HI.X.SX32 R9, R15, R4, 0x2, P6 ;  /* 0x000000040f097211 */ /* 0x000fc400030f16ff */
[----:B------:R-:W-:Y:S02]  /*56100*/  IADD3 R15, R15, c[0x0][0x198], RZ ;  /* 0x000066000f0f7a10 */ /* 0x000fe40007ffe0ff */
[----:B------:R-:W-:Y:S01]  /*56110*/  ISETP.LT.AND P4, PT, R5, c[0x0][0x17c], !P0 ;  /* 0x00005f0005007a0c */ /* 0x000fe20004781270 */
[----:B------:R1:W-:Y:S01]  /*56120*/  @P5 STG.E [R12.64], R30 ;  /* 0x0000001e0c005986 */ /* 0x0003e2000c101904 */
[----:B------:R-:W-:-:S03]  /*56130*/  ISETP.LT.AND P2, PT, R0, c[0x0][0x17c], !P0 ;  /* 0x00005f0000007a0c */ /* 0x000fc60004741270 */
[----:B------:R2:W-:Y:S01]  /*56140*/  @P1 STG.E [R6.64], R31 ;  /* 0x0000001f06001986 */ /* 0x0005e2000c101904 */
[C---:B---3--:R-:W-:Y:S02]  /*56150*/  LEA R10, P1, R15.reuse, R3, 0x2 ;  /* 0x000000030f0a7211 */ /* 0x048fe400078210ff */
[C---:B------:R-:W-:Y:S02]  /*56160*/  IADD3 R5, R252.reuse, 0x136, RZ ;  /* 0x00000136fc057810 */ /* 0x040fe40007ffe0ff */
[----:B-1----:R-:W-:Y:S02]  /*56170*/  IADD3 R13, R15, c[0x0][0x198], RZ ;  /* 0x000066000f0d7a10 */ /* 0x002fe40007ffe0ff */
[----:B------:R-:W-:Y:S02]  /*56180*/  IADD3 R0, R252, 0x137, RZ ;  /* 0x00000137fc007810 */ /* 0x000fe40007ffe0ff */
[----:B------:R-:W-:Y:S02]  /*56190*/  IADD3 R14, R13, c[0x0][0x198], RZ ;  /* 0x000066000d0e7a10 */ /* 0x000fe40007ffe0ff */
[----:B------:R-:W-:-:S02]  /*561a0*/  LEA.HI.X.SX32 R11, R15, R4, 0x2, P1 ;  /* 0x000000040f0b7211 */ /* 0x000fc400008f16ff */
[----:B------:R-:W-:Y:S02]  /*561b0*/  ISETP.LT.AND P5, PT, R5, c[0x0][0x17c], !P0 ;  /* 0x00005f0005007a0c */ /* 0x000fe400047a1270 */
[CC--:B------:R-:W-:Y:S02]  /*561c0*/  LEA R12, P6, R13.reuse, R3.reuse, 0x2 ;  /* 0x000000030d0c7211 */ /* 0x0c0fe400078c10ff */
[----:B------:R-:W-:Y:S02]  /*561d0*/  ISETP.LT.AND P3, PT, R0, c[0x0][0x17c], !P0 ;  /* 0x00005f0000007a0c */ /* 0x000fe40004761270 */
[----:B------:R-:W-:Y:S01]  /*561e0*/  IADD3 R15, R14, c[0x0][0x198], RZ ;  /* 0x000066000e0f7a10 */ /* 0x000fe20007ffe0ff */
[----:B------:R1:W-:Y:S01]  /*561f0*/  @P4 STG.E [R8.64], R46 ;  /* 0x0000002e08004986 */ /* 0x0003e2000c101904 */
[----:B------:R-:W-:Y:S02]  /*56200*/  IADD3 R5, R252, 0x138, RZ ;  /* 0x00000138fc057810 */ /* 0x000fe40007ffe0ff */
[----:B------:R-:W-:Y:S01]  /*56210*/  LEA.HI.X.SX32 R13, R13, R4, 0x2, P6 ;  /* 0x000000040d0d7211 */ /* 0x000fe200030f16ff */
[----:B------:R3:W-:Y:S01]  /*56220*/  @P2 STG.E [R10.64], R47 ;  /* 0x0000002f0a002986 */ /* 0x0007e2000c101904 */
[----:B--2---:R-:W-:-:S02]  /*56230*/  LEA R6, P2, R14, R3, 0x2 ;  /* 0x000000030e067211 */ /* 0x004fc400078410ff */
[----:B------:R-:W-:Y:S02]  /*56240*/  IADD3 R0, R252, 0x139, RZ ;  /* 0x00000139fc007810 */ /* 0x000fe40007ffe0ff */
[----:B------:R-:W-:Y:S02]  /*56250*/  ISETP.LT.AND P4, PT, R5, c[0x0][0x17c], !P0 ;  /* 0x00005f0005007a0c */ /* 0x000fe40004781270 */
[C---:B-1----:R-:W-:Y:S02]  /*56260*/  LEA R8, P6, R15.reuse, R3, 0x2 ;  /* 0x000000030f087211 */ /* 0x042fe400078c10ff */
[-C--:B------:R-:W-:Y:S02]  /*56270*/  LEA.HI.X.SX32 R7, R14, R4.reuse, 0x2, P2 ;  /* 0x000000040e077211 */ /* 0x080fe400010f16ff */
[C---:B------:R-:W-:Y:S02]  /*56280*/  LEA.HI.X.SX32 R9, R15.reuse, R4, 0x2, P6 ;  /* 0x000000040f097211 */ /* 0x040fe400030f16ff */
[----:B------:R-:W-:-:S02]  /*56290*/  IADD3 R15, R15, c[0x0][0x198], RZ ;  /* 0x000066000f0f7a10 */ /* 0x000fc40007ffe0ff */
[----:B------:R-:W-:Y:S01]  /*562a0*/  ISETP.LT.AND P1, PT, R0, c[0x0][0x17c], !P0 ;  /* 0x00005f0000007a0c */ /* 0x000fe20004721270 */
[----:B------:R1:W-:Y:S04]  /*562b0*/  @P5 STG.E [R12.64], R62 ;  /* 0x0000003e0c005986 */ /* 0x0003e8000c101904 */
[----:B------:R2:W-:Y:S01]  /*562c0*/  @P3 STG.E [R6.64], R63 ;  /* 0x0000003f06003986 */ /* 0x0005e2000c101904 */
[C---:B---3--:R-:W-:Y:S02]  /*562d0*/  LEA R10, P3, R15.reuse, R3, 0x2 ;  /* 0x000000030f0a7211 */ /* 0x048fe400078610ff */
[C---:B-1----:R-:W-:Y:S02]  /*562e0*/  IADD3 R13, R15.reuse, c[0x0][0x198], RZ ;  /* 0x000066000f0d7a10 */ /* 0x042fe40007ffe0ff */
[----:B------:R-:W-:-:S02]  /*562f0*/  LEA.HI.X.SX32 R11, R15, R4, 0x2, P3 ;  /* 0x000000040f0b7211 */ /* 0x000fc400018f16ff */
[----:B------:R-:W-:Y:S01]  /*56300*/  IADD3 R14, R13, c[0x0][0x198], RZ ;  /* 0x000066000d0e7a10 */ /* 0x000fe20007ffe0ff */
[----:B------:R1:W-:Y:S01]  /*56310*/  @P4 STG.E [R8.64], R82 ;  /* 0x0000005208004986 */ /* 0x0003e2000c101904 */
[C---:B------:R-:W-:Y:S02]  /*56320*/  IADD3 R5, R252.reuse, 0x13a, RZ ;  /* 0x0000013afc057810 */ /* 0x040fe40007ffe0ff */
[----:B------:R-:W-:Y:S01]  /*56330*/  IADD3 R0, R252, 0x13b, RZ ;  /* 0x0000013bfc007810 */ /* 0x000fe20007ffe0ff */
[----:B------:R3:W-:Y:S01]  /*56340*/  @P1 STG.E [R10.64], R83 ;  /* 0x000000530a001986 */ /* 0x0007e2000c101904 */
[C---:B--2---:R-:W-:Y:S02]  /*56350*/  LEA R6, P1, R14.reuse, R3, 0x2 ;  /* 0x000000030e067211 */ /* 0x044fe400078210ff */
[----:B------:R-:W-:Y:S02]  /*56360*/  ISETP.LT.AND P5, PT, R5, c[0x0][0x17c], !P0 ;  /* 0x00005f0005007a0c */ /* 0x000fe400047a1270 */
[----:B-1----:R-:W-:-:S02]  /*56370*/  IADD3 R9, R14, c[0x0][0x198], RZ ;  /* 0x000066000e097a10 */ /* 0x002fc40007ffe0ff */
[----:B------:R-:W-:Y:S02]  /*56380*/  ISETP.LT.AND P2, PT, R0, c[0x0][0x17c], !P0 ;  /* 0x00005f0000007a0c */ /* 0x000fe40004741270 */
[----:B------:R-:W-:Y:S02]  /*56390*/  IADD3 R15, R9, c[0x0][0x198], RZ ;  /* 0x00006600090f7a10 */ /* 0x000fe40007ffe0ff */
[-C--:B------:R-:W-:Y:S02]  /*563a0*/  LEA.HI.X.SX32 R7, R14, R4.reuse, 0x2, P1 ;  /* 0x000000040e077211 */ /* 0x080fe400008f16ff */
[----:B------:R-:W-:Y:S02]  /*563b0*/  LEA R12, P6, R13, R3, 0x2 ;  /* 0x000000030d0c7211 */ /* 0x000fe400078c10ff */
[----:B------:R-:W-:Y:S02]  /*563c0*/  IADD3 R14, R15, c[0x0][0x198], RZ ;  /* 0x000066000f0e7a10 */ /* 0x000fe40007ffe0ff */
[----:B------:R-:W-:-:S02]  /*563d0*/  LEA.HI.X.SX32 R13, R13, R4, 0x2, P6 ;  /* 0x000000040d0d7211 */ /* 0x000fc400030f16ff */
[----:B------:R-:W-:Y:S02]  /*563e0*/  IADD3 R16, R14, c[0x0][0x198], RZ ;  /* 0x000066000e107a10 */ /* 0x000fe40007ffe0ff */
[----:B------:R-:W-:Y:S01]  /*563f0*/  IADD3 R5, R252, 0x13c, RZ ;  /* 0x0000013cfc057810 */ /* 0x000fe20007ffe0ff */
[----:B------:R1:W-:Y:S01]  /*56400*/  @P5 STG.E [R12.64], R34 ;  /* 0x000000220c005986 */ /* 0x0003e2000c101904 */
[----:B------:R-:W-:Y:S02]  /*56410*/  IADD3 R17, R16, c[0x0][0x198], RZ ;  /* 0x0000660010117a10 */ /* 0x000fe40007ffe0ff */
[----:B------:R-:W-:Y:S01]  /*56420*/  IADD3 R0, R252, 0x13d, RZ ;  /* 0x0000013dfc007810 */ /* 0x000fe20007ffe0ff */
[----:B------:R2:W-:Y:S01]  /*56430*/  @P2 STG.E [R6.64], R35 ;  /* 0x0000002306002986 */ /* 0x0005e2000c101904 */
[-C--:B------:R-:W-:Y:S02]  /*56440*/  LEA R8, P6, R9, R3.reuse, 0x2 ;  /* 0x0000000309087211 */ /* 0x080fe400078c10ff */
[----:B---3--:R-:W-:-:S02]  /*56450*/  LEA R10, P2, R15, R3, 0x2 ;  /* 0x000000030f0a7211 */ /* 0x008fc400078410ff */
[----:B------:R-:W-:Y:S02]  /*56460*/  ISETP.LT.AND P4, PT, R5, c[0x0][0x17c], !P0 ;  /* 0x00005f0005007a0c */ /* 0x000fe40004781270 */
[----:B------:R-:W-:Y:S02]  /*56470*/  IADD3 R18, R17, c[0x0][0x198], RZ ;  /* 0x0000660011127a10 */ /* 0x000fe40007ffe0ff */
[----:B------:R-:W-:Y:S02]  /*56480*/  ISETP.LT.AND P3, PT, R0, c[0x0][0x17c], !P0 ;  /* 0x00005f0000007a0c */ /* 0x000fe40004761270 */
[-C--:B------:R-:W-:Y:S02]  /*56490*/  LEA.HI.X.SX32 R9, R9, R4.reuse, 0x2, P6 ;  /* 0x0000000409097211 */ /* 0x080fe400030f16ff */
[----:B-1----:R-:W-:Y:S02]  /*564a0*/  LEA R12, P6, R14, R3, 0x2 ;  /* 0x000000030e0c7211 */ /* 0x002fe400078c10ff */
[----:B------:R-:W-:-:S02]  /*564b0*/  LEA.HI.X.SX32 R11, R15, R4, 0x2, P2 ;  /* 0x000000040f0b7211 */ /* 0x000fc400010f16ff */
[----:B------:R-:W-:Y:S02]  /*564c0*/  IADD3 R15, R18, c[0x0][0x198], RZ ;  /* 0x00006600120f7a10 */ /* 0x000fe40007ffe0ff */
[----:B------:R-:W-:Y:S02]  /*564d0*/  LEA.HI.X.SX32 R13, R14, R4, 0x2, P6 ;  /* 0x000000040e0d7211 */ /* 0x000fe400030f16ff */
[----:B------:R-:W-:Y:S01]  /*564e0*/  IADD3 R14, R15, c[0x0][0x198], RZ ;  /* 0x000066000f0e7a10 */ /* 0x000fe20007ffe0ff */
[----:B------:R1:W-:Y:S01]  /*564f0*/  @P4 STG.E [R8.64], R50 ;  /* 0x0000003208004986 */ /* 0x0003e2000c101904 */
[----:B------:R-:W-:Y:S02]  /*56500*/  IADD3 R5, R252, 0x13e, RZ ;  /* 0x0000013efc057810 */ /* 0x000fe40007ffe0ff */
[----:B------:R-:W-:Y:S01]  /*56510*/  IADD3 R19, R14, c[0x0][0x198], RZ ;  /* 0x000066000e137a10 */ /* 0x000fe20007ffe0ff */
[----:B------:R3:W-:Y:S01]  /*56520*/  @P3 STG.E [R10.64], R51 ;  /* 0x000000330a003986 */ /* 0x0007e2000c101904 */
[----:B------:R-:W-:-:S02]  /*56530*/  IADD3 R0, R252, 0x13f, RZ ;  /* 0x0000013ffc007810 */ /* 0x000fc40007ffe0ff */
[-C--:B--2---:R-:W-:Y:S02]  /*56540*/  LEA R6, P3, R16, R3.reuse, 0x2 ;  /* 0x0000000310067211 */ /* 0x084fe400078610ff */
[----:B------:R-:W-:Y:S02]  /*56550*/  ISETP.LT.AND P5, PT, R5, c[0x0][0x17c], !P0 ;  /* 0x00005f0005007a0c */ /* 0x000fe400047a1270 */
[----:B------:R-:W-:Y:S02]  /*56560*/  IADD3 R28, R19, c[0x0][0x198], RZ ;  /* 0x00006600131c7a10 */ /* 0x000fe40007ffe0ff */
[----:B------:R-:W-:Y:S02]  /*56570*/  ISETP.LT.AND P1, PT, R0, c[0x0][0x17c], !P0 ;  /* 0x00005f0000007a0c */ /* 0x000fe40004721270 */
[----:B-1----:R-:W-:Y:S02]  /*56580*/  LEA R8, P6, R17, R3, 0x2 ;  /* 0x0000000311087211 */ /* 0x002fe400078c10ff */
[----:B------:R-:W-:-:S02]  /*56590*/  LEA.HI.X.SX32 R7, R16, R4, 0x2, P3 ;  /* 0x0000000410077211 */ /* 0x000fc400018f16ff */
[----:B------:R-:W-:Y:S02]  /*565a0*/  IADD3 R16, R28, c[0x0][0x198], RZ ;  /* 0x000066001c107a10 */ /* 0x000fe40007ffe0ff */
[----:B------:R-:W-:Y:S02]  /*565b0*/  LEA.HI.X.SX32 R9, R17, R4, 0x2, P6 ;  /* 0x0000000411097211 */ /* 0x000fe400030f16ff */
[----:B------:R-:W-:Y:S02]  /*565c0*/  IADD3 R17, R16, c[0x0][0x198], RZ ;  /* 0x0000660010117a10 */ /* 0x000fe40007ffe0ff */
[C---:B------:R-:W-:Y:S01]  /*565d0*/  IADD3 R5, R252.reuse, 0x140, RZ ;  /* 0x00000140fc057810 */ /* 0x040fe20007ffe0ff */
[----:B------:R1:W-:Y:S01]  /*565e0*/  @P5 STG.E [R12.64], R66 ;  /* 0x000000420c005986 */ /* 0x0003e2000c101904 */
[----:B------:R-:W-:Y:S02]  /*565f0*/  IADD3 R29, R17, c[0x0][0x198], RZ ;  /* 0x00006600111d7a10 */ /* 0x000fe40007ffe0ff */
[----:B------:R-:W-:Y:S01]  /*56600*/  IADD3 R0, R252, 0x141, RZ ;  /* 0x00000141fc007810 */ /* 0x000fe20007ffe0ff */
[----:B------:R2:W-:Y:S01]  /*56610*/  @P1 STG.E [R6.64], R67 ;  /* 0x0000004306001986 */ /* 0x0005e2000c101904 */
[----:B------:R-:W-:-:S02]  /*56620*/  ISETP.LT.AND P4, PT, R5, c[0x0][0x17c], !P0 ;  /* 0x00005f0005007a0c */ /* 0x000fc40004781270 */
[-C--:B---3--:R-:W-:Y:S02]  /*56630*/  LEA R10, P1, R18, R3.reuse, 0x2 ;  /* 0x00000003120a7211 */ /* 0x088fe400078210ff */
[----:B------:R-:W-:Y:S02]  /*56640*/  IADD3 R30, R29, c[0x0][0x198], RZ ;  /* 0x000066001d1e7a10 */ /* 0x000fe40007ffe0ff */
[----:B------:R-:W-:Y:S02]  /*56650*/  ISETP.LT.AND P2, PT, R0, c[0x0][0x17c], !P0 ;  /* 0x00005f0000007a0c */ /* 0x000fe40004741270 */
[----:B-1----:R-:W-:Y:S02]  /*56660*/  LEA R12, P6, R15, R3, 0x2 ;  /* 0x000000030f0c7211 */ /* 0x002fe400078c10ff */
[----:B------:R-:W-:Y:S02]  /*56670*/  LEA.HI.X.SX32 R11, R18, R4, 0x2, P1 ;  /* 0x00000004120b7211 */ /* 0x000fe400008f16ff */
[----:B------:R-:W-:-:S02]  /*56680*/  IADD3 R18, R30, c[0x0][0x198], RZ ;  /* 0x000066001e127a10 */ /* 0x000fc40007ffe0ff */
[----:B------:R-:W-:Y:S02]  /*56690*/  LEA.HI.X.SX32 R13, R15, R4, 0x2, P6 ;  /* 0x000000040f0d7211 */ /* 0x000fe400030f16ff */
[----:B------:R-:W-:Y:S01]  /*566a0*/  IADD3 R15, R18, c[0x0][0x198], RZ ;  /* 0x00006600120f7a10 */ /* 0x000fe20007ffe0ff */
[----:B------:R1:W-:Y:S01]  /*566b0*/  @P4 STG.E [R8.64], R20 ;  /* 0x0000001408004986 */ /* 0x0003e2000c101904 */
[C---:B------:R-:W-:Y:S02]  /*566c0*/  IADD3 R5, R252.reuse, 0x142, RZ ;  /* 0x00000142fc057810 */ /* 0x040fe40007ffe0ff */
[----:B------:R-:W-:Y:S01]  /*566d0*/  IADD3 R0, R252, 0x143, RZ ;  /* 0x00000143fc007810 */ /* 0x000fe20007ffe0ff */
[----:B------:R3:W-:Y:S01]  /*566e0*/  @P2 STG.E [R10.64], R21 ;  /* 0x000000150a002986 */ /* 0x0007e2000c101904 */
[----:B--2---:R-:W-:Y:S02]  /*566f0*/  LEA R6, P2, R14, R3, 0x2 ;  /* 0x000000030e067211 */ /* 0x004fe400078410ff */
[----:B------:R-:W-:-:S02]  /*56700*/  ISETP.LT.AND P5, PT, R5, c[0x0][0x17c], !P0 ;  /* 0x00005f0005007a0c */ /* 0x000fc400047a1270 */
[----:B-1----:R-:W-:Y:S02]  /*56710*/  IADD3 R20, R15, c[0x0][0x198], RZ ;  /* 0x000066000f147a10 */ /* 0x002fe40007ffe0ff */
[----:B------:R-:W-:Y:S02]  /*56720*/  ISETP.LT.AND P3, PT, R0, c[0x0][0x17c], !P0 ;  /* 0x00005f0000007a0c */ /* 0x000fe40004761270 */
[----:B------:R-:W-:Y:S02]  /*56730*/  IADD3 R31, R20, c[0x0][0x198], RZ ;  /* 0x00006600141f7a10 */ /* 0x000fe40007ffe0ff */
[----:B------:R-:W-:Y:S02]  /*56740*/  LEA R8, P6, R19, R3, 0x2 ;  /* 0x0000000313087211 */ /* 0x000fe400078c10ff */
[----:B------:R-:W-:Y:S02]  /*56750*/  LEA.HI.X.SX32 R7, R14, R4, 0x2, P2 ;  /* 0x000000040e077211 */ /* 0x000fe400010f16ff */
[----:B------:R-:W-:-:S02]  /*56760*/  IADD3 R14, R31, c[0x0][0x198], RZ ;  /* 0x000066001f0e7a10 */ /* 0x000fc40007ffe0ff */
[----:B------:R-:W-:Y:S02]  /*56770*/  LEA.HI.X.SX32 R9, R19, R4, 0x2, P6 ;  /* 0x0000000413097211 */ /* 0x000fe400030f16ff */
[----:B------:R-:W-:Y:S01]  /*56780*/  IADD3 R19, R14, c[0x0][0x198], RZ ;  /* 0x000066000e137a10 */ /* 0x000fe20007ffe0ff */
[----:B------:R1:W-:Y:S03]  /*56790*/  @P5 STG.E [R12.64], R76 ;  /* 0x0000004c0c005986 */ /* 0x0003e6000c101904 */
[----:B---3--:R-:W-:Y:S01]  /*567a0*/  IADD3 R21, R19, c[0x0][0x198], RZ ;  /* 0x0000660013157a10 */ /* 0x008fe20007ffe0ff */
[----:B------:R2:W-:Y:S01]  /*567b0*/  @P3 STG.E [R6.64], R77 ;  /* 0x0000004d06003986 */ /* 0x0005e2000c101904 */
[----:B------:R-:W-:Y:S02]  /*567c0*/  LEA R10, P3, R28, R3, 0x2 ;  /* 0x000000031c0a7211 */ /* 0x000fe400078610ff */
[----:B------:R-:W-:-:S02]  /*567d0*/  IADD3 R32, R21, c[0x0][0x198], RZ ;  /* 0x0000660015207a10 */ /* 0x000fc40007ffe0ff */
[C---:B------:R-:W-:Y:S02]  /*567e0*/  IADD3 R5, R252.reuse, 0x144, RZ ;  /* 0x00000144fc057810 */ /* 0x040fe40007ffe0ff */
[----:B------:R-:W-:Y:S02]  /*567f0*/  IADD3 R0, R252, 0x145, RZ ;  /* 0x00000145fc007810 */ /* 0x000fe40007ffe0ff */
[----:B------:R-:W-:Y:S02]  /*56800*/  LEA.HI.X.SX32 R11, R28, R4, 0x2, P3 ;  /* 0x000000041c0b7211 */ /* 0x000fe400018f16ff */
[----:B------:R-:W-:Y:S02]  /*56810*/  IADD3 R28, R32, c[0x0][0x198], RZ ;  /* 0x00006600201c7a10 */ /* 0x000fe40007ffe0ff */
[----:B------:R-:W-:Y:S02]  /*56820*/  ISETP.LT.AND P4, PT, R5, c[0x0][0x17c], !P0 ;  /* 0x00005f0005007a0c */ /* 0x000fe40004781270 */
[----:B------:R-:W-:-:S02]  /*56830*/  ISETP.LT.AND P1, PT, R0, c[0x0][0x17c], !P0 ;  /* 0x00005f0000007a0c */ /* 0x000fc40004721270 */
[----:B------:R-:W-:Y:S02]  /*56840*/  IADD3 R33, R28, c[0x0][0x198], RZ ;  /* 0x000066001c217a10 */ /* 0x000fe40007ffe0ff */
[C---:B------:R-:W-:Y:S02]  /*56850*/  IADD3 R5, R252.reuse, 0x146, RZ ;  /* 0x00000146fc057810 */ /* 0x040fe40007ffe0ff */
[----:B------:R-:W-:Y:S02]  /*56860*/  IADD3 R34, R33, c[0x0][0x198], RZ ;  /* 0x0000660021227a10 */ /* 0x000fe40007ffe0ff */
[----:B------:R-:W-:Y:S02]  /*56870*/  IADD3 R0, R252, 0x147, RZ ;  /* 0x00000147fc007810 */ /* 0x000fe40007ffe0ff */
[----:B------:R-:W-:Y:S02]  /*56880*/  ISETP.LT.AND P5, PT, R5, c[0x0][0x17c], !P0 ;  /* 0x00005f0005007a0c */ /* 0x000fe400047a1270 */
[----:B------:R-:W-:-:S02]  /*56890*/  IADD3 R35, R34, c[0x0][0x198], RZ ;  /* 0x0000660022237a10 */ /* 0x000fc40007ffe0ff */
[----:B------:R-:W-:Y:S01]  /*568a0*/  ISETP.LT.AND P2, PT, R0, c[0x0][0x17c], !P0 ;  /* 0x00005f0000007a0c */ /* 0x000fe20004741270 */
[----:B------:R-:W-:Y:S01]  /*568b0*/  @P4 STG.E [R8.64], R112 ;  /* 0x0000007008004986 */ /* 0x000fe2000c101904 */
[CC--:B-1----:R-:W-:Y:S02]  /*568c0*/  LEA R12, P6, R16.reuse, R3.reuse, 0x2 ;  /* 0x00000003100c7211 */ /* 0x0c2fe400078c10ff */
[----:B------:R-:W-:Y:S01]  /*568d0*/  IADD3 R36, R35, c[0x0][0x198], RZ ;  /* 0x0000660023247a10 */ /* 0x000fe20007ffe0ff */
[----:B------:R1:W-:Y:S01]  /*568e0*/  @P1 STG.E [R10.64], R113 ;  /* 0x000000710a001986 */ /* 0x0003e2000c101904 */
[----:B--2---:R-:W-:Y:S02]  /*568f0*/  LEA R6, P1, R17, R3, 0x2 ;  /* 0x0000000311067211 */ /* 0x004fe400078210ff */
[----:B------:R-:W-:Y:S02]  /*56900*/  LEA.HI.X.SX32 R13, R16, R4, 0x2, P6 ;  /* 0x00000004100d7211 */ /* 0x000fe400030f16ff */
[----:B------:R-:W-:-:S02]  /*56910*/  IADD3 R37, R36, c[0x0][0x198], RZ ;  /* 0x0000660024257a10 */ /* 0x000fc40007ffe0ff */
[----:B------:R-:W-:Y:S01]  /*56920*/  LEA.HI.X.SX32 R7, R17, R4, 0x2, P1 ;  /* 0x0000000411077211 */ /* 0x000fe200008f16ff */
[----:B------:R2:W-:Y:S01]  /*56930*/  @P5 STG.E [R12.64], R120 ;  /* 0x000000780c005986 */ /* 0x0005e2000c101904 */
[----:B------:R-:W-:-:S03]  /*56940*/  IADD3 R38, R37, c[0x0][0x198], RZ ;  /* 0x0000660025267a10 */ /* 0x000fc60007ffe0ff */
[----:B------:R3:W-:Y:S01]  /*56950*/  @P2 STG.E [R6.64], R121 ;  /* 0x0000007906002986 */ /* 0x0007e2000c101904 */
[----:B-1----:R-:W-:Y:S02]  /*56960*/  LEA R10, P2, R30, R3, 0x2 ;  /* 0x000000031e0a7211 */ /* 0x002fe400078410ff */
[----:B------:R-:W-:Y:S02]  /*56970*/  IADD3 R41, R38, c[0x0][0x198], RZ ;  /* 0x0000660026297a10 */ /* 0x000fe40007ffe0ff */
[----:B------:R-:W-:Y:S02]  /*56980*/  LEA.HI.X.SX32 R11, R30, R4, 0x2, P2 ;  /* 0x000000041e0b7211 */ /* 0x000fe400010f16ff */
[----:B------:R-:W-:Y:S02]  /*56990*/  IADD3 R30, R41, c[0x0][0x198], RZ ;  /* 0x00006600291e7a10 */ /* 0x000fe40007ffe0ff */
[----:B------:R-:W-:Y:S02]  /*569a0*/  IADD3 R5, R252, 0x148, RZ ;  /* 0x00000148fc057810 */ /* 0x000fe40007ffe0ff */
[----:B------:R-:W-:-:S02]  /*569b0*/  IADD3 R43, R30, c[0x0][0x198], RZ ;  /* 0x000066001e2b7a10 */ /* 0x000fc40007ffe0ff */
[----:B------:R-:W-:Y:S02]  /*569c0*/  IADD3 R0, R252, 0x149, RZ ;  /* 0x00000149fc007810 */ /* 0x000fe40007ffe0ff */
[----:B------:R-:W-:Y:S02]  /*569d0*/  IADD3 R45, R43, c[0x0][0x198], RZ ;  /* 0x000066002b2d7a10 */ /* 0x000fe40007ffe0ff */
[----:B------:R-:W-:Y:S02]  /*569e0*/  ISETP.LT.AND P4, PT, R5, c[0x0][0x17c], !P0 ;  /* 0x00005f0005007a0c */ /* 0x000fe40004781270 */
[----:B------:R-:W-:Y:S02]  /*569f0*/  ISETP.LT.AND P3, PT, R0, c[0x0][0x17c], !P0 ;  /* 0x00005f0000007a0c */ /* 0x000fe40004761270 */
[----:B------:R-:W-:Y:S02]  /*56a00*/  IADD3 R47, R45, c[0x0][0x198], RZ ;  /* 0x000066002d2f7a10 */ /* 0x000fe40007ffe0ff */
[----:B------:R-:W-:-:S02]  /*56a10*/  LEA R8, P6, R29, R3, 0x2 ;  /* 0x000000031d087211 */ /* 0x000fc400078c10ff */
[C---:B------:R-:W-:Y:S02]  /*56a20*/  IADD3 R5, R252.reuse, 0x14a, RZ ;  /* 0x0000014afc057810 */ /* 0x040fe40007ffe0ff */
[----:B------:R-:W-:Y:S02]  /*56a30*/  IADD3 R48, R47, c[0x0][0x198], RZ ;  /* 0x000066002f307a10 */ /* 0x000fe40007ffe0ff */
[----:B------:R-:W-:Y:S02]  /*56a40*/  IADD3 R0, R252, 0x14b, RZ ;  /* 0x0000014bfc007810 */ /* 0x000fe40007ffe0ff */
[----:B------:R-:W-:Y:S02]  /*56a50*/  LEA.HI.X.SX32 R9, R29, R4, 0x2, P6 ;  /* 0x000000041d097211 */ /* 0x000fe400030f16ff */
[----:B------:R-:W-:Y:S02]  /*56a60*/  ISETP.LT.AND P5, PT, R5, c[0x0][0x17c], !P0 ;  /* 0x00005f0005007a0c */ /* 0x000fe400047a1270 */
[----:B------:R-:W-:-:S02]  /*56a70*/  IADD3 R49, R48, c[0x0][0x198], RZ ;  /* 0x0000660030317a10 */ /* 0x000fc40007ffe0ff */
[----:B------:R-:W-:Y:S01]  /*56a80*/  ISETP.LT.AND P1, PT, R0, c[0x0][0x17c], !P0 ;  /* 0x00005f0000007a0c */ /* 0x000fe20004721270 */
[----:B------:R1:W-:Y:S01]  /*56a90*/  @P4 STG.E [R8.64], R24 ;  /* 0x0000001808004986 */ /* 0x0003e2000c101904 */
[CC--:B--2---:R-:W-:Y:S02]  /*56aa0*/  LEA R12, P6, R18.reuse, R3.reuse, 0x2 ;  /* 0x00000003120c7211 */ /* 0x0c4fe400078c10ff */
[----:B------:R-:W-:Y:S01]  /*56ab0*/  IADD3 R50, R49, c[0x0][0x198], RZ ;  /* 0x0000660031327a10 */ /* 0x000fe20007ffe0ff */
[----:B------:R2:W-:Y:S01]  /*56ac0*/  @P3 STG.E [R10.64], R25 ;  /* 0x000000190a003986 */ /* 0x0005e2000c101904 */
[----:B---3--:R-:W-:Y:S02]  /*56ad0*/  LEA R6, P3, R15, R3, 0x2 ;  /* 0x000000030f067211 */ /* 0x008fe400078610ff */
[----:B------:R-:W-:Y:S02]  /*56ae0*/  LEA.HI.X.SX32 R13, R18, R4, 0x2, P6 ;  /* 0x00000004120d7211 */ /* 0x000fe400030f16ff */
[----:B------:R-:W-:-:S02]  /*56af0*/  IADD3 R51, R50, c[0x0][0x198], RZ ;  /* 0x0000660032337a10 */ /* 0x000fc40007ffe0ff */
[-C--:B------:R-:W-:Y:S02]  /*56b00*/  LEA.HI.X.SX32 R7, R15, R4.reuse, 0x2, P3 ;  /* 0x000000040f077211 */ /* 0x080fe400018f16ff */
[CC--:B-1----:R-:W-:Y:S01]  /*56b10*/  LEA R8, P6, R20.reuse, R3.reuse, 0x2 ;  /* 0x0000000314087211 */ /* 0x0c2fe200078c10ff */
[----:B------:R1:W-:Y:S01]  /*56b20*/  @P5 STG.E [R12.64], R104 ;  /* 0x000000680c005986 */ /* 0x0003e2000c101904 */
[----:B------:R-:W-:Y:S02]  /*56b30*/  IADD3 R63, R51, c[0x0][0x198], RZ ;  /* 0x00006600333f7a10 */ /* 0x000fe40007ffe0ff */
[----:B------:R-:W-:Y:S01]  /*56b40*/  LEA.HI.X.SX32 R9, R20, R4, 0x2, P6 ;  /* 0x0000000414097211 */ /* 0x000fe200030f16ff */
[----:B------:R-:W-:Y:S01]  /*56b50*/  @P1 STG.E [R6.64], R105 ;  /* 0x0000006906001986 */ /* 0x000fe2000c101904 */
[----:B--2---:R-:W-:Y:S02]  /*56b60*/  LEA R10, P1, R31, R3, 0x2 ;  /* 0x000000031f0a7211 */ /* 0x004fe400078210ff */
[----:B------:R-:W-:-:S02]  /*56b70*/  IADD3 R20, R63, c[0x0][0x198], RZ ;  /* 0x000066003f147a10 */ /* 0x000fc40007ffe0ff */
[----:B------:R-:W-:Y:S02]  /*56b80*/  IADD3 R5, R252, 0x14c, RZ ;  /* 0x0000014cfc057810 */ /* 0x000fe40007ffe0ff */
[----:B------:R-:W-:Y:S02]  /*56b90*/  LEA.HI.X.SX32 R11, R31, R4, 0x2, P1 ;  /* 0x000000041f0b7211 */ /* 0x000fe400008f16ff */
[----:B------:R-:W-:Y:S02]  /*56ba0*/  IADD3 R31, R20, c[0x0][0x198], RZ ;  /* 0x00006600141f7a10 */ /* 0x000fe40007ffe0ff */
[----:B------:R-:W-:Y:S02]  /*56bb0*/  ISETP.LT.AND P4, PT, R5, c[0x0][0x17c], !P0 ;  /* 0x00005f0005007a0c */ /* 0x000fe40004781270 */
[----:B------:R-:W-:Y:S02]  /*56bc0*/  IADD3 R16, R31, c[0x0][0x198], RZ ;  /* 0x000066001f107a10 */ /* 0x000fe40007ffe0ff */
[----:B------:R-:W-:-:S02]  /*56bd0*/  IADD3 R0, R252, 0x14d, RZ ;  /* 0x0000014dfc007810 */ /* 0x000fc40007ffe0ff */
[----:B------:R-:W-:Y:S02]  /*56be0*/  IADD3 R29, R16, c[0x0][0x198], RZ ;  /* 0x00006600101d7a10 */ /* 0x000fe40007ffe0ff */
[----:B------:R-:W-:Y:S02]  /*56bf0*/  ISETP.LT.AND P2, PT, R0, c[0x0][0x17c], !P0 ;  /* 0x00005f0000007a0c */ /* 0x000fe40004741270 */
[----:B------:R-:W-:Y:S02]  /*56c00*/  IADD3 R5, R252, 0x14e, RZ ;  /* 0x0000014efc057810 */ /* 0x000fe40007ffe0ff */
[----:B-1----:R-:W-:Y:S02]  /*56c10*/  LEA R12, P6, R14, R3, 0x2 ;  /* 0x000000030e0c7211 */ /* 0x002fe400078c10ff */
[----:B------:R-:W-:Y:S01]  /*56c20*/  IADD3 R15, R29, c[0x0][0x198], RZ ;  /* 0x000066001d0f7a10 */ /* 0x000fe20007ffe0ff */
[----:B------:R1:W-:Y:S01]  /*56c30*/  @P4 STG.E [R8.64], R116 ;  /* 0x0000007408004986 */ /* 0x0003e2000c101904 */
[----:B------:R-:W-:-:S02]  /*56c40*/  ISETP.LT.AND P5, PT, R5, c[0x0][0x17c], !P0 ;  /* 0x00005f0005007a0c */ /* 0x000fc400047a1270 */
[-C--:B------:R-:W-:Y:S02]  /*56c50*/  LEA.HI.X.SX32 R13, R14, R4.reuse, 0x2, P6 ;  /* 0x000000040e0d7211 */ /* 0x080fe400030f16ff */
[----:B------:R-:W-:Y:S02]  /*56c60*/  IADD3 R24, R15, c[0x0][0x198], RZ ;  /* 0x000066000f187a10 */ /* 0x000fe40007ffe0ff */
[C---:B-1----:R-:W-:Y:S01]  /*56c70*/  LEA R8, P6, R21.reuse, R3, 0x2 ;  /* 0x0000000315087211 */ /* 0x042fe200078c10ff */
[----:B------:R-:W-:Y:S03]  /*56c80*/  @P2 STG.E [R10.64], R117 ;  /* 0x000000750a002986 */ /* 0x000fe6000c101904 */
[----:B------:R-:W-:Y:S02]  /*56c90*/  LEA.HI.X.SX32 R9, R21, R4, 0x2, P6 ;  /* 0x0000000415097211 */ /* 0x000fe400030f16ff */
[----:B------:R-:W-:-:S02]  /*56ca0*/  IADD3 R21, R24, c[0x0][0x198], RZ ;  /* 0x0000660018157a10 */ /* 0x000fc40007ffe0ff */
[----:B------:R-:W-:Y:S02]  /*56cb0*/  LEA R6, P2, R19, R3, 0x2 ;  /* 0x0000000313067211 */ /* 0x000fe400078410ff */
[----:B------:R-:W-:Y:S01]  /*56cc0*/  IADD3 R25, R21, c[0x0][0x198], RZ ;  /* 0x0000660015197a10 */ /* 0x000fe20007ffe0ff */
[----:B------:R1:W-:Y:S01]  /*56cd0*/  @P5 STG.E [R12.64], R230 ;  /* 0x000000e60c005986 */ /* 0x0003e2000c101904 */
[----:B------:R-:W-:Y:S02]  /*56ce0*/  IADD3 R0, R252, 0x14f, RZ ;  /* 0x0000014ffc007810 */ /* 0x000fe40007ffe0ff */
[----:B------:R-:W-:Y:S02]  /*56cf0*/  LEA.HI.X.SX32 R7, R19, R4, 0x2, P2 ;  /* 0x0000000413077211 */ /* 0x000fe400010f16ff */
[----:B------:R-:W-:Y:S02]  /*56d00*/  IADD3 R19, R25, c[0x0][0x198], RZ ;  /* 0x0000660019137a10 */ /* 0x000fe40007ffe0ff */
[----:B------:R-:W-:-:S02]  /*56d10*/  ISETP.LT.AND P3, PT, R0, c[0x0][0x17c], !P0 ;  /* 0x00005f0000007a0c */ /* 0x000fc40004761270 */
[----:B-1----:R-:W-:Y:S02]  /*56d20*/  LEA R12, P6, R28, R3, 0x2 ;  /* 0x000000031c0c7211 */ /* 0x002fe400078c10ff */
[----:B------:R-:W-:Y:S02]  /*56d30*/  IADD3 R5, R252, 0x150, RZ ;  /* 0x00000150fc057810 */ /* 0x000fe40007ffe0ff */
[----:B------:R-:W-:Y:S02]  /*56d40*/  LEA.HI.X.SX32 R13, R28, R4, 0x2, P6 ;  /* 0x000000041c0d7211 */ /* 0x000fe400030f16ff */
[----:B------:R-:W-:Y:S02]  /*56d50*/  IADD3 R28, R19, c[0x0][0x198], RZ ;  /* 0x00006600131c7a10 */ /* 0x000fe40007ffe0ff */
[----:B------:R-:W-:Y:S02]  /*56d60*/  IADD3 R0, R252, 0x151, RZ ;  /* 0x00000151fc007810 */ /* 0x000fe40007ffe0ff */
[----:B------:R-:W-:-:S02]  /*56d70*/  IADD3 R18, R28, c[0x0][0x198], RZ ;  /* 0x000066001c127a10 */ /* 0x000fc40007ffe0ff */
[----:B------:R-:W-:Y:S02]  /*56d80*/  ISETP.LT.AND P4, PT, R5, c[0x0][0x17c], !P0 ;  /* 0x00005f0005007a0c */ /* 0x000fe40004781270 */
[----:B------:R-:W-:Y:S02]  /*56d90*/  IADD3 R5, R252, 0x152, RZ ;  /* 0x00000152fc057810 */ /* 0x000fe40007ffe0ff */
[----:B------:R-:W-:Y:S02]  /*56da0*/  IADD3 R17, R18, c[0x0][0x198], RZ ;  /* 0x0000660012117a10 */ /* 0x000fe40007ffe0ff */
[----:B------:R-:W-:Y:S02]  /*56db0*/  ISETP.LT.AND P1, PT, R0, c[0x0][0x17c], !P0 ;  /* 0x00005f0000007a0c */ /* 0x000fe40004721270 */
[----:B------:R-:W-:Y:S01]  /*56dc0*/  ISETP.LT.AND P5, PT, R5, c[0x0][0x17c], !P0 ;  /* 0x00005f0005007a0c */ /* 0x000fe200047a1270 */
[----:B------:R1:W-:Y:S01]  /*56dd0*/  @P3 STG.E [R6.64], R229 ;  /* 0x000000e506003986 */ /* 0x0003e2000c101904 */
[----:B------:R-:W-:-:S02]  /*56de0*/  IADD3 R40, R17, c[0x0][0x198], RZ ;  /* 0x0000660011287a10 */ /* 0x000fc40007ffe0ff */
[----:B------:R-:W-:Y:S02]  /*56df0*/  LEA R10, P3, R32, R3, 0x2 ;  /* 0x00000003200a7211 */ /* 0x000fe400078610ff */
[----:B------:R-:W-:Y:S02]  /*56e00*/  IADD3 R61, R40, c[0x0][0x198], RZ ;  /* 0x00006600283d7a10 */ /* 0x000fe40007ffe0ff */
[----:B------:R-:W-:Y:S01]  /*56e10*/  LEA.HI.X.SX32 R11, R32, R4, 0x2, P3 ;  /* 0x00000004200b7211 */ /* 0x000fe200018f16ff */
[----:B------:R-:W-:Y:S01]  /*56e20*/  @P4 STG.E [R8.64], R228 ;  /* 0x000000e408004986 */ /* 0x000fe2000c101904 */
[----:B------:R-:W-:Y:S02]  /*56e30*/  IADD3 R62, R61, c[0x0][0x198], RZ ;  /* 0x000066003d3e7a10 */ /* 0x000fe40007ffe0ff */
[----:B------:R-:W-:Y:S01]  /*56e40*/  IADD3 R0, R252, 0x153, RZ ;  /* 0x00000153fc007810 */ /* 0x000fe20007ffe0ff */
[----:B------:R-:W-:Y:S04]  /*56e50*/  @P1 STG.E [R10.64], R227 ;  /* 0x000000e30a001986 */ /* 0x000fe8000c101904 */
[----:B------:R2:W-:Y:S01]  /*56e60*/  @P5 STG.E [R12.64], R226 ;  /* 0x000000e20c005986 */ /* 0x0005e2000c101904 */
[----:B------:R-:W-:-:S02]  /*56e70*/  ISETP.LT.AND P2, PT, R0, c[0x0][0x17c], !P0 ;  /* 0x00005f0000007a0c */ /* 0x000fc40004741270 */
[----:B------:R-:W-:Y:S02]  /*56e80*/  IADD3 R5, R252, 0x154, RZ ;  /* 0x00000154fc057810 */ /* 0x000fe40007ffe0ff */
[----:B-1----:R-:W-:Y:S02]  /*56e90*/  LEA R6, P1, R33, R3, 0x2 ;  /* 0x0000000321067211 */ /* 0x002fe400078210ff */
[----:B--2---:R-:W-:-:S04]  /*56ea0*/  IADD3 R12, R62, c[0x0][0x198], RZ ;  /* 0x000066003e0c7a10 */ /* 0x004fc80007ffe0ff */
[----:B------:R-:W-:Y:S02]  /*56eb0*/  IADD3 R11, R12, c[0x0][0x198], RZ ;  /* 0x000066000c0b7a10 */ /* 0x000fe40007ffe0ff */
[----:B------:R-:W-:Y:S02]  /*56ec0*/  IADD3 R0, R252, 0x155, RZ ;  /* 0x00000155fc007810 */ /* 0x000fe40007ffe0ff */
[----:B------:R-:W-:Y:S02]  /*56ed0*/  IADD3 R60, R11, c[0x0][0x198], RZ ;  /* 0x000066000b3c7a10 */ /* 0x000fe40007ffe0ff */
[----:B------:R-:W-:Y:S02]  /*56ee0*/  ISETP.LT.AND P4, PT, R5, c[0x0][0x17c], !P0 ;  /* 0x00005f0005007a0c */ /* 0x000fe40004781270 */
[----:B------:R-:W-:Y:S02]  /*56ef0*/  LEA.HI.X.SX32 R7, R33, R4, 0x2, P1 ;  /* 0x0000000421077211 */ /* 0x000fe400008f16ff */
[----:B------:R-:W-:-:S02]  /*56f00*/  ISETP.LT.AND P3, PT, R0, c[0x0][0x17c], !P0 ;  /* 0x00005f0000007a0c */ /* 0x000fc40004761270 */
[----:B------:R-:W-:Y:S02]  /*56f10*/  IADD3 R39, R60, c[0x0][0x198], RZ ;  /* 0x000066003c277a10 */ /* 0x000fe40007ffe0ff */
[-C--:B------:R-:W-:Y:S01]  /*56f20*/  LEA R8, P6, R34, R3.reuse, 0x2 ;  /* 0x0000000322087211 */ /* 0x080fe200078c10ff */
[----:B------:R-:W-:Y:S01]  /*56f30*/  @P2 STG.E [R6.64], R225 ;  /* 0x000000e106002986 */ /* 0x000fe2000c101904 */
[----:B------:R-:W-:Y:S02]  /*56f40*/  LEA R32, P2, R35, R3, 0x2 ;  /* 0x0000000323207211 */ /* 0x000fe400078410ff */
[----:B------:R-:W-:Y:S02]  /*56f50*/  IADD3 R59, R39, c[0x0][0x198], RZ ;  /* 0x00006600273b7a10 */ /* 0x000fe40007ffe0ff */
[----:B------:R-:W-:Y:S02]  /*56f60*/  IADD3 R5, R252, 0x156, RZ ;  /* 0x00000156fc057810 */ /* 0x000fe40007ffe0ff */
[----:B------:R-:W-:-:S02]  /*56f70*/  LEA.HI.X.SX32 R9, R34, R4, 0x2, P6 ;  /* 0x0000000422097211 */ /* 0x000fc400030f16ff */
[----:B------:R-:W-:Y:S02]  /*56f80*/  IADD3 R0, R252, 0x157, RZ ;  /* 0x00000157fc007810 */ /* 0x000fe40007ffe0ff */
[----:B------:R-:W-:Y:S02]  /*56f90*/  LEA R34, P6, R36, R3, 0x2 ;  /* 0x0000000324227211 */ /* 0x000fe400078c10ff */
[----:B------:R-:W-:Y:S02]  /*56fa0*/  LEA.HI.X.SX32 R33, R35, R4, 0x2, P2 ;  /* 0x0000000423217211 */ /* 0x000fe400010f16ff */
[----:B------:R-:W-:Y:S01]  /*56fb0*/  IADD3 R58, R59, c[0x0][0x198], RZ ;  /* 0x000066003b3a7a10 */ /* 0x000fe20007ffe0ff */
[----:B------:R1:W-:Y:S01]  /*56fc0*/  @P4 STG.E [R8.64], R224 ;  /* 0x000000e008004986 */ /* 0x0003e2000c101904 */
[----:B------:R-:W-:Y:S02]  /*56fd0*/  ISETP.LT.AND P5, PT, R5, c[0x0][0x17c], !P0 ;  /* 0x00005f0005007a0c */ /* 0x000fe400047a1270 */
[----:B------:R-:W-:-:S02]  /*56fe0*/  ISETP.LT.AND P1, PT, R0, c[0x0][0x17c], !P0 ;  /* 0x00005f0000007a0c */ /* 0x000fc40004721270 */
[----:B------:R-:W-:Y:S02]  /*56ff0*/  IADD3 R5, R252, 0x158, RZ ;  /* 0x00000158fc057810 */ /* 0x000fe40007ffe0ff */
[----:B------:R-:W-:Y:S01]  /*57000*/  LEA.HI.X.SX32 R35, R36, R4, 0x2, P6 ;  /* 0x0000000424237211 */ /* 0x000fe200030f16ff */
[----:B------:R2:W-:Y:S01]  /*57010*/  @P3 STG.E [R32.64], R223 ;  /* 0x000000df20003986 */ /* 0x0005e2000c101904 */
[----:B------:R-:W-:Y:S02]  /*57020*/  IADD3 R13, R58, c[0x0][0x198], RZ ;  /* 0x000066003a0d7a10 */ /* 0x000fe40007ffe0ff */
[-C--:B-1----:R-:W-:Y:S02]  /*57030*/  LEA R8, P6, R38, R3.reuse, 0x2 ;  /* 0x0000000326087211 */ /* 0x082fe400078c10ff */
[----:B------:R-:W-:Y:S02]  /*57040*/  ISETP.LT.AND P4, PT, R5, c[0x0][0x17c], !P0 ;  /* 0x00005f0005007a0c */ /* 0x000fe40004781270 */
[----:B------:R-:W-:-:S02]  /*57050*/  LEA R6, P3, R37, R3, 0x2 ;  /* 0x0000000325067211 */ /* 0x000fc400078610ff */
[-C--:B------:R-:W-:Y:S02]  /*57060*/  LEA.HI.X.SX32 R9, R38, R4.reuse, 0x2, P6 ;  /* 0x0000000426097211 */ /* 0x080fe400030f16ff */
[----:B------:R-:W-:Y:S02]  /*57070*/  IADD3 R0, R252, 0x159, RZ ;  /* 0x00000159fc007810 */ /* 0x000fe40007ffe0ff */
[----:B------:R-:W-:Y:S02]  /*57080*/  IADD3 R38, R13, c[0x0][0x198], RZ ;  /* 0x000066000d267a10 */ /* 0x000fe40007ffe0ff */
[----:B------:R-:W-:Y:S02]  /*57090*/  LEA.HI.X.SX32 R7, R37, R4, 0x2, P3 ;  /* 0x0000000425077211 */ /* 0x000fe400018f16ff */
[----:B------:R-:W-:Y:S02]  /*570a0*/  ISETP.LT.AND P2, PT, R0, c[0x0][0x17c], !P0 ;  /* 0x00005f0000007a0c */ /* 0x000fe40004741270 */
[----:B------:R-:W-:Y:S01]  /*570b0*/  IADD3 R57, R38, c[0x0][0x198], RZ ;  /* 0x0000660026397a10 */ /* 0x000fe20007ffe0ff */
[----:B------:R-:W-:Y:S01]  /*570c0*/  @P5 STG.E [R34.64], R222 ;  /* 0x000000de22005986 */ /* 0x000fe2000c101904 */
[----:B------:R-:W-:-:S03]  /*570d0*/  IADD3 R0, R252, 0x15b, RZ ;  /* 0x0000015bfc007810 */ /* 0x000fc60007ffe0ff */
[----:B------:R1:W-:Y:S01]  /*570e0*/  @P1 STG.E [R6.64], R221 ;  /* 0x000000dd06001986 */ /* 0x0003e2000c101904 */
[----:B--2---:R-:W-:-:S03]  /*570f0*/  LEA R32, P1, R41, R3, 0x2 ;  /* 0x0000000329207211 */ /* 0x004fc600078210ff */
[----:B------:R2:W-:Y:S01]  /*57100*/  @P4 STG.E [R8.64], R220 ;  /* 0x000000dc08004986 */ /* 0x0005e2000c101904 */
[----:B------:R-:W-:Y:S02]  /*57110*/  LEA.HI.X.SX32 R33, R41, R4, 0x2, P1 ;  /* 0x0000000429217211 */ /* 0x000fe400008f16ff */
[----:B------:R-:W-:Y:S02]  /*57120*/  IADD3 R5, R252, 0x15a, RZ ;  /* 0x0000015afc057810 */ /* 0x000fe40007ffe0ff */
[----:B-1----:R-:W-:Y:S02]  /*57130*/  IADD3 R6, R57, c[0x0][0x198], RZ ;  /* 0x0000660039067a10 */ /* 0x002fe40007ffe0ff */
[----:B------:R-:W-:Y:S02]  /*57140*/  ISETP.LT.AND P3, PT, R0, c[0x0][0x17c], !P0 ;  /* 0x00005f0000007a0c */ /* 0x000fe40004761270 */
[----:B--2---:R-:W-:Y:S02]  /*57150*/  IADD3 R8, R6, c[0x0][0x198], RZ ;  /* 0x0000660006087a10 */ /* 0x004fe40007ffe0ff */
[----:B------:R-:W-:Y:S01]  /*57160*/  IADD3 R0, R252, 0x15d, RZ ;  /* 0x0000015dfc007810 */ /* 0x000fe20007ffe0ff */
[----:B------:R1:W-:Y:S01]  /*57170*/  @P2 STG.E [R32.64], R219 ;  /* 0x000000db20002986 */ /* 0x0003e2000c101904 */
[----:B------:R-:W-:-:S02]  /*57180*/  IADD3 R56, R8, c[0x0][0x198], RZ ;  /* 0x0000660008387a10 */ /* 0x000fc40007ffe0ff */
[----:B------:R-:W-:Y:S02]  /*57190*/  ISETP.LT.AND P5, PT, R5, c[0x0][0x17c], !P0 ;  /* 0x00005f0005007a0c */ /* 0x000fe400047a1270 */
[----:B------:R-:W-:Y:S02]  /*571a0*/  ISETP.LT.AND P1, PT, R0, c[0x0][0x17c], !P0 ;  /* 0x00005f0000007a0c */ /* 0x000fe40004721270 */
[-C--:B------:R-:W-:Y:S02]  /*571b0*/  LEA R42, P2, R43, R3.reuse, 0x2 ;  /* 0x000000032b2a7211 */ /* 0x080fe400078410ff */
[----:B------:R-:W-:Y:S02]  /*571c0*/  IADD3 R0, R252, 0x15f, RZ ;  /* 0x0000015ffc007810 */ /* 0x000fe40007ffe0ff */
[----:B------:R-:W-:Y:S02]  /*571d0*/  IADD3 R37, R56, c[0x0][0x198], RZ ;  /* 0x0000660038257a10 */ /* 0x000fe40007ffe0ff */
[----:B------:R-:W-:-:S02]  /*571e0*/  LEA R34, P6, R30, R3, 0x2 ;  /* 0x000000031e227211 */ /* 0x000fc400078c10ff */
[----:B------:R-:W-:Y:S02]  /*571f0*/  IADD3 R5, R252, 0x15c, RZ ;  /* 0x0000015cfc057810 */ /* 0x000fe40007ffe0ff */
[-C--:B------:R-:W-:Y:S02]  /*57200*/  LEA.HI.X.SX32 R43, R43, R4.reuse, 0x2, P2 ;  /* 0x000000042b2b7211 */ /* 0x080fe400010f16ff */
[----:B------:R-:W-:Y:S02]  /*57210*/  ISETP.LT.AND P2, PT, R0, c[0x0][0x17c], !P0 ;  /* 0x00005f0000007a0c */ /* 0x000fe40004741270 */
[----:B------:R-:W-:Y:S02]  /*57220*/  IADD3 R0, R37, c[0x0][0x198], RZ ;  /* 0x0000660025007a10 */ /* 0x000fe40007ffe0ff */
[----:B------:R-:W-:Y:S02]  /*57230*/  LEA.HI.X.SX32 R35, R30, R4, 0x2, P6 ;  /* 0x000000041e237211 */ /* 0x000fe400030f16ff */
[----:B------:R-:W-:-:S02]  /*57240*/  ISETP.LT.AND P4, PT, R5, c[0x0][0x17c], !P0 ;  /* 0x00005f0005007a0c */ /* 0x000fc40004781270 */
[----:B------:R-:W-:Y:S02]  /*57250*/  IADD3 R5, R252, 0x15e, RZ ;  /* 0x0000015efc057810 */ /* 0x000fe40007ffe0ff */
[----:B------:R-:W-:Y:S01]  /*57260*/  IADD3 R55, R0, c[0x0][0x198], RZ ;  /* 0x0000660000377a10 */ /* 0x000fe20007ffe0ff */
[----:B------:R2:W-:Y:S01]  /*57270*/  @P5 STG.E [R34.64], R218 ;  /* 0x000000da22005986 */ /* 0x0005e2000c101904 */
[----:B------:R-:W-:Y:S02]  /*57280*/  ISETP.LT.AND P5, PT, R5, c[0x0][0x17c], !P0 ;  /* 0x00005f0005007a0c */ /* 0x000fe400047a1270 */
[----:B------:R-:W-:Y:S02]  /*57290*/  IADD3 R5, R55, c[0x0][0x198], RZ ;  /* 0x0000660037057a10 */ /* 0x000fe40007ffe0ff */
[----:B------:R-:W-:Y:S02]  /*572a0*/  LEA R44, P6, R45, R3, 0x2 ;  /* 0x000000032d2c7211 */ /* 0x000fe400078c10ff */
[----:B------:R-:W-:-:S02]  /*572b0*/  IADD3 R36, R5, c[0x0][0x198], RZ ;  /* 0x0000660005247a10 */ /* 0x000fc40007ffe0ff */
[----:B------:R-:W-:Y:S02]  /*572c0*/  LEA.HI.X.SX32 R45, R45, R4, 0x2, P6 ;  /* 0x000000042d2d7211 */ /* 0x000fe400030f16ff */
[----:B------:R-:W-:Y:S01]  /*572d0*/  IADD3 R9, R252, 0x160, RZ ;  /* 0x00000160fc097810 */ /* 0x000fe20007ffe0ff */
[----:B------:R3:W-:Y:S01]  /*572e0*/  @P3 STG.E [R42.64], R217 ;  /* 0x000000d92a003986 */ /* 0x0007e2000c101904 */
[----:B------:R-:W-:-:S03]  /*572f0*/  IADD3 R54, R36, c[0x0][0x198], RZ ;  /* 0x0000660024367a10 */ /* 0x000fc60007ffe0ff */
[----:B------:R4:W-:Y:S01]  /*57300*/  @P4 STG.E [R44.64], R216 ;  /* 0x000000d82c004986 */ /* 0x0009e2000c101904 */
[----:B------:R-:W-:Y:S02]  /*57310*/  ISETP.LT.AND P4, PT, R9, c[0x0][0x17c], !P0 ;  /* 0x00005f0009007a0c */ /* 0x000fe40004781270 */
[CC--:B-1----:R-:W-:Y:S02]  /*57320*/  LEA R32, P3, R47.reuse, R3.reuse, 0x2 ;  /* 0x000000032f207211 */ /* 0x0c2fe400078610ff */
[----:B------:R-:W-:Y:S02]  /*57330*/  IADD3 R9, R54, c[0x0][0x198], RZ ;  /* 0x0000660036097a10 */ /* 0x000fe40007ffe0ff */
[----:B------:R-:W-:Y:S02]  /*57340*/  LEA R46, P6, R48, R3, 0x2 ;  /* 0x00000003302e7211 */ /* 0x000fe400078c10ff */
[----:B------:R-:W-:Y:S02]  /*57350*/  LEA.HI.X.SX32 R33, R47, R4, 0x2, P3 ;  /* 0x000000042f217211 */ /* 0x000fe400018f16ff */
[----:B------:R-:W-:-:S02]  /*57360*/  IADD3 R14, R9, c[0x0][0x198], RZ ;  /* 0x00006600090e7a10 */ /* 0x000fc40007ffe0ff */
[----:B------:R-:W-:Y:S02]  /*57370*/  LEA.HI.X.SX32 R47, R48, R4, 0x2, P6 ;  /* 0x00000004302f7211 */ /* 0x000fe400030f16ff */
[----:B------:R-:W-:Y:S01]  /*57380*/  IADD3 R10, R252, 0x162, RZ ;  /* 0x00000162fc0a7810 */ /* 0x000fe20007ffe0ff */
[----:B------:R1:W-:Y:S01]  /*57390*/  @P1 STG.E [R32.64], R215 ;  /* 0x000000d720001986 */ /* 0x0003e2000c101904 */
[----:B--2---:R-:W-:-:S03]  /*573a0*/  IADD3 R35, R14, c[0x0][0x198], RZ ;  /* 0x000066000e237a10 */ /* 0x004fc60007ffe0ff */
[----:B------:R-:W-:Y:S01]  /*573b0*/  @P5 STG.E [R46.64], R214 ;  /* 0x000000d62e005986 */ /* 0x000fe2000c101904 */
[----:B------:R-:W-:Y:S02]  /*573c0*/  ISETP.LT.AND P5, PT, R10, c[0x0][0x17c], !P0 ;  /* 0x00005f000a007a0c */ /* 0x000fe400047a1270 */
[----:B------:R-:W-:Y:S02]  /*573d0*/  IADD3 R10, R35, c[0x0][0x198], RZ ;  /* 0x00006600230a7a10 */ /* 0x000fe40007ffe0ff */
[-C--:B---3--:R-:W-:Y:S02]  /*573e0*/  LEA R42, P1, R49, R3.reuse, 0x2 ;  /* 0x00000003312a7211 */ /* 0x088fe400078210ff */
[----:B------:R-:W-:Y:S02]  /*573f0*/  IADD3 R52, R10, c[0x0][0x198], RZ ;  /* 0x000066000a347a10 */ /* 0x000fe40007ffe0ff */
[----:B------:R-:W-:Y:S02]  /*57400*/  IADD3 R7, R252, 0x161, RZ ;  /* 0x00000161fc077810 */ /* 0x000fe40007ffe0ff */
[----:B----4-:R-:W-:-:S02]  /*57410*/  LEA R44, P6, R50, R3, 0x2 ;  /* 0x00000003322c7211 */ /* 0x010fc400078c10ff */
[-C--:B------:R-:W-:Y:S02]  /*57420*/  LEA.HI.X.SX32 R43, R49, R4.reuse, 0x2, P1 ;  /* 0x00000004312b7211 */ /* 0x080fe400008f16ff */
[----:B------:R-:W-:Y:S02]  /*57430*/  IADD3 R53, R52, c[0x0][0x198], RZ ;  /* 0x0000660034357a10 */ /* 0x000fe40007ffe0ff */
[----:B------:R-:W-:Y:S02]  /*57440*/  ISETP.LT.AND P3, PT, R7, c[0x0][0x17c], !P0 ;  /* 0x00005f0007007a0c */ /* 0x000fe40004761270 */
[----:B------:R-:W-:Y:S01]  /*57450*/  LEA.HI.X.SX32 R45, R50, R4, 0x2, P6 ;  /* 0x00000004322d7211 */ /* 0x000fe200030f16ff */
[----:B------:R2:W-:Y:S01]  /*57460*/  @P2 STG.E [R42.64], R213 ;  /* 0x000000d52a002986 */ /* 0x0005e2000c101904 */
[----:B------:R-:W-:Y:S02]  /*57470*/  IADD3 R34, R252, 0x164, RZ ;  /* 0x00000164fc227810 */ /* 0x000fe40007ffe0ff */
[----:B------:R-:W-:Y:S01]  /*57480*/  IADD3 R30, R53, c[0x0][0x198], RZ ;  /* 0x00006600351e7a10 */ /* 0x000fe20007ffe0ff */
[----:B------:R-:W-:Y:S01]  /*57490*/  @P4 STG.E [R44.64], R22 ;  /* 0x000000162c004986 */ /* 0x000fe2000c101904 */
[----:B-1----:R-:W-:-:S02]  /*574a0*/  LEA R32, P2, R51, R3, 0x2 ;  /* 0x0000000333207211 */ /* 0x002fc400078410ff */
[----:B------:R-:W-:Y:S02]  /*574b0*/  IADD3 R7, R252, 0x163, RZ ;  /* 0x00000163fc077810 */ /* 0x000fe40007ffe0ff */
[----:B------:R-:W-:Y:S02]  /*574c0*/  ISETP.LT.AND P4, PT, R34, c[0x0][0x17c], !P0 ;  /* 0x00005f0022007a0c */ /* 0x000fe40004781270 */
[----:B------:R-:W-:Y:S02]  /*574d0*/  IADD3 R34, R30, c[0x0][0x198], RZ ;  /* 0x000066001e227a10 */ /* 0x000fe40007ffe0ff */
[----:B------:R-:W-:Y:S02]  /*574e0*/  LEA.HI.X.SX32 R33, R51, R4, 0x2, P2 ;  /* 0x0000000433217211 */ /* 0x000fe400010f16ff */
[----:B------:R-:W-:Y:S02]  /*574f0*/  ISETP.LT.AND P1, PT, R7, c[0x0][0x17c], !P0 ;  /* 0x00005f0007007a0c */ /* 0x000fe40004721270 */
[----:B------:R-:W-:-:S02]  /*57500*/  IADD3 R7, R252, 0x165, RZ ;  /* 0x00000165fc077810 */ /* 0x000fc40007ffe0ff */
[----:B------:R-:W-:Y:S01]  /*57510*/  IADD3 R51, R34, c[0x0][0x198], RZ ;  /* 0x0000660022337a10 */ /* 0x000fe20007ffe0ff */
[----:B------:R1:W-:Y:S01]  /*57520*/  @P3 STG.E [R32.64], R23 ;  /* 0x0000001720003986 */ /* 0x0003e2000c101904 */
[----:B------:R-:W-:Y:S02]  /*57530*/  ISETP.LT.AND P2, PT, R7, c[0x0][0x17c], !P0 ;  /* 0x00005f0007007a0c */ /* 0x000fe40004741270 */
[C---:B--2---:R-:W-:Y:S02]  /*57540*/  LEA R42, P3, R20.reuse, R3, 0x2 ;  /* 0x00000003142a7211 */ /* 0x044fe400078610ff */
[----:B------:R-:W-:Y:S02]  /*57550*/  IADD3 R7, R51, c[0x0][0x198], RZ ;  /* 0x0000660033077a10 */ /* 0x000fe40007ffe0ff */
[----:B------:R-:W-:Y:S02]  /*57560*/  LEA.HI.X.SX32 R43, R20, R4, 0x2, P3 ;  /* 0x00000004142b7211 */ /* 0x000fe400018f16ff */
[----:B------:R-:W-:-:S02]  /*57570*/  IADD3 R20, R7, c[0x0][0x198], RZ ;  /* 0x0000660007147a10 */ /* 0x000fc40007ffe0ff */
[C---:B------:R-:W-:Y:S02]  /*57580*/  LEA R46, P6, R63.reuse, R3, 0x2 ;  /* 0x000000033f2e7211 */ /* 0x040fe400078c10ff */
[----:B------:R-:W-:Y:S02]  /*57590*/  IADD3 R50, R20, c[0x0][0x198], RZ ;  /* 0x0000660014327a10 */ /* 0x000fe40007ffe0ff */
[----:B------:R-:W-:Y:S02]  /*575a0*/  LEA.HI.X.SX32 R47, R63, R4, 0x2, P6 ;  /* 0x000000043f2f7211 */ /* 0x000fe400030f16ff */
[----:B-1----:R-:W-:Y:S02]  /*575b0*/  IADD3 R33, R50, c[0x0][0x198], RZ ;  /* 0x0000660032217a10 */ /* 0x002fe40007ffe0ff */
[----:B------:R-:W-:Y:S01]  /*575c0*/  IADD3 R22, R252, 0x167, RZ ;  /* 0x00000167fc167810 */ /* 0x000fe20007ffe0ff */
[----:B------:R-:W-:Y:S01]  /*575d0*/  @P5 STG.E [R46.64], R78 ;  /* 0x0000004e2e005986 */ /* 0x000fe2000c101904 */
[----:B------:R-:W-:-:S02]  /*575e0*/  IADD3 R48, R33, c[0x0][0x198], RZ ;  /* 0x0000660021307a10 */ /* 0x000fc40007ffe0ff */
[CC--:B------:R-:W-:Y:S01]  /*575f0*/  LEA R44, P6, R31.reuse, R3.reuse, 0x2 ;  /* 0x000000031f2c7211 */ /* 0x0c0fe200078c10ff */
[----:B------:R1:W-:Y:S01]  /*57600*/  @P1 STG.E [R42.64], R79 ;  /* 0x0000004f2a001986 */ /* 0x0003e2000c101904 */
[----:B------:R-:W-:Y:S02]  /*57610*/  ISETP.LT.AND P3, PT, R22, c[0x0][0x17c], !P0 ;  /* 0x00005f0016007a0c */ /* 0x000fe40004761270 */
[----:B------:R-:W-:Y:S02]  /*57620*/  LEA R22, P1, R16, R3, 0x2 ;  /* 0x0000000310167211 */ /* 0x000fe400078210ff */
[----:B------:R-:W-:Y:S02]  /*57630*/  IADD3 R49, R48, c[0x0][0x198], RZ ;  /* 0x0000660030317a10 */ /* 0x000fe40007ffe0ff */
[----:B------:R-:W-:Y:S02]  /*57640*/  LEA.HI.X.SX32 R45, R31, R4, 0x2, P6 ;  /* 0x000000041f2d7211 */ /* 0x000fe400030f16ff */
[----:B------:R-:W-:-:S02]  /*57650*/  IADD3 R32, R252, 0x168, RZ ;  /* 0x00000168fc207810 */ /* 0x000fc40007ffe0ff */
[----:B------:R-:W-:Y:S02]  /*57660*/  LEA.HI.X.SX32 R23, R16, R4, 0x2, P1 ;  /* 0x0000000410177211 */ /* 0x000fe400008f16ff */
[----:B------:R-:W-:Y:S01]  /*57670*/  IADD3 R16, R49, c[0x0][0x198], RZ ;  /* 0x0000660031107a10 */ /* 0x000fe20007ffe0ff */
[----:B------:R2:W-:Y:S01]  /*57680*/  @P4 STG.E [R44.64], R114 ;  /* 0x000000722c004986 */ /* 0x0005e2000c101904 */
[----:B------:R-:W-:Y:S02]  /*57690*/  ISETP.LT.AND P4, PT, R32, c[0x0][0x17c], !P0 ;  /* 0x00005f0020007a0c */ /* 0x000fe40004781270 */
[----:B------:R-:W-:Y:S01]  /*576a0*/  IADD3 R32, R16, c[0x0][0x198], RZ ;  /* 0x0000660010207a10 */ /* 0x000fe20007ffe0ff */
[----:B------:R3:W-:Y:S01]  /*576b0*/  @P2 STG.E [R22.64], R115 ;  /* 0x0000007316002986 */ /* 0x0007e2000c101904 */
[----:B------:R-:W-:Y:S02]  /*576c0*/  IADD3 R41, R252, 0x166, RZ ;  /* 0x00000166fc297810 */ /* 0x000fe40007ffe0ff */
[----:B-1----:R-:W-:-:S02]  /*576d0*/  LEA R42, P2, R15, R3, 0x2 ;  /* 0x000000030f2a7211 */ /* 0x002fc400078410ff */
[----:B------:R-:W-:Y:S02]  /*576e0*/  IADD3 R47, R32, c[0x0][0x198], RZ ;  /* 0x00006600202f7a10 */ /* 0x000fe40007ffe0ff */
[----:B------:R-:W-:Y:S02]  /*576f0*/  ISETP.LT.AND P5, PT, R41, c[0x0][0x17c], !P0 ;  /* 0x00005f0029007a0c */ /* 0x000fe400047a1270 */
[----:B------:R-:W-:Y:S02]  /*57700*/  LEA.HI.X.SX32 R43, R15, R4, 0x2, P2 ;  /* 0x000000040f2b7211 */ /* 0x000fe400010f16ff */
[----:B------:R-:W-:Y:S02]  /*57710*/  IADD3 R15, R47, c[0x0][0x198], RZ ;  /* 0x000066002f0f7a10 */ /* 0x000fe40007ffe0ff */
[----:B------:R-:W-:Y:S02]  /*57720*/  LEA R64, P6, R29, R3, 0x2 ;  /* 0x000000031d407211 */ /* 0x000fe400078c10ff */
[----:B------:R-:W-:-:S02]  /*57730*/  IADD3 R31, R252, 0x169, RZ ;  /* 0x00000169fc1f7810 */ /* 0x000fc40007ffe0ff */
[----:B--2---:R-:W-:Y:S02]  /*57740*/  IADD3 R45, R15, c[0x0][0x198], RZ ;  /* 0x000066000f2d7a10 */ /* 0x004fe40007ffe0ff */
[----:B------:R-:W-:Y:S02]  /*57750*/  LEA.HI.X.SX32 R65, R29, R4, 0x2, P6 ;  /* 0x000000041d417211 */ /* 0x000fe400030f16ff */
[----:B------:R-:W-:Y:S02]  /*57760*/  ISETP.LT.AND P1, PT, R31, c[0x0][0x17c], !P0 ;  /* 0x00005f001f007a0c */ /* 0x000fe40004721270 */
[----:B------:R-:W-:Y:S02]  /*57770*/  IADD3 R31, R252, 0x16a, RZ ;  /* 0x0000016afc1f7810 */ /* 0x000fe40007ffe0ff */
[----:B------:R-:W-:Y:S01]  /*57780*/  IADD3 R46, R45, c[0x0][0x198], RZ ;  /* 0x000066002d2e7a10 */ /* 0x000fe20007ffe0ff */
[----:B------:R1:W-:Y:S01]  /*57790*/  @P5 STG.E [R64.64], R122 ;  /* 0x0000007a40005986 */ /* 0x0003e2000c101904 */
[----:B------:R-:W-:-:S02]  /*577a0*/  LEA R66, P6, R24, R3, 0x2 ;  /* 0x0000000318427211 */ /* 0x000fc400078c10ff */
[----:B------:R-:W-:Y:S02]  /*577b0*/  ISETP.LT.AND P5, PT, R31, c[0x0][0x17c], !P0 ;  /* 0x00005f001f007a0c */ /* 0x000fe400047a1270 */
[----:B------:R-:W-:Y:S02]  /*577c0*/  IADD3 R31, R46, c[0x0][0x198], RZ ;  /* 0x000066002e1f7a10 */ /* 0x000fe40007ffe0ff */
[----:B------:R-:W-:Y:S02]  /*577d0*/  LEA.HI.X.SX32 R67, R24, R4, 0x2, P6 ;  /* 0x0000000418437211 */ /* 0x000fe400030f16ff */
[----:B------:R-:W-:Y:S01]  /*577e0*/  IADD3 R24, R31, c[0x0][0x198], RZ ;  /* 0x000066001f187a10 */ /* 0x000fe20007ffe0ff */
[----:B------:R-:W-:Y:S01]  /*577f0*/  @P3 STG.E [R42.64], R123 ;  /* 0x0000007b2a003986 */ /* 0x000fe2000c101904 */
[----:B---3--:R-:W-:Y:S02]  /*57800*/  LEA R22, P3, R21, R3, 0x2 ;  /* 0x0000000315167211 */ /* 0x008fe400078610ff */
[----:B------:R-:W-:Y:S01]  /*57810*/  IADD3 R44, R24, c[0x0][0x198], RZ ;  /* 0x00006600182c7a10 */ /* 0x000fe20007ffe0ff */
[----:B------:R2:W-:Y:S01]  /*57820*/  @P4 STG.E [R66.64], R26 ;  /* 0x0000001a42004986 */ /* 0x0005e2000c101904 */
[----:B------:R-:W-:-:S02]  /*57830*/  IADD3 R29, R252, 0x16b, RZ ;  /* 0x0000016bfc1d7810 */ /* 0x000fc40007ffe0ff */
[----:B-1----:R-:W-:Y:S02]  /*57840*/  LEA R64, P4, R25, R3, 0x2 ;  /* 0x0000000319407211 */ /* 0x002fe400078810ff */
[----:B------:R-:W-:Y:S02]  /*57850*/  LEA.HI.X.SX32 R23, R21, R4, 0x2, P3 ;  /* 0x0000000415177211 */ /* 0x000fe400018f16ff */
[----:B------:R-:W-:Y:S02]  /*57860*/  IADD3 R21, R44, c[0x0][0x198], RZ ;  /* 0x000066002c157a10 */ /* 0x000fe40007ffe0ff */
[----:B------:R-:W-:Y:S02]  /*57870*/  ISETP.LT.AND P2, PT, R29, c[0x0][0x17c], !P0 ;  /* 0x00005f001d007a0c */ /* 0x000fe40004741270 */
[C---:B------:R-:W-:Y:S02]  /*57880*/  IADD3 R41, R252.reuse, 0x16c, RZ ;  /* 0x0000016cfc297810 */ /* 0x040fe40007ffe0ff */
[----:B------:R-:W-:-:S02]  /*57890*/  IADD3 R29, R252, 0x16d, RZ ;  /* 0x0000016dfc1d7810 */ /* 0x000fc40007ffe0ff */
[----:B------:R-:W-:Y:S02]  /*578a0*/  LEA.HI.X.SX32 R65, R25, R4, 0x2, P4 ;  /* 0x0000000419417211 */ /* 0x000fe400020f16ff */
[----:B------:R-:W-:Y:S01]  /*578b0*/  IADD3 R25, R21, c[0x0][0x198], RZ ;  /* 0x0000660015197a10 */ /* 0x000fe20007ffe0ff */
[----:B------:R-:W-:Y:S01]  /*578c0*/  @P1 STG.E [R22.64], R27 ;  /* 0x0000001b16001986 */ /* 0x000fe2000c101904 */
[----:B------:R-:W-:Y:S02]  /*578d0*/  ISETP.LT.AND P3, PT, R41, c[0x0][0x17c], !P0 ;  /* 0x00005f0029007a0c */ /* 0x000fe40004761270 */
[----:B------:R-:W-:Y:S02]  /*578e0*/  ISETP.LT.AND P4, PT, R29, c[0x0][0x17c], !P0 ;  /* 0x00005f001d007a0c */ /* 0x000fe40004781270 */
[----:B--2---:R-:W-:Y:S02]  /*578f0*/  LEA R66, P1, R19, R3, 0x2 ;  /* 0x0000000313427211 */ /* 0x004fe400078210ff */
[----:B------:R-:W-:-:S02]  /*57900*/  IADD3 R29, R25, c[0x0][0x198], RZ ;  /* 0x00006600191d7a10 */ /* 0x000fc40007ffe0ff */
[----:B------:R-:W-:Y:S02]  /*57910*/  LEA R68, P6, R28, R3, 0x2 ;  /* 0x000000031c447211 */ /* 0x000fe400078c10ff */
[-C--:B------:R-:W-:Y:S02]  /*57920*/  LEA.HI.X.SX32 R67, R19, R4.reuse, 0x2, P1 ;  /* 0x0000000413437211 */ /* 0x080fe400008f16ff */
[----:B------:R-:W-:Y:S02]  /*57930*/  IADD3 R19, R29, c[0x0][0x198], RZ ;  /* 0x000066001d137a10 */ /* 0x000fe40007ffe0ff */
[C---:B------:R-:W-:Y:S01]  /*57940*/  IADD3 R41, R252.reuse, 0x16e, RZ ;  /* 0x0000016efc297810 */ /* 0x040fe20007ffe0ff */
[----:B------:R1:W-:Y:S01]  /*57950*/  @P5 STG.E [R64.64], R106 ;  /* 0x0000006a40005986 */ /* 0x0003e2000c101904 */
[----:B------:R-:W-:Y:S02]  /*57960*/  IADD3 R26, R252, 0x16f, RZ ;  /* 0x0000016ffc1a7810 */ /* 0x000fe40007ffe0ff */
[----:B------:R-:W-:-:S02]  /*57970*/  LEA.HI.X.SX32 R69, R28, R4, 0x2, P6 ;  /* 0x000000041c457211 */ /* 0x000fc400030f16ff */
[----:B------:R-:W-:Y:S02]  /*57980*/  IADD3 R42, R19, c[0x0][0x198], RZ ;  /* 0x00006600132a7a10 */ /* 0x000fe40007ffe0ff */
[----:B------:R-:W-:Y:S01]  /*57990*/  ISETP.LT.AND P5, PT, R41, c[0x0][0x17c], !P0 ;  /* 0x00005f0029007a0c */ /* 0x000fe200047a1270 */
[----:B------:R2:W-:Y:S01]  /*579a0*/  @P2 STG.E [R66.64], R107 ;  /* 0x0000006b42002986 */ /* 0x0005e2000c101904 */
[----:B------:R-:W-:Y:S02]  /*579b0*/  ISETP.LT.AND P1, PT, R26, c[0x0][0x17c], !P0 ;  /* 0x00005f001a007a0c */ /* 0x000fe40004721270 */
[-C--:B------:R-:W-:Y:S01]  /*579c0*/  LEA R26, P2, R18, R3.reuse, 0x2 ;  /* 0x00000003121a7211 */ /* 0x080fe200078410ff */
[----:B------:R-:W-:Y:S01]  /*579d0*/  @P3 STG.E [R68.64], R118 ;  /* 0x0000007644003986 */ /* 0x000fe2000c101904 */
[----:B------:R-:W-:Y:S02]  /*579e0*/  IADD3 R43, R42, c[0x0][0x198], RZ ;  /* 0x000066002a2b7a10 */ /* 0x000fe40007ffe0ff */
[----:B-1----:R-:W-:-:S02]  /*579f0*/  LEA R64, P3, R17, R3, 0x2 ;  /* 0x0000000311407211 */ /* 0x002fc400078610ff */
[-C--:B------:R-:W-:Y:S02]  /*57a00*/  LEA.HI.X.SX32 R27, R18, R4.reuse, 0x2, P2 ;  /* 0x00000004121b7211 */ /* 0x080fe400010f16ff */
[----:B------:R-:W-:Y:S02]  /*57a10*/  IADD3 R28, R43, c[0x0][0x198], RZ ;  /* 0x000066002b1c7a10 */ /* 0x000fe40007ffe0ff */
[----:B------:R-:W-:Y:S02]  /*57a20*/  IADD3 R22, R252, 0x171, RZ ;  /* 0x00000171fc167810 */ /* 0x000fe40007ffe0ff */
[----:B------:R-:W-:Y:S01]  /*57a30*/  LEA.HI.X.SX32 R65, R17, R4, 0x2, P3 ;  /* 0x0000000411417211 */ /* 0x000fe200018f16ff */
[----:B------:R1:W-:Y:S01]  /*57a40*/  @P4 STG.E [R26.64], R119 ;  /* 0x000000771a004986 */ /* 0x0003e2000c101904 */
[----:B------:R-:W-:Y:S02]  /*57a50*/  IADD3 R17, R28, c[0x0][0x198], RZ ;  /* 0x000066001c117a10 */ /* 0x000fe40007ffe0ff */
[----:B------:R-:W-:Y:S01]  /*57a60*/  IADD3 R23, R252, 0x170, RZ ;  /* 0x00000170fc177810 */ /* 0x000fe20007ffe0ff */
[----:B------:R-:W-:Y:S01]  /*57a70*/  @P5 STG.E [R64.64], R212 ;  /* 0x000000d440005986 */ /* 0x000fe2000c101904 */
[----:B------:R-:W-:-:S02]  /*57a80*/  ISETP.LT.AND P3, PT, R22, c[0x0][0x17c], !P0 ;  /* 0x00005f0016007a0c */ /* 0x000fc40004761270 */
[CC--:B------:R-:W-:Y:S02]  /*57a90*/  LEA R22, P4, R40.reuse, R3.reuse, 0x2 ;  /* 0x0000000328167211 */ /* 0x0c0fe400078810ff */
[----:B--2---:R-:W-:Y:S02]  /*57aa0*/  LEA R66, P5, R61, R3, 0x2 ;  /* 0x000000033d427211 */ /* 0x004fe400078a10ff */
[----:B------:R-:W-:Y:S02]  /*57ab0*/  IADD3 R41, R17, c[0x0][0x198], RZ ;  /* 0x0000660011297a10 */ /* 0x000fe40007ffe0ff */
[----:B------:R-:W-:Y:S02]  /*57ac0*/  ISETP.LT.AND P2, PT, R23, c[0x0][0x17c], !P0 ;  /* 0x00005f0017007a0c */ /* 0x000fe40004741270 */
[-C--:B------:R-:W-:Y:S02]  /*57ad0*/  LEA.HI.X.SX32 R23, R40, R4.reuse, 0x2, P4 ;  /* 0x0000000428177211 */ /* 0x080fe400020f16ff */
[----:B------:R-:W-:-:S02]  /*57ae0*/  LEA.HI.X.SX32 R67, R61, R4, 0x2, P5 ;  /* 0x000000043d437211 */ /* 0x000fc400028f16ff */
[----:B------:R-:W-:Y:S01]  /*57af0*/  IADD3 R18, R41, c[0x0][0x198], RZ ;  /* 0x0000660029127a10 */ /* 0x000fe20007ffe0ff */
[----:B------:R2:W-:Y:S01]  /*57b00*/  STL.64 [R1+0x40], R22 ;  /* 0x0000401601007387 */ /* 0x0005e20000100a00 */
[----:B-1----:R-:W-:-:S03]  /*57b10*/  LEA R26, P6, R62, R3, 0x2 ;  /* 0x000000033e1a7211 */ /* 0x002fc600078c10ff */
[----:B------:R1:W-:Y:S01]  /*57b20*/  STL.64 [R1+0x38], R66 ;  /* 0x0000384201007387 */ /* 0x0003e20000100a00 */
[-C--:B------:R-:W-:Y:S02]  /*57b30*/  LEA.HI.X.SX32 R27, R62, R4.reuse, 0x2, P6 ;  /* 0x000000043e1b7211 */ /* 0x080fe400030f16ff */
[----:B--2---:R-:W-:Y:S02]  /*57b40*/  IADD3 R23, R18, c[0x0][0x198], RZ ;  /* 0x0000660012177a10 */ /* 0x004fe40007ffe0ff */
[CC--:B-1----:R-:W-:Y:S02]  /*57b50*/  LEA R66, P4, R12.reuse, R3.reuse, 0x2 ;  /* 0x000000030c427211 */ /* 0x0c2fe400078810ff */
[----:B------:R-:W-:Y:S02]  /*57b60*/  IADD3 R40, R23, c[0x0][0x198], RZ ;  /* 0x0000660017287a10 */ /* 0x000fe40007ffe0ff */
[----:B------:R-:W-:Y:S02]  /*57b70*/  LEA.HI.X.SX32 R67, R12, R4, 0x2, P4 ;  /* 0x000000040c437211 */ /* 0x000fe400020f16ff */
[----:B------:R-:W-:Y:S01]  /*57b80*/  LEA R64, P5, R11, R3, 0x2 ;  /* 0x000000030b407211 */ /* 0x000fe200078a10ff */
[----:B------:R-:W-:Y:S01]  /*57b90*/  STL.64 [R1+0x30], R26 ;  /* 0x0000301a01007387 */ /* 0x000fe20000100a00 */
[----:B------:R-:W-:-:S02]  /*57ba0*/  IADD3 R12, R40, c[0x0][0x198], RZ ;  /* 0x00006600280c7a10 */ /* 0x000fc40007ffe0ff */
[----:B------:R-:W-:Y:S01]  /*57bb0*/  LEA.HI.X.SX32 R65, R11, R4, 0x2, P5 ;  /* 0x000000040b417211 */ /* 0x000fe200028f16ff */
[----:B------:R1:W-:Y:S01]  /*57bc0*/  STL.64 [R1+0x28], R66 ;  /* 0x0000284201007387 */ /* 0x0003e20000100a00 */
[----:B------:R-:W-:-:S03]  /*57bd0*/  IADD3 R11, R12, c[0x0][0x198], RZ ;  /* 0x000066000c0b7a10 */ /* 0x000fc60007ffe0ff */
[----:B------:R2:W-:Y:S01]  /*57be0*/  STL.64 [R1+0x20], R64 ;  /* 0x0000204001007387 */ /* 0x0005e20000100a00 */
[----:B-1----:R-:W-:-:S04]  /*57bf0*/  LEA R66, P4, R39, R3, 0x2 ;  /* 0x0000000327427211 */ /* 0x002fc800078810ff */
[-C--:B------:R-:W-:Y:S02]  /*57c00*/  LEA.HI.X.SX32 R67, R39, R4.reuse, 0x2, P4 ;  /* 0x0000000427437211 */ /* 0x080fe400020f16ff */
[----:B------:R-:W-:Y:S02]  /*57c10*/  IADD3 R39, R11, c[0x0][0x198], RZ ;  /* 0x000066000b277a10 */ /* 0x000fe40007ffe0ff */
[-C--:B--2---:R-:W-:Y:S02]  /*57c20*/  LEA R64, P5, R59, R3.reuse, 0x2 ;  /* 0x000000033b407211 */ /* 0x084fe400078a10ff */
[----:B------:R-:W-:Y:S02]  /*57c30*/  LEA R250, P4, R13, R3, 0x2 ;  /* 0x000000030dfa7211 */ /* 0x000fe400078810ff */
[----:B------:R-:W-:Y:S02]  /*57c40*/  IADD3 R22, R39, c[0x0][0x198], RZ ;  /* 0x0000660027167a10 */ /* 0x000fe40007ffe0ff */
[----:B------:R-:W-:-:S02]  /*57c50*/  LEA.HI.X.SX32 R65, R59, R4, 0x2, P5 ;  /* 0x000000043b417211 */ /* 0x000fc400028f16ff */
[-C--:B------:R-:W-:Y:S02]  /*57c60*/  LEA R244, P5, R38, R3.reuse, 0x2 ;  /* 0x0000000326f47211 */ /* 0x080fe400078a10ff */
[-C--:B------:R-:W-:Y:S02]  /*57c70*/  LEA.HI.X.SX32 R251, R13, R4.reuse, 0x2, P4 ;  /* 0x000000040dfb7211 */ /* 0x080fe400020f16ff */
[-C--:B------:R-:W-:Y:S02]  /*57c80*/  LEA R26, P6, R60, R3.reuse, 0x2 ;  /* 0x000000033c1a7211 */ /* 0x080fe400078c10ff */
[----:B------:R-:W-:Y:S02]  /*57c90*/  IADD3 R13, R22, c[0x0][0x198], RZ ;  /* 0x00006600160d7a10 */ /* 0x000fe40007ffe0ff */
[----:B------:R-:W-:Y:S02]  /*57ca0*/  LEA.HI.X.SX32 R245, R38, R4, 0x2, P5 ;  /* 0x0000000426f57211 */ /* 0x000fe400028f16ff */
[----:B------:R-:W-:-:S02]  /*57cb0*/  LEA R240, P4, R6, R3, 0x2 ;  /* 0x0000000306f07211 */ /* 0x000fc400078810ff */
[-C--:B------:R-:W-:Y:S02]  /*57cc0*/  LEA.HI.X.SX32 R27, R60, R4.reuse, 0x2, P6 ;  /* 0x000000043c1b7211 */ /* 0x080fe400030f16ff */
[----:B------:R-:W-:Y:S02]  /*57cd0*/  IADD3 R38, R13, c[0x0][0x198], RZ ;  /* 0x000066000d267a10 */ /* 0x000fe40007ffe0ff */
[----:B------:R-:W-:Y:S02]  /*57ce0*/  LEA R242, P5, R8, R3, 0x2 ;  /* 0x0000000308f27211 */ /* 0x000fe400078a10ff */
[-C--:B------:R-:W-:Y:S01]  /*57cf0*/  LEA.HI.X.SX32 R241, R6, R4.reuse, 0x2, P4 ;  /* 0x0000000406f17211 */ /* 0x080fe200020f16ff */
[----:B------:R1:W-:Y:S01]  /*57d00*/  STL.64 [R1+0x18], R26 ;  /* 0x0000181a01007387 */ /* 0x0003e20000100a00 */
[----:B------:R-:W-:Y:S02]  /*57d10*/  IADD3 R6, R38, c[0x0][0x198], RZ ;  /* 0x0000660026067a10 */ /* 0x000fe40007ffe0ff */
[----:B------:R-:W-:-:S02]  /*57d20*/  LEA.HI.X.SX32 R243, R8, R4, 0x2, P5 ;  /* 0x0000000408f37211 */ /* 0x000fc400028f16ff */
[-C--:B------:R-:W-:Y:S02]  /*57d30*/  LEA R238, P4, R37, R3.reuse, 0x2 ;  /* 0x0000000325ee7211 */ /* 0x080fe400078810ff */
[----:B------:R-:W-:Y:S02]  /*57d40*/  IADD3 R8, R6, c[0x0][0x198], RZ ;  /* 0x0000660006087a10 */ /* 0x000fe40007ffe0ff */
[-C--:B-1----:R-:W-:Y:S02]  /*57d50*/  LEA R26, P6, R58, R3.reuse, 0x2 ;  /* 0x000000033a1a7211 */ /* 0x082fe400078c10ff */
[-C--:B------:R-:W-:Y:S02]  /*57d60*/  LEA R232, P5, R0, R3.reuse, 0x2 ;  /* 0x0000000300e87211 */ /* 0x080fe400078a10ff */
[----:B------:R-:W-:Y:S02]  /*57d70*/  LEA.HI.X.SX32 R27, R58, R4, 0x2, P6 ;  /* 0x000000043a1b7211 */ /* 0x000fe400030f16ff */
[----:B------:R-:W-:-:S02]  /*57d80*/  LEA R246, P6, R57, R3, 0x2 ;  /* 0x0000000339f67211 */ /* 0x000fc400078c10ff */
[-C--:B------:R-:W-:Y:S02]  /*57d90*/  LEA.HI.X.SX32 R239, R37, R4.reuse, 0x2, P4 ;  /* 0x0000000425ef7211 */ /* 0x080fe400020f16ff */
[----:B------:R-:W-:Y:S02]  /*57da0*/  IADD3 R37, R8, c[0x0][0x198], RZ ;  /* 0x0000660008257a10 */ /* 0x000fe40007ffe0ff */
[-C--:B------:R-:W-:Y:S02]  /*57db0*/  LEA.HI.X.SX32 R247, R57, R4.reuse, 0x2, P6 ;  /* 0x0000000439f77211 */ /* 0x080fe400030f16ff */
[----:B------:R-:W-:Y:S02]  /*57dc0*/  LEA.HI.X.SX32 R233, R0, R4, 0x2, P5 ;  /* 0x0000000400e97211 */ /* 0x000fe400028f16ff */
[-C--:B------:R-:W-:Y:S02]  /*57dd0*/  LEA R228, P4, R5, R3.reuse, 0x2 ;  /* 0x0000000305e47211 */ /* 0x080fe400078810ff */
[----:B------:R-:W-:-:S02]  /*57de0*/  LEA R236, P6, R56, R3, 0x2 ;  /* 0x0000000338ec7211 */ /* 0x000fc400078c10ff */
[----:B------:R-:W-:Y:S02]  /*57df0*/  IADD3 R0, R37, c[0x0][0x198], RZ ;  /* 0x0000660025007a10 */ /* 0x000fe40007ffe0ff */
[-C--:B------:R-:W-:Y:S02]  /*57e00*/  LEA R230, P5, R36, R3.reuse, 0x2 ;  /* 0x0000000324e67211 */ /* 0x080fe400078a10ff */
[-C--:B------:R-:W-:Y:S02]  /*57e10*/  LEA.HI.X.SX32 R229, R5, R4.reuse, 0x2, P4 ;  /* 0x0000000405e57211 */ /* 0x080fe400020f16ff */
[----:B------:R-:W-:Y:S02]  /*57e20*/  LEA.HI.X.SX32 R237, R56, R4, 0x2, P6 ;  /* 0x0000000438ed7211 */ /* 0x000fe400030f16ff */
[----:B------:R-:W-:Y:S02]  /*57e30*/  IADD3 R5, R0, c[0x0][0x198], RZ ;  /* 0x0000660000057a10 */ /* 0x000fe40007ffe0ff */
[----:B------:R-:W-:-:S02]  /*57e40*/  LEA R234, P6, R55, R3, 0x2 ;  /* 0x0000000337ea7211 */ /* 0x000fc400078c10ff */
[-C--:B------:R-:W-:Y:S02]  /*57e50*/  LEA.HI.X.SX32 R231, R36, R4.reuse, 0x2, P5 ;  /* 0x0000000424e77211 */ /* 0x080fe400028f16ff */
[-C--:B------:R-:W-:Y:S02]  /*57e60*/  LEA R226, P4, R9, R3.reuse, 0x2 ;  /* 0x0000000309e27211 */ /* 0x080fe400078810ff */
[----:B------:R-:W-:Y:S02]  /*57e70*/  IADD3 R36, R5, c[0x0][0x198], RZ ;  /* 0x0000660005247a10 */ /* 0x000fe40007ffe0ff */
[----:B------:R-:W-:Y:S02]  /*57e80*/  LEA.HI.X.SX32 R235, R55, R4, 0x2, P6 ;  /* 0x0000000437eb7211 */ /* 0x000fe400030f16ff */
[-C--:B------:R-:W-:Y:S02]  /*57e90*/  LEA R224, P6, R54, R3.reuse, 0x2 ;  /* 0x0000000336e07211 */ /* 0x080fe400078c10ff */
[----:B------:R-:W-:-:S02]  /*57ea0*/  LEA R220, P5, R14, R3, 0x2 ;  /* 0x000000030edc7211 */ /* 0x000fc400078a10ff */
[-C--:B------:R-:W-:Y:S02]  /*57eb0*/  LEA.HI.X.SX32 R227, R9, R4.reuse, 0x2, P4 ;  /* 0x0000000409e37211 */ /* 0x080fe400020f16ff */
[----:B------:R-:W-:Y:S02]  /*57ec0*/  IADD3 R9, R36, c[0x0][0x198], RZ ;  /* 0x0000660024097a10 */ /* 0x000fe40007ffe0ff */
[-C--:B------:R-:W-:Y:S02]  /*57ed0*/  LEA.HI.X.SX32 R225, R54, R4.reuse, 0x2, P6 ;  /* 0x0000000436e17211 */ /* 0x080fe400030f16ff */
[----:B------:R-:W-:Y:S02]  /*57ee0*/  LEA R222, P6, R35, R3, 0x2 ;  /* 0x0000000323de7211 */ /* 0x000fe400078c10ff */
[----:B------:R-:W-:Y:S02]  /*57ef0*/  LEA.HI.X.SX32 R221, R14, R4, 0x2, P5 ;  /* 0x000000040edd7211 */ /* 0x000fe400028f16ff */
[----:B------:R-:W-:-:S02]  /*57f00*/  IADD3 R14, R9, c[0x0][0x198], RZ ;  /* 0x00006600090e7a10 */ /* 0x000fc40007ffe0ff */
[-C--:B------:R-:W-:Y:S02]  /*57f10*/  LEA R216, P4, R10, R3.reuse, 0x2 ;  /* 0x000000030ad87211 */ /* 0x080fe400078810ff */
[-C--:B------:R-:W-:Y:S02]  /*57f20*/  LEA.HI.X.SX32 R223, R35, R4.reuse, 0x2, P6 ;  /* 0x0000000423df7211 */ /* 0x080fe400030f16ff */
[----:B------:R-:W-:Y:S02]  /*57f30*/  IADD3 R35, R14, c[0x0][0x198], RZ ;  /* 0x000066000e237a10 */ /* 0x000fe40007ffe0ff */
[-C--:B------:R-:W-:Y:S02]  /*57f40*/  LEA R218, P5, R52, R3.reuse, 0x2 ;  /* 0x0000000334da7211 */ /* 0x080fe400078a10ff */
[----:B------:R-:W-:Y:S02]  /*57f50*/  LEA.HI.X.SX32 R217, R10, R4, 0x2, P4 ;  /* 0x000000040ad97211 */ /* 0x000fe400020f16ff */
[----:B------:R-:W-:-:S02]  /*57f60*/  LEA R214, P4, R30, R3, 0x2 ;  /* 0x000000031ed67211 */ /* 0x000fc400078810ff */
[----:B------:R-:W-:Y:S02]  /*57f70*/  IADD3 R10, R35, c[0x0][0x198], RZ ;  /* 0x00006600230a7a10 */ /* 0x000fe40007ffe0ff */
[-C--:B------:R-:W-:Y:S02]  /*57f80*/  LEA.HI.X.SX32 R219, R52, R4.reuse, 0x2, P5 ;  /* 0x0000000434db7211 */ /* 0x080fe400028f16ff */
[----:B------:R-:W-:Y:S02]  /*57f90*/  LEA R208, P5, R34, R3, 0x2 ;  /* 0x0000000322d07211 */ /* 0x000fe400078a10ff */
[-C--:B------:R-:W-:Y:S02]  /*57fa0*/  LEA.HI.X.SX32 R215, R30, R4.reuse, 0x2, P4 ;  /* 0x000000041ed77211 */ /* 0x080fe400020f16ff */
[----:B------:R-:W-:Y:S02]  /*57fb0*/  IADD3 R30, R10, c[0x0][0x198], RZ ;  /* 0x000066000a1e7a10 */ /* 0x000fe40007ffe0ff */
[----:B------:R-:W-:-:S02]  /*57fc0*/  LEA.HI.X.SX32 R209, R34, R4, 0x2, P5 ;  /* 0x0000000422d17211 */ /* 0x000fc400028f16ff */
[CC--:B------:R-:W-:Y:S02]  /*57fd0*/  LEA R204, P4, R7.reuse, R3.reuse, 0x2 ;  /* 0x0000000307cc7211 */ /* 0x0c0fe400078810ff */
[----:B------:R-:W-:Y:S02]  /*57fe0*/  IADD3 R34, R30, c[0x0][0x198], RZ ;  /* 0x000066001e227a10 */ /* 0x000fe40007ffe0ff */
[----:B------:R-:W-:Y:S02]  /*57ff0*/  LEA R206, P5, R20, R3, 0x2 ;  /* 0x0000000314ce7211 */ /* 0x000fe400078a10ff */
[-C--:B------:R-:W-:Y:S02]  /*58000*/  LEA.HI.X.SX32 R205, R7, R4.reuse, 0x2, P4 ;  /* 0x0000000407cd7211 */ /* 0x080fe400020f16ff */
[----:B------:R-:W-:Y:S02]  /*58010*/  IADD3 R7, R34, c[0x0][0x198], RZ ;  /* 0x0000660022077a10 */ /* 0x000fe40007ffe0ff */
[----:B------:R-:W-:-:S02]  /*58020*/  LEA.HI.X.SX32 R207, R20, R4, 0x2, P5 ;  /* 0x0000000414cf7211 */ /* 0x000fc400028f16ff */
[-C--:B------:R-:W-:Y:S02]  /*58030*/  LEA R202, P4, R33, R3.reuse, 0x2 ;  /* 0x0000000321ca7211 */ /* 0x080fe400078810ff */
[-C--:B------:R-:W-:Y:S02]  /*58040*/  LEA R212, P6, R53, R3.reuse, 0x2 ;  /* 0x0000000335d47211 */ /* 0x080fe400078c10ff */
[----:B------:R-:W-:Y:S02]  /*58050*/  IADD3 R20, R7, c[0x0][0x198], RZ ;  /* 0x0000660007147a10 */ /* 0x000fe40007ffe0ff */
[-C--:B------:R-:W-:Y:S01]  /*58060*/  LEA.HI.X.SX32 R203, R33, R4.reuse, 0x2, P4 ;  /* 0x0000000421cb7211 */ /* 0x080fe200020f16ff */
[----:B------:R-:W-:Y:S01]  /*58070*/  STL.64 [R1+0x10], R66 ;  /* 0x0000104201007387 */ /* 0x000fe20000100a00 */
[----:B------:R-:W-:Y:S02]  /*58080*/  LEA.HI.X.SX32 R213, R53, R4, 0x2, P6 ;  /* 0x0000000435d57211 */ /* 0x000fe400030f16ff */
[----:B------:R-:W-:Y:S01]  /*58090*/  IADD3 R33, R20, c[0x0][0x198], RZ ;  /* 0x0000660014217a10 */ /* 0x000fe20007ffe0ff */
[----:B------:R-:W-:Y:S01]  /*580a0*/  STL.64 [R1+0x8], R64 ;  /* 0x0000084001007387 */ /* 0x000fe20000100a00 */
[----:B------:R-:W-:-:S02]  /*580b0*/  LEA R210, P6, R51, R3, 0x2 ;  /* 0x0000000333d27211 */ /* 0x000fc400078c10ff */
[-C--:B------:R-:W-:Y:S01]  /*580c0*/  LEA R196, P5, R48, R3.reuse, 0x2 ;  /* 0x0000000330c47211 */ /* 0x080fe200078a10ff */
[----:B------:R1:W-:Y:S01]  /*580d0*/  STL.64 [R1], R26 ;  /* 0x0000001a01007387 */ /* 0x0003e20000100a00 */
[-C--:B------:R-:W-:Y:S02]  /*580e0*/  LEA R192, P4, R16, R3.reuse, 0x2 ;  /* 0x0000000310c07211 */ /* 0x080fe400078810ff */
[-C--:B------:R-:W-:Y:S02]  /*580f0*/  LEA.HI.X.SX32 R211, R51, R4.reuse, 0x2, P6 ;  /* 0x0000000433d37211 */ /* 0x080fe400030f16ff */
[-C--:B------:R-:W-:Y:S02]  /*58100*/  LEA R200, P6, R50, R3.reuse, 0x2 ;  /* 0x0000000332c87211 */ /* 0x080fe400078c10ff */
[----:B------:R-:W-:Y:S02]  /*58110*/  LEA.HI.X.SX32 R197, R48, R4, 0x2, P5 ;  /* 0x0000000430c57211 */ /* 0x000fe400028f16ff */
[----:B------:R-:W-:-:S02]  /*58120*/  LEA R194, P5, R32, R3, 0x2 ;  /* 0x0000000320c27211 */ /* 0x000fc400078a10ff */
[----:B-1----:R-:W-:Y:S02]  /*58130*/  IADD3 R27, R33, c[0x0][0x198], RZ ;  /* 0x00006600211b7a10 */ /* 0x002fe40007ffe0ff */
[-C--:B------:R-:W-:Y:S02]  /*58140*/  LEA.HI.X.SX32 R193, R16, R4.reuse, 0x2, P4 ;  /* 0x0000000410c17211 */ /* 0x080fe400020f16ff */
[----:B------:R-:W-:Y:S02]  /*58150*/  IADD3 R16, R27, c[0x0][0x198], RZ ;  /* 0x000066001b107a10 */ /* 0x000fe40007ffe0ff */
[-C--:B------:R-:W-:Y:S02]  /*58160*/  LEA.HI.X.SX32 R201, R50, R4.reuse, 0x2, P6 ;  /* 0x0000000432c97211 */ /* 0x080fe400030f16ff */
[----:B------:R-:W-:Y:S02]  /*58170*/  LEA R198, P6, R49, R3, 0x2 ;  /* 0x0000000331c67211 */ /* 0x000fe400078c10ff */
[----:B------:R-:W-:-:S02]  /*58180*/  LEA.HI.X.SX32 R195, R32, R4, 0x2, P5 ;  /* 0x0000000420c37211 */ /* 0x000fc400028f16ff */
[-C--:B------:R-:W-:Y:S02]  /*58190*/  LEA R190, P4, R15, R3.reuse, 0x2 ;  /* 0x000000030fbe7211 */ /* 0x080fe400078810ff */
[----:B------:R-:W-:Y:S02]  /*581a0*/  IADD3 R32, R16, c[0x0][0x198], RZ ;  /* 0x0000660010207a10 */ /* 0x000fe40007ffe0ff */
[-C--:B------:R-:W-:Y:S02]  /*581b0*/  LEA.HI.X.SX32 R199, R49, R4.reuse, 0x2, P6 ;  /* 0x0000000431c77211 */ /* 0x080fe400030f16ff */
[----:B------:R-:W-:Y:S02]  /*581c0*/  LEA.HI.X.SX32 R191, R15, R4, 0x2, P4 ;  /* 0x000000040fbf7211 */ /* 0x000fe400020f16ff */
[----:B------:R-:W-:Y:S02]  /*581d0*/  LEA R188, P6, R47, R3, 0x2 ;  /* 0x000000032fbc7211 */ /* 0x000fe400078c10ff */
[----:B------:R-:W-:-:S02]  /*581e0*/  IADD3 R15, R32, c[0x0][0x198], RZ ;  /* 0x00006600200f7a10 */ /* 0x000fc40007ffe0ff */
[-C--:B------:R-:W-:Y:S02]  /*581f0*/  LEA R184, P5, R45, R3.reuse, 0x2 ;  /* 0x000000032db87211 */ /* 0x080fe400078a10ff */
[-C--:B------:R-:W-:Y:S02]  /*58200*/  LEA R180, P4, R31, R3.reuse, 0x2 ;  /* 0x000000031fb47211 */ /* 0x080fe400078810ff */
[-C--:B------:R-:W-:Y:S02]  /*58210*/  LEA.HI.X.SX32 R189, R47, R4.reuse, 0x2, P6 ;  /* 0x000000042fbd7211 */ /* 0x080fe400030f16ff */
[----:B------:R-:W-:Y:S02]  /*58220*/  IADD3 R26, R15, c[0x0][0x198], RZ ;  /* 0x000066000f1a7a10 */ /* 0x000fe40007ffe0ff */
[----:B------:R-:W-:Y:S02]  /*58230*/  LEA R186, P6, R46, R3, 0x2 ;  /* 0x000000032eba7211 */ /* 0x000fe400078c10ff */
[----:B------:R-:W-:-:S02]  /*58240*/  LEA.HI.X.SX32 R185, R45, R4, 0x2, P5 ;  /* 0x000000042db97211 */ /* 0x000fc400028f16ff */
[-C--:B------:R-:W-:Y:S02]  /*58250*/  LEA R182, P5, R24, R3.reuse, 0x2 ;  /* 0x0000000318b67211 */ /* 0x080fe400078a10ff */
        /* <DEDUP_REMOVED lines=14> */
[----:B------:R-:W-:Y:S02]  /*58340*/  LEA R168, P4, R19, R3, 0x2 ;  /* 0x0000000313a87211 */ /* 0x000fe400078810ff */
[----:B------:R-:W-:Y:S02]  /*58350*/  LEA.HI.X.SX32 R173, R25, R4, 0x2, P5 ;  /* 0x0000000419ad7211 */ /* 0x000fe400028f16ff */
[----:B------:R-:W-:-:S02]  /*58360*/  IADD3 R25, R29, c[0x0][0x198], RZ ;  /* 0x000066001d197a10 */ /* 0x000fc40007ffe0ff */
        /* <DEDUP_REMOVED lines=8> */
[----:B------:R-:W-:Y:S02]  /*583f0*/  LEA.HI.X.SX32 R161, R17, R4, 0x2, P5 ;  /* 0x0000000411a17211 */ /* 0x000fe400028f16ff */
[-C--:B------:R-:W-:Y:S02]  /*58400*/  LEA R156, P4, R18, R3.reuse, 0x2 ;  /* 0x00000003129c7211 */ /* 0x080fe400078810ff */
[----:B------:R-:W-:Y:S02]  /*58410*/  IADD3 R17, R28, c[0x0][0x198], RZ ;  /* 0x000066001c117a10 */ /* 0x000fe40007ffe0ff */
        /* <DEDUP_REMOVED lines=9> */
[-C--:B------:R-:W-:Y:S02]  /*584b0*/  LEA R164, P6, R43, R3.reuse, 0x2 ;  /* 0x000000032ba47211 */ /* 0x080fe400078c10ff */
[----:B------:R-:W-:Y:S02]  /*584c0*/  LEA.HI.X.SX32 R149, R11, R4, 0x2, P5 ;  /* 0x000000040b957211 */ /* 0x000fe400028f16ff */
[----:B------:R-:W-:Y:S02]  /*584d0*/  LEA R144, P4, R22, R3, 0x2 ;  /* 0x0000000316907211 */ /* 0x000fe400078810ff */
[----:B------:R-:W-:-:S02]  /*584e0*/  IADD3 R11, R12, c[0x0][0x198], RZ ;  /* 0x000066000c0b7a10 */ /* 0x000fc40007ffe0ff */
[-C--:B------:R-:W-:Y:S02]  /*584f0*/  LEA.HI.X.SX32 R165, R43, R4.reuse, 0x2, P6 ;  /* 0x000000042ba57211 */ /* 0x080fe400030f16ff */
[-C--:B------:R-:W-:Y:S02]  /*58500*/  LEA R162, P6, R41, R3.reuse, 0x2 ;  /* 0x0000000329a27211 */ /* 0x080fe400078c10ff */
[----:B------:R-:W-:Y:S02]  /*58510*/  LEA R146, P5, R13, R3, 0x2 ;  /* 0x000000030d927211 */ /* 0x000fe400078a10ff */
[-C--:B------:R-:W-:Y:S02]  /*58520*/  LEA.HI.X.SX32 R145, R22, R4.reuse, 0x2, P4 ;  /* 0x0000000416917211 */ /* 0x080fe400020f16ff */
[----:B------:R-:W-:Y:S02]  /*58530*/  IADD3 R22, R11, c[0x0][0x198], RZ ;  /* 0x000066000b167a10 */ /* 0x000fe40007ffe0ff */
[----:B------:R-:W-:-:S02]  /*58540*/  LEA.HI.X.SX32 R163, R41, R4, 0x2, P6 ;  /* 0x0000000429a37211 */ /* 0x000fc400030f16ff */
[-C--:B------:R-:W-:Y:S02]  /*58550*/  LEA.HI.X.SX32 R147, R13, R4.reuse, 0x2, P5 ;  /* 0x000000040d937211 */ /* 0x080fe400028f16ff */
[-C--:B------:R-:W-:Y:S02]  /*58560*/  LEA R142, P4, R6, R3.reuse, 0x2 ;  /* 0x00000003068e7211 */ /* 0x080fe400078810ff */
[-C--:B------:R-:W-:Y:S02]  /*58570*/  LEA R152, P6, R40, R3.reuse, 0x2 ;  /* 0x0000000328987211 */ /* 0x080fe400078c10ff */
[----:B------:R-:W-:Y:S02]  /*58580*/  IADD3 R13, R22, c[0x0][0x198], RZ ;  /* 0x00006600160d7a10 */ /* 0x000fe40007ffe0ff */
[----:B------:R-:W-:Y:S02]  /*58590*/  LEA R136, P5, R8, R3, 0x2 ;  /* 0x0000000308887211 */ /* 0x000fe400078a10ff */
[----:B------:R-:W-:-:S02]  /*585a0*/  LEA.HI.X.SX32 R143, R6, R4, 0x2, P4 ;  /* 0x00000004068f7211 */ /* 0x000fc400020f16ff */
        /* <DEDUP_REMOVED lines=19> */
[-C--:B------:R-:W-:Y:S02]  /*586e0*/  LEA R128, P6, R36, R3.reuse, 0x2 ;  /* 0x0000000324807211 */ /* 0x080fe400078c10ff */
[----:B------:R-:W-:Y:S02]  /*586f0*/  IADD3 R9, R5, c[0x0][0x198], RZ ;  /* 0x0000660005097a10 */ /* 0x000fe40007ffe0ff */
[-C--:B------:R-:W-:Y:S02]  /*58700*/  LEA.HI.X.SX32 R125, R14, R4.reuse, 0x2, P5 ;  /* 0x000000040e7d7211 */ /* 0x080fe400028f16ff */
[----:B------:R-:W-:Y:S02]  /*58710*/  LEA R94, P4, R10, R3, 0x2 ;  /* 0x000000030a5e7211 */ /* 0x000fe400078810ff */
[----:B------:R-:W-:-:S02]  /*58720*/  LEA.HI.X.SX32 R129, R36, R4, 0x2, P6 ;  /* 0x0000000424817211 */ /* 0x000fc400030f16ff */
[----:B------:R-:W-:Y:S02]  /*58730*/  IADD3 R14, R9, c[0x0][0x198], RZ ;  /* 0x00006600090e7a10 */ /* 0x000fe40007ffe0ff */
[CC--:B------:R-:W-:Y:S02]  /*58740*/  LEA R126, P6, R35.reuse, R3.reuse, 0x2 ;  /* 0x00000003237e7211 */ /* 0x0c0fe400078c10ff */
[----:B------:R-:W-:Y:S02]  /*58750*/  LEA R60, P5, R30, R3, 0x2 ;  /* 0x000000031e3c7211 */ /* 0x000fe400078a10ff */
[-C--:B------:R-:W-:Y:S02]  /*58760*/  LEA.HI.X.SX32 R95, R10, R4.reuse, 0x2, P4 ;  /* 0x000000040a5f7211 */ /* 0x080fe400020f16ff */
[----:B------:R-:W-:Y:S02]  /*58770*/  IADD3 R10, R14, c[0x0][0x198], RZ ;  /* 0x000066000e0a7a10 */ /* 0x000fe40007ffe0ff */
[----:B------:R-:W-:-:S02]  /*58780*/  LEA.HI.X.SX32 R127, R35, R4, 0x2, P6 ;  /* 0x00000004237f7211 */ /* 0x000fc400030f16ff */
[-C--:B------:R-:W-:Y:S02]  /*58790*/  LEA R88, P6, R34, R3.reuse, 0x2 ;  /* 0x0000000322587211 */ /* 0x080fe400078c10ff */
[-C--:B------:R-:W-:Y:S02]  /*587a0*/  LEA.HI.X.SX32 R61, R30, R4.reuse, 0x2, P5 ;  /* 0x000000041e3d7211 */ /* 0x080fe400028f16ff */
[-C--:B------:R-:W-:Y:S02]  /*587b0*/  LEA R38, P4, R7, R3.reuse, 0x2 ;  /* 0x0000000307267211 */ /* 0x080fe400078810ff */
[-C--:B------:R-:W-:Y:S01]  /*587c0*/  LEA R82, P5, R20, R3.reuse, 0x2 ;  /* 0x0000000314527211 */ /* 0x080fe200078a10ff */
[----:B------:R-:W-:Y:S01]  /*587d0*/  STL.64 [R1+0x1410], R250 ;  /* 0x001410fa01007387 */ /* 0x000fe20000100a00 */
[----:B------:R-:W-:Y:S02]  /*587e0*/  IADD3 R30, R10, c[0x0][0x198], RZ ;  /* 0x000066000a1e7a10 */ /* 0x000fe40007ffe0ff */
[----:B------:R-:W-:Y:S01]  /*587f0*/  LEA.HI.X.SX32 R89, R34, R4, 0x2, P6 ;  /* 0x0000000422597211 */ /* 0x000fe200030f16ff */
[----:B------:R-:W-:Y:S01]  /*58800*/  STL.64 [R1+0x1418], R244 ;  /* 0x001418f401007387 */ /* 0x000fe20000100a00 */
[----:B------:R-:W-:-:S02]  /*58810*/  LEA R36, P6, R33, R3, 0x2 ;  /* 0x0000000321247211 */ /* 0x000fc400078c10ff */
[-C--:B------:R-:W-:Y:S01]  /*58820*/  LEA.HI.X.SX32 R39, R7, R4.reuse, 0x2, P4 ;  /* 0x0000000407277211 */ /* 0x080fe200020f16ff */
[----:B------:R-:W-:Y:S01]  /*58830*/  STL.64 [R1+0x1420], R246 ;  /* 0x001420f601007387 */ /* 0x000fe20000100a00 */
[----:B------:R-:W-:Y:S02]  /*58840*/  LEA.HI.X.SX32 R83, R20, R4, 0x2, P5 ;  /* 0x0000000414537211 */ /* 0x000fe400028f16ff */
[----:B------:R-:W-:Y:S01]  /*58850*/  IADD3 R7, R30, c[0x0][0x198], RZ ;  /* 0x000066001e077a10 */ /* 0x000fe20007ffe0ff */
[----:B------:R-:W-:Y:S01]  /*58860*/  STL.64 [R1+0x1428], R240 ;  /* 0x001428f001007387 */ /* 0x000fe20000100a00 */
[----:B------:R-:W-:-:S03]  /*58870*/  LEA R34, P5, R16, R3, 0x2 ;  /* 0x0000000310227211 */ /* 0x000fc600078a10ff */
[----:B------:R-:W-:Y:S01]  /*58880*/  STL.64 [R1+0x1430], R242 ;  /* 0x001430f201007387 */ /* 0x000fe20000100a00 */
[-C--:B------:R-:W-:Y:S02]  /*58890*/  LEA.HI.X.SX32 R37, R33, R4.reuse, 0x2, P6 ;  /* 0x0000000421257211 */ /* 0x080fe400030f16ff */
[-C--:B------:R-:W-:Y:S01]  /*588a0*/  LEA R76, P4, R27, R3.reuse, 0x2 ;  /* 0x000000031b4c7211 */ /* 0x080fe200078810ff */
[----:B------:R-:W-:Y:S01]  /*588b0*/  STL.64 [R1+0x1438], R236 ;  /* 0x001438ec01007387 */ /* 0x000fe20000100a00 */
[----:B------:R-:W-:Y:S02]  /*588c0*/  IADD3 R20, R7, c[0x0][0x198], RZ ;  /* 0x0000660007147a10 */ /* 0x000fe40007ffe0ff */
[----:B------:R-:W-:Y:S01]  /*588d0*/  LEA.HI.X.SX32 R35, R16, R4, 0x2, P5 ;  /* 0x0000000410237211 */ /* 0x000fe200028f16ff */
[----:B------:R-:W-:Y:S01]  /*588e0*/  STL.64 [R1+0x1440], R238 ;  /* 0x001440ee01007387 */ /* 0x000fe20000100a00 */
[----:B------:R-:W-:-:S03]  /*588f0*/  LEA R70, P6, R32, R3, 0x2 ;  /* 0x0000000320467211 */ /* 0x000fc600078c10ff */
[----:B------:R-:W-:Y:S01]  /*58900*/  STL.64 [R1+0x1448], R232 ;  /* 0x001448e801007387 */ /* 0x000fe20000100a00 */
[----:B------:R-:W-:-:S03]  /*58910*/  LEA R64, P5, R26, R3, 0x2 ;  /* 0x000000031a407211 */ /* 0x000fc600078a10ff */
[----:B------:R-:W-:Y:S01]  /*58920*/  STL.64 [R1+0x1450], R234 ;  /* 0x001450ea01007387 */ /* 0x000fe20000100a00 */
[----:B------:R-:W-:-:S03]  /*58930*/  LEA.HI.X.SX32 R77, R27, R4, 0x2, P4 ;  /* 0x000000041b4d7211 */ /* 0x000fc600020f16ff */
[----:B------:R-:W-:Y:S01]  /*58940*/  STL.64 [R1+0x48], R60 ;  /* 0x0000483c01007387 */ /* 0x000fe20000100a00 */
[----:B------:R-:W-:-:S03]  /*58950*/  IADD3 R27, R20, c[0x0][0x198], RZ ;  /* 0x00006600141b7a10 */ /* 0x000fc60007ffe0ff */
[----:B------:R-:W-:Y:S01]  /*58960*/  STL.64 [R1+0x50], R38 ;  /* 0x0000502601007387 */ /* 0x000fe20000100a00 */
[----:B------:R-:W-:-:S03]  /*58970*/  LEA.HI.X.SX32 R71, R32, R4, 0x2, P6 ;  /* 0x0000000420477211 */ /* 0x000fc600030f16ff */
[----:B------:R1:W-:Y:S01]  /*58980*/  STL.64 [R1+0x58], R36 ;  /* 0x0000582401007387 */ /* 0x0003e20000100a00 */
[----:B------:R-:W-:-:S03]  /*58990*/  LEA.HI.X.SX32 R65, R26, R4, 0x2, P5 ;  /* 0x000000041a417211 */ /* 0x000fc600028f16ff */
[----:B------:R2:W-:Y:S01]  /*589a0*/  STL.64 [R1+0x60], R34 ;  /* 0x0000602201007387 */ /* 0x0005e20000100a00 */
[-C--:B------:R-:W-:Y:S02]  /*589b0*/  LEA R32, P5, R21, R3.reuse, 0x2 ;  /* 0x0000000315207211 */ /* 0x080fe400078a10ff */
[----:B------:R-:W-:Y:S02]  /*589c0*/  IADD3 R16, R27, c[0x0][0x198], RZ ;  /* 0x000066001b107a10 */ /* 0x000fe40007ffe0ff */
[-C--:B-1----:R-:W-:Y:S02]  /*589d0*/  LEA R36, P4, R15, R3.reuse, 0x2 ;  /* 0x000000030f247211 */ /* 0x082fe400078810ff */
[----:B--2---:R-:W-:Y:S02]  /*589e0*/  LEA R34, P6, R31, R3, 0x2 ;  /* 0x000000031f227211 */ /* 0x004fe400078c10ff */
[-C--:B------:R-:W-:Y:S02]  /*589f0*/  LEA.HI.X.SX32 R37, R15, R4.reuse, 0x2, P4 ;  /* 0x000000040f257211 */ /* 0x080fe400020f16ff */
[----:B------:R-:W-:-:S02]  /*58a00*/  LEA.HI.X.SX32 R35, R31, R4, 0x2, P6 ;  /* 0x000000041f237211 */ /* 0x000fc400030f16ff */
[-C--:B------:R-:W-:Y:S02]  /*58a10*/  LEA R58, P4, R24, R3.reuse, 0x2 ;  /* 0x00000003183a7211 */ /* 0x080fe400078810ff */
[-C--:B------:R-:W-:Y:S02]  /*58a20*/  LEA.HI.X.SX32 R33, R21, R4.reuse, 0x2, P5 ;  /* 0x0000000415217211 */ /* 0x080fe400028f16ff */
[----:B------:R-:W-:Y:S02]  /*58a30*/  IADD3 R15, R16, c[0x0][0x198], RZ ;  /* 0x00006600100f7a10 */ /* 0x000fe40007ffe0ff */
[----:B------:R-:W-:Y:S01]  /*58a40*/  LEA R52, P6, R29, R3, 0x2 ;  /* 0x000000031d347211 */ /* 0x000fe200078c10ff */
[----:B------:R-:W-:Y:S01]  /*58a50*/  STL.64 [R1+0x68], R36 ;  /* 0x0000682401007387 */ /* 0x000fe20000100a00 */
[-C--:B------:R-:W-:Y:S02]  /*58a60*/  LEA.HI.X.SX32 R59, R24, R4.reuse, 0x2, P4 ;  /* 0x00000004183b7211 */ /* 0x080fe400020f16ff */
[----:B------:R-:W-:Y:S01]  /*58a70*/  IADD3 R26, R15, c[0x0][0x198], RZ ;  /* 0x000066000f1a7a10 */ /* 0x000fe20007ffe0ff */
[----:B------:R1:W-:Y:S01]  /*58a80*/  STL.64 [R1+0x70], R34 ;  /* 0x0000702201007387 */ /* 0x0003e20000100a00 */
[----:B------:R-:W-:-:S03]  /*58a90*/  LEA.HI.X.SX32 R53, R29, R4, 0x2, P6 ;  /* 0x000000041d357211 */ /* 0x000fc600030f16ff */
[----:B------:R2:W-:Y:S01]  /*58aa0*/  STL.64 [R1+0x78], R32 ;  /* 0x0000782001007387 */ /* 0x0005e20000100a00 */
[----:B------:R-:W-:Y:S02]  /*58ab0*/  IADD3 R24, R26, c[0x0][0x198], RZ ;  /* 0x000066001a187a10 */ /* 0x000fe40007ffe0ff */
[CC--:B-1----:R-:W-:Y:S02]  /*58ac0*/  LEA R34, P4, R25.reuse, R3.reuse, 0x2 ;  /* 0x0000000319227211 */ /* 0x0c2fe400078810ff */
[CC--:B--2---:R-:W-:Y:S02]  /*58ad0*/  LEA R32, P6, R28.reuse, R3.reuse, 0x2 ;  /* 0x000000031c207211 */ /* 0x0c4fe400078c10ff */
[-C--:B------:R-:W-:Y:S02]  /*58ae0*/  LEA.HI.X.SX32 R35, R25, R4.reuse, 0x2, P4 ;  /* 0x0000000419237211 */ /* 0x080fe400020f16ff */
[----:B------:R-:W-:Y:S02]  /*58af0*/  LEA.HI.X.SX32 R33, R28, R4, 0x2, P6 ;  /* 0x000000041c217211 */ /* 0x000fe400030f16ff */
[----:B------:R-:W-:Y:S01]  /*58b00*/  LEA R46, P5, R19, R3, 0x2 ;  /* 0x00000003132e7211 */ /* 0x000fe200078a10ff */
[----:B------:R-:W-:Y:S01]  /*58b10*/  STL.64 [R1+0x80], R34 ;  /* 0x0000802201007387 */ /* 0x000fe20000100a00 */
[----:B------:R-:W-:-:S02]  /*58b20*/  IADD3 R21, R24, c[0x0][0x198], RZ ;  /* 0x0000660018157a10 */ /* 0x000fc40007ffe0ff */
[----:B------:R-:W-:Y:S01]  /*58b30*/  LEA.HI.X.SX32 R47, R19, R4, 0x2, P5 ;  /* 0x00000004132f7211 */ /* 0x000fe200028f16ff */
[----:B------:R1:W-:Y:S01]  /*58b40*/  STL.64 [R1+0x88], R32 ;  /* 0x0000882001007387 */ /* 0x0003e20000100a00 */
[----:B------:R-:W-:Y:S02]  /*58b50*/  IADD3 R25, R21, c[0x0][0x198], RZ ;  /* 0x0000660015197a10 */ /* 0x000fe40007ffe0ff */
[-C--:B------:R-:W-:Y:S02]  /*58b60*/  LEA R40, P4, R17, R3.reuse, 0x2 ;  /* 0x0000000311287211 */ /* 0x080fe400078810ff */
[----:B------:R-:W-:Y:S02]  /*58b70*/  IADD3 R19, R25, c[0x0][0x198], RZ ;  /* 0x0000660019137a10 */ /* 0x000fe40007ffe0ff */
[-C--:B-1----:R-:W-:Y:S02]  /*58b80*/  LEA R32, P5, R18, R3.reuse, 0x2 ;  /* 0x0000000312207211 */ /* 0x082fe400078a10ff */
[----:B------:R-:W-:-:S02]  /*58b90*/  LEA R34, P6, R23, R3, 0x2 ;  /* 0x0000000317227211 */ /* 0x000fc400078c10ff */
[-C--:B------:R-:W-:Y:S02]  /*58ba0*/  LEA.HI.X.SX32 R33, R18, R4.reuse, 0x2, P5 ;  /* 0x0000000412217211 */ /* 0x080fe400028f16ff */
[-C--:B------:R-:W-:Y:S02]  /*58bb0*/  LEA.HI.X.SX32 R41, R17, R4.reuse, 0x2, P4 ;  /* 0x0000000411297211 */ /* 0x080fe400020f16ff */
[----:B------:R-:W-:Y:S01]  /*58bc0*/  IADD3 R17, R19, c[0x0][0x198], RZ ;  /* 0x0000660013117a10 */ /* 0x000fe20007ffe0ff */
[----:B------:R1:W-:Y:S01]  /*58bd0*/  STL.64 [R1+0x90], R32 ;  /* 0x0000902001007387 */ /* 0x0003e20000100a00 */
[----:B------:R-:W-:Y:S02]  /*58be0*/  LEA.HI.X.SX32 R35, R23, R4, 0x2, P6 ;  /* 0x0000000417237211 */ /* 0x000fe400030f16ff */
[----:B------:R-:W-:Y:S02]  /*58bf0*/  LEA R36, P4, R12, R3, 0x2 ;  /* 0x000000030c247211 */ /* 0x000fe400078810ff */
[----:B------:R-:W-:-:S02]  /*58c00*/  IADD3 R18, R17, c[0x0][0x198], RZ ;  /* 0x0000660011127a10 */ /* 0x000fc40007ffe0ff */
[-C--:B------:R-:W-:Y:S02]  /*58c10*/  LEA.HI.X.SX32 R37, R12, R4.reuse, 0x2, P4 ;  /* 0x000000040c257211 */ /* 0x080fe400020f16ff */
[CC--:B-1----:R-:W-:Y:S02]  /*58c20*/  LEA R32, P6, R22.reuse, R3.reuse, 0x2 ;  /* 0x0000000316207211 */ /* 0x0c2fe400078c10ff */
[C---:B------:R-:W-:Y:S02]  /*58c30*/  LEA R28, P5, R11.reuse, R3, 0x2 ;  /* 0x000000030b1c7211 */ /* 0x040fe400078a10ff */
[-C--:B------:R-:W-:Y:S01]  /*58c40*/  LEA.HI.X.SX32 R33, R22, R4.reuse, 0x2, P6 ;  /* 0x0000000416217211 */ /* 0x080fe200030f16ff */
[----:B------:R-:W-:Y:S01]  /*58c50*/  STL.64 [R1+0x98], R36 ;  /* 0x0000982401007387 */ /* 0x000fe20000100a00 */
[----:B------:R-:W-:Y:S02]  /*58c60*/  IADD3 R12, R18, c[0x0][0x198], RZ ;  /* 0x00006600120c7a10 */ /* 0x000fe40007ffe0ff */
[----:B------:R-:W-:Y:S01]  /*58c70*/  LEA.HI.X.SX32 R29, R11, R4, 0x2, P5 ;  /* 0x000000040b1d7211 */ /* 0x000fe200028f16ff */
[----:B------:R1:W-:Y:S01]  /*58c80*/  STL.64 [R1+0xa0], R32 ;  /* 0x0000a02001007387 */ /* 0x0003e20000100a00 */
[----:B------:R-:W-:-:S02]  /*58c90*/  IADD3 R11, R12, c[0x0][0x198], RZ ;  /* 0x000066000c0b7a10 */ /* 0x000fc40007ffe0ff */
[-C--:B------:R-:W-:Y:S01]  /*58ca0*/  LEA R22, P5, R6, R3.reuse, 0x2 ;  /* 0x0000000306167211 */ /* 0x080fe200078a10ff */
[----:B------:R-:W2:Y:S01]  /*58cb0*/  LDL.LU.64 R234, [R1+0x40] ;  /* 0x0000400001ea7983 */ /* 0x000ea20000300a00 */
[----:B-1----:R-:W-:-:S04]  /*58cc0*/  LEA R32, P4, R13, R3, 0x2 ;  /* 0x000000030d207211 */ /* 0x002fc800078810ff */
        /* <DEDUP_REMOVED lines=18> */
[-C--:B------:R-:W-:Y:S02]  /*58df0*/  LEA R118, P5, R20, R3.reuse, 0x2 ;  /* 0x0000000314767211 */ /* 0x080fe400078a10ff */
[-C--:B------:R-:W-:Y:S02]  /*58e00*/  LEA.HI.X.SX32 R117, R7, R4.reuse, 0x2, P4 ;  /* 0x0000000407757211 */ /* 0x080fe400020f16ff */
[----:B------:R-:W-:Y:S02]  /*58e10*/  IADD3 R7, R10, c[0x0][0x198], RZ ;  /* 0x000066000a077a10 */ /* 0x000fe40007ffe0ff */
[-C--:B------:R-:W-:Y:S02]  /*58e20*/  LEA.HI.X.SX32 R115, R8, R4.reuse, 0x2, P6 ;  /* 0x0000000408737211 */ /* 0x080fe400030f16ff */
[----:B------:R-:W-:Y:S02]  /*58e30*/  LEA.HI.X.SX32 R119, R20, R4, 0x2, P5 ;  /* 0x0000000414777211 */ /* 0x000fe400028f16ff */
[----:B------:R-:W-:-:S02]  /*58e40*/  LEA R112, P4, R16, R3, 0x2 ;  /* 0x0000000310707211 */ /* 0x000fc400078810ff */
[-C--:B------:R-:W-:Y:S02]  /*58e50*/  LEA R8, P6, R9, R3.reuse, 0x2 ;  /* 0x0000000309087211 */ /* 0x080fe400078c10ff */
[----:B------:R-:W-:Y:S02]  /*58e60*/  IADD3 R20, R7, c[0x0][0x198], RZ ;  /* 0x0000660007147a10 */ /* 0x000fe40007ffe0ff */
[----:B------:R-:W-:Y:S02]  /*58e70*/  LEA R102, P5, R15, R3, 0x2 ;  /* 0x000000030f667211 */ /* 0x000fe400078a10ff */
[-C--:B------:R-:W-:Y:S02]  /*58e80*/  LEA.HI.X.SX32 R113, R16, R4.reuse, 0x2, P4 ;  /* 0x0000000410717211 */ /* 0x080fe400020f16ff */
        /* <DEDUP_REMOVED lines=17> */
[-C--:B------:R-:W-:Y:S02]  /*58fa0*/  LEA R84, P5, R17, R3.reuse, 0x2 ;  /* 0x0000000311547211 */ /* 0x080fe400078a10ff */
[----:B------:R-:W-:Y:S02]  /*58fb0*/  LEA.HI.X.SX32 R93, R19, R4, 0x2, P4 ;  /* 0x00000004135d7211 */ /* 0x000fe400020f16ff */
[----:B------:R-:W-:-:S02]  /*58fc0*/  LEA R90, P6, R25, R3, 0x2 ;  /* 0x00000003195a7211 */ /* 0x000fc400078c10ff */
[----:B------:R-:W-:Y:S02]  /*58fd0*/  IADD3 R19, R21, c[0x0][0x198], RZ ;  /* 0x0000660015137a10 */ /* 0x000fe40007ffe0ff */
[-C--:B------:R-:W-:Y:S02]  /*58fe0*/  LEA.HI.X.SX32 R85, R17, R4.reuse, 0x2, P5 ;  /* 0x0000000411557211 */ /* 0x080fe400028f16ff */
[-C--:B------:R-:W-:Y:S02]  /*58ff0*/  LEA R78, P4, R12, R3.reuse, 0x2 ;  /* 0x000000030c4e7211 */ /* 0x080fe400078810ff */
[----:B------:R-:W-:Y:S02]  /*59000*/  LEA.HI.X.SX32 R91, R25, R4, 0x2, P6 ;  /* 0x00000004195b7211 */ /* 0x000fe400030f16ff */
[----:B------:R-:W-:Y:S02]  /*59010*/  IADD3 R17, R19, c[0x0][0x198], RZ ;  /* 0x0000660013117a10 */ /* 0x000fe40007ffe0ff */
        /* <DEDUP_REMOVED lines=16> */
[----:B------:R-:W-:Y:S02]  /*59120*/  IADD3 R63, R252, 0x172, RZ ;  /* 0x00000172fc3f7810 */ /* 0x000fe40007ffe0ff */
[----:B------:R-:W-:Y:S02]  /*59130*/  LEA.HI.X.SX32 R67, R0, R4, 0x2, P5 ;  /* 0x0000000400437211 */ /* 0x000fe400028f16ff */
[----:B------:R-:W-:-:S02]  /*59140*/  LEA R62, P5, R10, R3, 0x2 ;  /* 0x000000030a3e7211 */ /* 0x000fc400078a10ff */
[----:B------:R-:W-:Y:S01]  /*59150*/  IADD3 R0, R5, c[0x0][0x198], RZ ;  /* 0x0000660005007a10 */ /* 0x000fe20007ffe0ff */
[----:B------:R-:W-:Y:S01]  /*59160*/  IMAD.MOV.U32 R250, RZ, RZ, R63 ;  /* 0x000000fffffa7224 */ /* 0x000fe200078e003f */
[CC--:B------:R-:W-:Y:S02]  /*59170*/  LEA R54, P6, R7.reuse, R3.reuse, 0x2 ;  /* 0x0000000307367211 */ /* 0x0c0fe400078c10ff */
[-C--:B------:R-:W-:Y:S02]  /*59180*/  LEA.HI.X.SX32 R63, R10, R4.reuse, 0x2, P5 ;  /* 0x000000040a3f7211 */ /* 0x080fe400028f16ff */
[----:B------:R-:W-:Y:S02]  /*59190*/  IADD3 R10, R0, c[0x0][0x198], RZ ;  /* 0x00006600000a7a10 */ /* 0x000fe40007ffe0ff */
[----:B------:R-:W-:Y:S02]  /*591a0*/  LEA R48, P5, R16, R3, 0x2 ;  /* 0x0000000310307211 */ /* 0x000fe400078a10ff */
[----:B------:R-:W-:-:S02]  /*591b0*/  LEA.HI.X.SX32 R55, R7, R4, 0x2, P6 ;  /* 0x0000000407377211 */ /* 0x000fc400030f16ff */
[-C--:B------:R-:W-:Y:S02]  /*591c0*/  LEA R60, P4, R14, R3.reuse, 0x2 ;  /* 0x000000030e3c7211 */ /* 0x080fe400078810ff */
[-C--:B------:R-:W-:Y:S02]  /*591d0*/  LEA R50, P6, R15, R3.reuse, 0x2 ;  /* 0x000000030f327211 */ /* 0x080fe400078c10ff */
[----:B------:R-:W-:Y:S02]  /*591e0*/  IADD3 R248, R10, c[0x0][0x198], RZ ;  /* 0x000066000af87a10 */ /* 0x000fe40007ffe0ff */
[-C--:B------:R-:W-:Y:S02]  /*591f0*/  LEA.HI.X.SX32 R49, R16, R4.reuse, 0x2, P5 ;  /* 0x0000000410317211 */ /* 0x080fe400028f16ff */
[----:B------:R-:W-:Y:S02]  /*59200*/  LEA R44, P5, R21, R3, 0x2 ;  /* 0x00000003152c7211 */ /* 0x000fe400078a10ff */
[----:B------:R-:W-:-:S02]  /*59210*/  LEA.HI.X.SX32 R61, R14, R4, 0x2, P4 ;  /* 0x000000040e3d7211 */ /* 0x000fc400020f16ff */
[-C--:B------:R-:W-:Y:S02]  /*59220*/  LEA.HI.X.SX32 R51, R15, R4.reuse, 0x2, P6 ;  /* 0x000000040f337211 */ /* 0x080fe400030f16ff */
[-C--:B------:R-:W-:Y:S02]  /*59230*/  LEA R56, P4, R20, R3.reuse, 0x2 ;  /* 0x0000000314387211 */ /* 0x080fe400078810ff */
[----:B------:R-:W-:Y:S02]  /*59240*/  IADD3 R13, R248, c[0x0][0x198], RZ ;  /* 0x00006600f80d7a10 */ /* 0x000fe40007ffe0ff */
[-C--:B------:R-:W-:Y:S02]  /*59250*/  LEA R36, P6, R19, R3.reuse, 0x2 ;  /* 0x0000000313247211 */ /* 0x080fe400078c10ff */
[-C--:B------:R-:W-:Y:S02]  /*59260*/  LEA.HI.X.SX32 R45, R21, R4.reuse, 0x2, P5 ;  /* 0x00000004152d7211 */ /* 0x080fe400028f16ff */
[----:B------:R-:W-:Y:S01]  /*59270*/  LEA R30, P5, R12, R3, 0x2 ;  /* 0x000000030c1e7211 */ /* 0x000fe200078a10ff */
[----:B------:R1:W-:Y:S01]  /*59280*/  STL.64 [R1+0xa8], R32 ;  /* 0x0000a82001007387 */ /* 0x0003e20000100a00 */
[----:B------:R-:W-:-:S02]  /*59290*/  LEA.HI.X.SX32 R57, R20, R4, 0x2, P4 ;  /* 0x0000000414397211 */ /* 0x000fc400020f16ff */
[----:B------:R-:W-:Y:S01]  /*592a0*/  IADD3 R244, R13, c[0x0][0x198], RZ ;  /* 0x000066000df47a10 */ /* 0x000fe20007ffe0ff */
[----:B------:R-:W-:Y:S01]  /*592b0*/  IMAD.MOV.U32 R251, RZ, RZ, R252 ;  /* 0x000000fffffb7224 */ /* 0x000fe200078e00fc */
[-C--:B------:R-:W-:Y:S01]  /*592c0*/  LEA.HI.X.SX32 R37, R19, R4.reuse, 0x2, P6 ;  /* 0x0000000413257211 */ /* 0x080fe200030f16ff */
[----:B------:R-:W3:Y:S01]  /*592d0*/  LDL.LU.64 R232, [R1+0x38] ;  /* 0x0000380001e87983 */ /* 0x000ee20000300a00 */
[-C--:B------:R-:W-:Y:S02]  /*592e0*/  LEA R42, P4, R24, R3.reuse, 0x2 ;  /* 0x00000003182a7211 */ /* 0x080fe400078810ff */
[----:B------:R-:W-:Y:S01]  /*592f0*/  LEA.HI.X.SX32 R31, R12, R4, 0x2, P5 ;  /* 0x000000040c1f7211 */ /* 0x000fe200028f16ff */
[----:B------:R-:W4:Y:S01]  /*59300*/  LDL.LU.64 R238, [R1+0x30] ;  /* 0x0000300001ee7983 */ /* 0x000f220000300a00 */
[-C--:B-1----:R-:W-:Y:S02]  /*59310*/  LEA R32, P6, R11, R3.reuse, 0x2 ;  /* 0x000000030b207211 */ /* 0x082fe400078c10ff */
[----:B------:R-:W-:Y:S01]  /*59320*/  LEA R26, P5, R5, R3, 0x2 ;  /* 0x00000003051a7211 */ /* 0x000fe200078a10ff */
[----:B------:R-:W5:Y:S01]  /*59330*/  LDL.LU.64 R236, [R1+0x28] ;  /* 0x0000280001ec7983 */ /* 0x000f620000300a00 */
[----:B------:R-:W-:-:S02]  /*59340*/  IADD3 R252, R244, c[0x0][0x198], RZ ;  /* 0x00006600f4fc7a10 */ /* 0x000fc40007ffe0ff */
[-C--:B------:R-:W-:Y:S01]  /*59350*/  LEA.HI.X.SX32 R43, R24, R4.reuse, 0x2, P4 ;  /* 0x00000004182b7211 */ /* 0x080fe200020f16ff */
[----:B------:R-:W2:Y:S01]  /*59360*/  LDL.LU.64 R242, [R1+0x20] ;  /* 0x0000200001f27983 */ /* 0x000ea20000300a00 */
[-C--:B------:R-:W-:Y:S02]  /*59370*/  LEA.HI.X.SX32 R33, R11, R4.reuse, 0x2, P6 ;  /* 0x000000040b217211 */ /* 0x080fe400030f16ff */
[-C--:B------:R-:W-:Y:S01]  /*59380*/  LEA R38, P4, R17, R3.reuse, 0x2 ;  /* 0x0000000311267211 */ /* 0x080fe200078810ff */
[----:B------:R-:W2:Y:S01]  /*59390*/  LDL.LU.64 R240, [R1+0x18] ;  /* 0x0000180001f07983 */ /* 0x000ea20000300a00 */
[----:B------:R-:W-:Y:S02]  /*593a0*/  LEA R20, P6, R0, R3, 0x2 ;  /* 0x0000000300147211 */ /* 0x000fe400078c10ff */
[----:B------:R-:W-:Y:S01]  /*593b0*/  LEA.HI.X.SX32 R27, R5, R4, 0x2, P5 ;  /* 0x00000004051b7211 */ /* 0x000fe200028f16ff */
[----:B------:R-:W2:Y:S01]  /*593c0*/  LDL.LU.64 R246, [R1+0x10] ;  /* 0x0000100001f67983 */ /* 0x000ea20000300a00 */
[----:B------:R-:W-:-:S02]  /*593d0*/  IADD3 R249, R252, c[0x0][0x198], RZ ;  /* 0x00006600fcf97a10 */ /* 0x000fc40007ffe0ff */
[-C--:B------:R-:W-:Y:S02]  /*593e0*/  LEA R18, P5, R10, R3.reuse, 0x2 ;  /* 0x000000030a127211 */ /* 0x080fe400078a10ff */
[-C--:B------:R-:W-:Y:S02]  /*593f0*/  LEA.HI.X.SX32 R39, R17, R4.reuse, 0x2, P4 ;  /* 0x0000000411277211 */ /* 0x080fe400020f16ff */
[----:B------:R-:W-:Y:S02]  /*59400*/  LEA.HI.X.SX32 R21, R0, R4, 0x2, P6 ;  /* 0x0000000400157211 */ /* 0x000fe400030f16ff */
[-C--:B------:R-:W-:Y:S02]  /*59410*/  LEA R24, P4, R6, R3.reuse, 0x2 ;  /* 0x0000000306187211 */ /* 0x080fe400078810ff */
[----:B------:R-:W-:Y:S02]  /*59420*/  LEA R16, P6, R248, R3, 0x2 ;  /* 0x00000003f8107211 */ /* 0x000fe400078c10ff */
[----:B------:R-:W-:-:S02]  /*59430*/  IADD3 R7, R249, c[0x0][0x198], RZ ;  /* 0x00006600f9077a10 */ /* 0x000fc40007ffe0ff */
[-C--:B------:R-:W-:Y:S02]  /*59440*/  LEA.HI.X.SX32 R19, R10, R4.reuse, 0x2, P5 ;  /* 0x000000040a137211 */ /* 0x080fe400028f16ff */
[-C--:B------:R-:W-:Y:S02]  /*59450*/  LEA R14, P5, R13, R3.reuse, 0x2 ;  /* 0x000000030d0e7211 */ /* 0x080fe400078a10ff */
[-C--:B------:R-:W-:Y:S02]  /*59460*/  LEA.HI.X.SX32 R25, R6, R4.reuse, 0x2, P4 ;  /* 0x0000000406197211 */ /* 0x080fe400020f16ff */
[----:B------:R-:W-:Y:S02]  /*59470*/  LEA.HI.X.SX32 R17, R248, R4, 0x2, P6 ;  /* 0x00000004f8117211 */ /* 0x000fe400030f16ff */
[-C--:B------:R-:W-:Y:S02]  /*59480*/  LEA R6, P4, R7, R3.reuse, 0x2 ;  /* 0x0000000307067211 */ /* 0x080fe400078810ff */
[----:B------:R-:W-:-:S02]  /*59490*/  LEA R12, P6, R244, R3, 0x2 ;  /* 0x00000003f40c7211 */ /* 0x000fc400078c10ff */
[-C--:B------:R-:W-:Y:S02]  /*594a0*/  LEA.HI.X.SX32 R15, R13, R4.reuse, 0x2, P5 ;  /* 0x000000040d0f7211 */ /* 0x080fe400028f16ff */
[----:B------:R-:W-:Y:S02]  /*594b0*/  LEA R10, P5, R252, R3, 0x2 ;  /* 0x00000003fc0a7211 */ /* 0x000fe400078a10ff */
[-C--:B------:R-:W-:Y:S02]  /*594c0*/  LEA.HI.X.SX32 R7, R7, R4.reuse, 0x2, P4 ;  /* 0x0000000407077211 */ /* 0x080fe400020f16ff */
[C---:B------:R-:W-:Y:S02]  /*594d0*/  IADD3 R5, R251.reuse, 0x173, RZ ;  /* 0x00000173fb057810 */ /* 0x040fe40007ffe0ff */
[----:B------:R-:W-:Y:S02]  /*594e0*/  LEA.HI.X.SX32 R13, R244, R4, 0x2, P6 ;  /* 0x00000004f40d7211 */ /* 0x000fe400030f16ff */
[----:B------:R-:W-:Y:S01]  /*594f0*/  ISETP.LT.AND P4, PT, R250, c[0x0][0x17c], !P0 ;  /* 0x00005f00fa007a0c */ /* 0x000fe20004781270 */
[----:B------:R-:W2:Y:S01]  /*59500*/  LDL.LU.64 R244, [R1+0x8] ;  /* 0x0000080001f47983 */ /* 0x000ea20000300a00 */
[----:B------:R-:W-:-:S02]  /*59510*/  IADD3 R0, R251, 0x174, RZ ;  /* 0x00000174fb007810 */ /* 0x000fc40007ffe0ff */
[----:B------:R-:W-:Y:S01]  /*59520*/  LEA.HI.X.SX32 R11, R252, R4, 0x2, P5 ;  /* 0x00000004fc0b7211 */ /* 0x000fe200028f16ff */
[----:B------:R-:W2:Y:S01]  /*59530*/  LDL.LU.64 R250, [R1] ;  /* 0x0000000001fa7983 */ /* 0x000ea20000300a00 */
[----:B------:R-:W-:-:S03]  /*59540*/  ISETP.LT.AND P5, PT, R5, c[0x0][0x17c], !P0 ;  /* 0x00005f0005007a0c */ /* 0x000fc600047a1270 */
[----:B------:R-:W2:Y:S04]  /*59550*/  LDL.LU R252, [R1+0x99c] ;  /* 0x00099c0001fc7983 */ /* 0x000ea80000300800 */
[----:B------:R-:W3:Y:S01]  /*59560*/  LDL.LU R5, [R1+0x34c] ;  /* 0x00034c0001057983 */ /* 0x000ee20000300800 */
[----:B------:R-:W-:-:S04]  /*59570*/  LEA R248, P6, R249, R3, 0x2 ;  /* 0x00000003f9f87211 */ /* 0x000fc800078c10ff */
[----:B------:R-:W-:Y:S02]  /*59580*/  LEA.HI.X.SX32 R249, R249, R4, 0x2, P6 ;  /* 0x00000004f9f97211 */ /* 0x000fe400030f16ff */
[----:B------:R-:W4:Y:S01]  /*59590*/  LDL.LU R4, [R1+0x3dc] ;  /* 0x0003dc0001047983 */ /* 0x000f220000300800 */
[----:B--2---:R-:W-:-:S03]  /*595a0*/  IADD3 R3, R252, 0x175, RZ ;  /* 0x00000175fc037810 */ /* 0x004fc60007ffe0ff */
[----:B---3--:R1:W-:Y:S01]  /*595b0*/  @P1 STG.E [R234.64], R5 ;  /* 0x00000005ea001986 */ /* 0x0083e2000c101904 */
[----:B------:R-:W-:-:S03]  /*595c0*/  ISETP.LT.AND P1, PT, R3, c[0x0][0x17c], !P0 ;  /* 0x00005f0003007a0c */ /* 0x000fc60004721270 */
[----:B-1----:R-:W2:Y:S04]  /*595d0*/  LDL.LU.64 R234, [R1+0x1450] ;  /* 0x0014500001ea7983 */ /* 0x002ea80000300a00 */
[----:B------:R-:W3:Y:S04]  /*595e0*/  LDL.LU R5, [R1+0x3fc] ;  /* 0x0003fc0001057983 */ /* 0x000ee80000300800 */
[----:B------:R-:W2:Y:S01]  /*595f0*/  LDL.LU R3, [R1+0x388] ;  /* 0x0003880001037983 */ /* 0x000ea20000300800 */
[----:B------:R-:W-:Y:S02]  /*59600*/  ISETP.LT.AND P6, PT, R0, c[0x0][0x17c], !P0 ;  /* 0x00005f0000007a0c */ /* 0x000fe400047c1270 */
[----:B------:R-:W-:Y:S01]  /*59610*/  IADD3 R0, R252, 0x176, RZ ;  /* 0x00000176fc007810 */ /* 0x000fe20007ffe0ff */
[----:B--2---:R1:W-:Y:S03]  /*59620*/  @P2 STG.E [R232.64], R3 ;  /* 0x00000003e8002986 */ /* 0x0043e6000c101904 */
[----:B------:R-:W-:Y:S01]  /*59630*/  ISETP.LT.AND P2, PT, R0, c[0x0][0x17c], !P0 ;  /* 0x00005f0000007a0c */ /* 0x000fe20004741270 */
[----:B-1----:R-:W2:Y:S04]  /*59640*/  LDL.LU.64 R232, [R1+0x1448] ;  /* 0x0014480001e87983 */ /* 0x002ea80000300a00 */
[----:B------:R-:W4:Y:S01]  /*59650*/  LDL.LU R0, [R1+0x38c] ;  /* 0x00038c0001007983 */ /* 0x000f220000300800 */
[----:B------:R-:W-:-:S03]  /*59660*/  IADD3 R3, R252, 0x177, RZ ;  /* 0x00000177fc037810 */ /* 0x000fc60007ffe0ff */
[----:B----4-:R1:W-:Y:S01]  /*59670*/  @P3 STG.E [R238.64], R0 ;  /* 0x00000000ee003986 */ /* 0x0103e2000c101904 */
[----:B------:R-:W-:-:S03]  /*59680*/  ISETP.LT.AND P3, PT, R3, c[0x0][0x17c], !P0 ;  /* 0x00005f0003007a0c */ /* 0x000fc60004761270 */
[----:B-1----:R-:W4:Y:S04]  /*59690*/  LDL.LU.64 R238, [R1+0x1440] ;  /* 0x0014400001ee7983 */ /* 0x002f280000300a00 */
[----:B------:R-:W5:Y:S01]  /*596a0*/  LDL.LU R3, [R1+0x398] ;  /* 0x0003980001037983 */ /* 0x000f620000300800 */
[----:B------:R-:W-:-:S03]  /*596b0*/  IADD3 R0, R252, 0x178, RZ ;  /* 0x00000178fc007810 */ /* 0x000fc60007ffe0ff */
[----:B-----5:R1:W-:Y:S01]  /*596c0*/  @P4 STG.E [R236.64], R3 ;  /* 0x00000003ec004986 */ /* 0x0203e2000c101904 */
[----:B------:R-:W-:-:S03]  /*596d0*/  ISETP.LT.AND P4, PT, R0, c[0x0][0x17c], !P0 ;  /* 0x00005f0000007a0c */ /* 0x000fc60004781270 */
[----:B-1----:R-:W5:Y:S04]  /*596e0*/  LDL.LU.64 R236, [R1+0x1438] ;  /* 0x0014380001ec7983 */ /* 0x002f680000300a00 */
[----:B------:R-:W2:Y:S01]  /*596f0*/  LDL.LU R0, [R1+0x39c] ;  /* 0x00039c0001007983 */ /* 0x000ea20000300800 */
[----:B------:R-:W-:-:S03]  /*59700*/  IADD3 R3, R252, 0x179, RZ ;  /* 0x00000179fc037810 */ /* 0x000fc60007ffe0ff */
[----:B--2---:R1:W-:Y:S01]  /*59710*/  @P5 STG.E [R242.64], R0 ;  /* 0x00000000f2005986 */ /* 0x0043e2000c101904 */
[----:B------:R-:W-:-:S03]  /*59720*/  ISETP.LT.AND P5, PT, R3, c[0x0][0x17c], !P0 ;  /* 0x00005f0003007a0c */ /* 0x000fc600047a1270 */
[----:B-1----:R-:W2:Y:S04]  /*59730*/  LDL.LU.64 R242, [R1+0x1430] ;  /* 0x0014300001f27983 */ /* 0x002ea80000300a00 */
        /* <DEDUP_REMOVED lines=10> */
[----:B------:R-:W2:Y:S04]  /*597e0*/  LDL.LU R3, [R1+0x3d8] ;  /* 0x0003d80001037983 */ /* 0x000ea80000300800 */
[----:B--2---:R1:W-:Y:S04]  /*597f0*/  @P2 STG.E [R244.64], R3 ;  /* 0x00000003f4002986 */ /* 0x0043e8000c101904 */
[----:B------:R2:W-:Y:S01]  /*59800*/  @P3 STG.E [R250.64], R4 ;  /* 0x00000004fa003986 */ /* 0x0005e2000c101904 */
[----:B-1----:R-:W-:-:S03]  /*59810*/  IADD3 R3, R252, 0x17d, RZ ;  /* 0x0000017dfc037810 */ /* 0x002fc60007ffe0ff */
[----:B------:R-:W3:Y:S01]  /*59820*/  LDL.LU.64 R244, [R1+0x1418] ;  /* 0x0014180001f47983 */ /* 0x000ee20000300a00 */
[----:B------:R-:W-:-:S03]  /*59830*/  ISETP.LT.AND P3, PT, R3, c[0x0][0x17c], !P0 ;  /* 0x00005f0003007a0c */ /* 0x000fc60004761270 */
[----:B--2---:R-:W2:Y:S04]  /*59840*/  LDL.LU.64 R250, [R1+0x1410] ;  /* 0x0014100001fa7983 */ /* 0x004ea80000300a00 */
[----:B------:R-:W2:Y:S04]  /*59850*/  LDL.LU R4, [R1+0x43c] ;  /* 0x00043c0001047983 */ /* 0x000ea80000300800 */
[----:B------:R-:W2:Y:S04]  /*59860*/  LDL.LU R3, [R1+0x3f8] ;  /* 0x0003f80001037983 */ /* 0x000ea80000300800 */
[----:B--2---:R1:W-:Y:S04]  /*59870*/  @P4 STG.E [R250.64], R3 ;  /* 0x00000003fa004986 */ /* 0x0043e8000c101904 */
[----:B---3--:R2:W-:Y:S04]  /*59880*/  @P5 STG.E [R244.64], R5 ;  /* 0x00000005f4005986 */ /* 0x0085e8000c101904 */
[----:B-1----:R-:W3:Y:S04]  /*59890*/  LDL.LU R250, [R1+0x41c] ;  /* 0x00041c0001fa7983 */ /* 0x002ee80000300800 */
[----:B------:R-:W5:Y:S04]  /*598a0*/  LDL.LU R251, [R1+0x42c] ;  /* 0x00042c0001fb7983 */ /* 0x000f680000300800 */
[----:B--2---:R-:W2:Y:S04]  /*598b0*/  LDL.LU R245, [R1+0x418] ;  /* 0x0004180001f57983 */ /* 0x004ea80000300800 */
[----:B------:R-:W4:Y:S04]  /*598c0*/  LDL.LU R244, [R1+0x438] ;  /* 0x0004380001f47983 */ /* 0x000f280000300800 */
[----:B------:R-:W3:Y:S01]  /*598d0*/  LDL.LU R5, [R1+0x374] ;  /* 0x0003740001057983 */ /* 0x000ee20000300800 */
[----:B------:R-:W-:-:S03]  /*598e0*/  IADD3 R0, R252, 0x17c, RZ ;  /* 0x0000017cfc007810 */ /* 0x000fc60007ffe0ff */
[----:B--2---:R1:W-:Y:S04]  /*598f0*/  @P6 STG.E [R246.64], R245 ;  /* 0x000000f5f6006986 */ /* 0x0043e8000c101904 */
[----:B-1----:R-:W2:Y:S04]  /*59900*/  LDL.LU R247, [R1+0x428] ;  /* 0x0004280001f77983 */ /* 0x002ea80000300800 */
[----:B------:R-:W4:Y:S04]  /*59910*/  LDL.LU R246, [R1+0x310] ;  /* 0x0003100001f67983 */ /* 0x000f280000300800 */
[----:B---3--:R1:W-:Y:S04]  /*59920*/  @P1 STG.E [R240.64], R250 ;  /* 0x000000faf0001986 */ /* 0x0083e8000c101904 */
[----:B-1----:R-:W3:Y:S04]  /*59930*/  LDL.LU R241, [R1+0x370] ;  /* 0x0003700001f17983 */ /* 0x002ee80000300800 */
[----:B------:R-:W3:Y:S01]  /*59940*/  LDL.LU R250, [R1+0x314] ;  /* 0x0003140001fa7983 */ /* 0x000ee20000300800 */
[----:B------:R-:W-:-:S02]  /*59950*/  ISETP.LT.AND P2, PT, R0, c[0x0][0x17c], !P0 ;  /* 0x00005f0000007a0c */ /* 0x000fc40004741270 */
[C---:B------:R-:W-:Y:S01]  /*59960*/  IADD3 R0, R252.reuse, 0x17e, RZ ;  /* 0x0000017efc007810 */ /* 0x040fe20007ffe0ff */
[----:B------:R-:W3:Y:S01]  /*59970*/  LDL.LU R245, [R1+0x1b0] ;  /* 0x0001b00001f57983 */ /* 0x000ee20000300800 */
[----:B------:R-:W-:Y:S02]  /*59980*/  IADD3 R3, R252, 0x17f, RZ ;  /* 0x0000017ffc037810 */ /* 0x000fe40007ffe0ff */
[----:B------:R-:W-:Y:S02]  /*59990*/  ISETP.LT.AND P4, PT, R0, c[0x0][0x17c], !P0 ;  /* 0x00005f0000007a0c */ /* 0x000fe40004781270 */
[----:B------:R-:W-:Y:S02]  /*599a0*/  ISETP.LT.AND P5, PT, R3, c[0x0][0x17c], !P0 ;  /* 0x00005f0003007a0c */ /* 0x000fe400047a1270 */
[C---:B------:R-:W-:Y:S02]  /*599b0*/  IADD3 R0, R252.reuse, 0x180, RZ ;  /* 0x00000180fc007810 */ /* 0x040fe40007ffe0ff */
[----:B------:R-:W-:-:S02]  /*599c0*/  IADD3 R3, R252, 0x181, RZ ;  /* 0x00000181fc037810 */ /* 0x000fc40007ffe0ff */
[----:B------:R-:W-:Y:S02]  /*599d0*/  ISETP.LT.AND P6, PT, R0, c[0x0][0x17c], !P0 ;  /* 0x00005f0000007a0c */ /* 0x000fe400047c1270 */
[C---:B------:R-:W-:Y:S02]  /*599e0*/  IADD3 R0, R252.reuse, 0x182, RZ ;  /* 0x00000182fc007810 */ /* 0x040fe40007ffe0ff */
[----:B------:R-:W-:Y:S02]  /*599f0*/  ISETP.LT.AND P1, PT, R3, c[0x0][0x17c], !P0 ;  /* 0x00005f0003007a0c */ /* 0x000fe40004721270 */
[----:B------:R-:W-:Y:S01]  /*59a00*/  IADD3 R3, R252, 0x183, RZ ;  /* 0x00000183fc037810 */ /* 0x000fe20007ffe0ff */
[----:B--2---:R-:W-:Y:S04]  /*59a10*/  @P2 STG.E [R242.64], R247 ;  /* 0x000000f7f2002986 */ /* 0x004fe8000c101904 */
[----:B-----5:R1:W-:Y:S01]  /*59a20*/  @P3 STG.E [R236.64], R251 ;  /* 0x000000fbec003986 */ /* 0x0203e2000c101904 */
[----:B------:R-:W-:-:S02]  /*59a30*/  ISETP.LT.AND P2, PT, R0, c[0x0][0x17c], !P0 ;  /* 0x00005f0000007a0c */ /* 0x000fc40004741270 */
[----:B------:R-:W-:Y:S01]  /*59a40*/  ISETP.LT.AND P3, PT, R3, c[0x0][0x17c], !P0 ;  /* 0x00005f0003007a0c */ /* 0x000fe20004761270 */
[----:B----4-:R-:W-:Y:S04]  /*59a50*/  @P4 STG.E [R238.64], R244 ;  /* 0x000000f4ee004986 */ /* 0x010fe8000c101904 */
[----:B-1----:R-:W2:Y:S04]  /*59a60*/  LDL.LU R251, [R1+0x1b4] ;  /* 0x0001b40001fb7983 */ /* 0x002ea80000300800 */
[----:B------:R-:W4:Y:S04]  /*59a70*/  LDL.LU R247, [R1+0x140] ;  /* 0x0001400001f77983 */ /* 0x000f280000300800 */
[----:B------:R1:W-:Y:S04]  /*59a80*/  @P5 STG.E [R232.64], R4 ;  /* 0x00000004e8005986 */ /* 0x0003e8000c101904 */
[----:B---3--:R-:W-:Y:S04]  /*59a90*/  @P6 STG.E [R234.64], R241 ;  /* 0x000000f1ea006986 */ /* 0x008fe8000c101904 */
[----:B-1----:R-:W3:Y:S04]  /*59aa0*/  LDL.LU R4, [R1+0x144] ;  /* 0x0001440001047983 */ /* 0x002ee80000300800 */
[----:B------:R-:W5:Y:S04]  /*59ab0*/  LDL.LU R244, [R1+0x360] ;  /* 0x0003600001f47983 */ /* 0x000f680000300800 */
[----:B------:R1:W-:Y:S04]  /*59ac0*/  @P1 STG.E [R228.64], R5 ;  /* 0x00000005e4001986 */ /* 0x0003e8000c101904 */
[----:B------:R-:W-:Y:S04]  /*59ad0*/  @P2 STG.E [R230.64], R246 ;  /* 0x000000f6e6002986 */ /* 0x000fe8000c101904 */
[----:B------:R1:W-:Y:S04]  /*59ae0*/  @P3 STG.E [R224.64], R250 ;  /* 0x000000fae0003986 */ /* 0x0003e8000c101904 */
[----:B-1----:R-:W5:Y:S04]  /*59af0*/  LDL.LU R5, [R1+0x364] ;  /* 0x0003640001057983 */ /* 0x002f680000300800 */
[----:B------:R-:W5:Y:S04]  /*59b00*/  LDL.LU R241, [R1+0x300] ;  /* 0x0003000001f17983 */ /* 0x000f680000300800 */
[----:B------:R-:W5:Y:S01]  /*59b10*/  LDL.LU R250, [R1+0x304] ;  /* 0x0003040001fa7983 */ /* 0x000f620000300800 */
[----:B------:R-:W-:-:S02]  /*59b20*/  IADD3 R0, R252, 0x184, RZ ;  /* 0x00000184fc007810 */ /* 0x000fc40007ffe0ff */
[----:B------:R-:W-:Y:S01]  /*59b30*/  IADD3 R3, R252, 0x185, RZ ;  /* 0x00000185fc037810 */ /* 0x000fe20007ffe0ff */
[----:B------:R-:W5:Y:S01]  /*59b40*/  LDL.LU R246, [R1+0x190] ;  /* 0x0001900001f67983 */ /* 0x000f620000300800 */
[----:B------:R-:W-:Y:S02]  /*59b50*/  ISETP.LT.AND P4, PT, R0, c[0x0][0x17c], !P0 ;  /* 0x00005f0000007a0c */ /* 0x000fe40004781270 */
[----:B------:R-:W-:Y:S02]  /*59b60*/  ISETP.LT.AND P5, PT, R3, c[0x0][0x17c], !P0 ;  /* 0x00005f0003007a0c */ /* 0x000fe400047a1270 */
[C---:B------:R-:W-:Y:S02]  /*59b70*/  IADD3 R0, R252.reuse, 0x186, RZ ;  /* 0x00000186fc007810 */ /* 0x040fe40007ffe0ff */
[----:B------:R-:W-:Y:S02]  /*59b80*/  IADD3 R3, R252, 0x187, RZ ;  /* 0x00000187fc037810 */ /* 0x000fe40007ffe0ff */
[----:B------:R-:W-:-:S02]  /*59b90*/  ISETP.LT.AND P6, PT, R0, c[0x0][0x17c], !P0 ;  /* 0x00005f0000007a0c */ /* 0x000fc400047c1270 */
[----:B------:R-:W-:Y:S02]  /*59ba0*/  IADD3 R0, R252, 0x188, RZ ;  /* 0x00000188fc007810 */ /* 0x000fe40007ffe0ff */
[----:B------:R-:W-:Y:S02]  /*59bb0*/  ISETP.LT.AND P1, PT, R3, c[0x0][0x17c], !P0 ;  /* 0x00005f0003007a0c */ /* 0x000fe40004721270 */
[----:B------:R-:W-:Y:S01]  /*59bc0*/  ISETP.LT.AND P2, PT, R0, c[0x0][0x17c], !P0 ;  /* 0x00005f0000007a0c */ /* 0x000fe20004741270 */
[----:B------:R-:W-:Y:S01]  /*59bd0*/  @P4 STG.E [R226.64], R245 ;  /* 0x000000f5e2004986 */ /* 0x000fe2000c101904 */
[C---:B------:R-:W-:Y:S02]  /*59be0*/  IADD3 R0, R252.reuse, 0x189, RZ ;  /* 0x00000189fc007810 */ /* 0x040fe40007ffe0ff */
[----:B------:R-:W-:Y:S02]  /*59bf0*/  IADD3 R3, R252, 0x18a, RZ ;  /* 0x0000018afc037810 */ /* 0x000fe40007ffe0ff */
[----:B------:R-:W-:-:S02]  /*59c00*/  ISETP.LT.AND P3, PT, R0, c[0x0][0x17c], !P0 ;  /* 0x00005f0000007a0c */ /* 0x000fc40004761270 */
[----:B------:R-:W-:Y:S02]  /*59c10*/  IADD3 R0, R252, 0x18b, RZ ;  /* 0x0000018bfc007810 */ /* 0x000fe40007ffe0ff */
[----:B------:R-:W-:Y:S01]  /*59c20*/  ISETP.LT.AND P4, PT, R3, c[0x0][0x17c], !P0 ;  /* 0x00005f0003007a0c */ /* 0x000fe20004781270 */
[----:B--2---:R1:W-:Y:S01]  /*59c30*/  @P5 STG.E [R220.64], R251 ;  /* 0x000000fbdc005986 */ /* 0x0043e2000c101904 */
[----:B------:R-:W-:-:S03]  /*59c40*/  ISETP.LT.AND P5, PT, R0, c[0x0][0x17c], !P0 ;  /* 0x00005f0000007a0c */ /* 0x000fc600047a1270 */
[----:B----4-:R-:W-:Y:S04]  /*59c50*/  @P6 STG.E [R222.64], R247 ;  /* 0x000000f7de006986 */ /* 0x010fe8000c101904 */
[----:B-1----:R-:W2:Y:S04]  /*59c60*/  LDL.LU R251, [R1+0x194] ;  /* 0x0001940001fb7983 */ /* 0x002ea80000300800 */
[----:B------:R-:W4:Y:S04]  /*59c70*/  LDL.LU R245, [R1+0x100] ;  /* 0x0001000001f57983 */ /* 0x000f280000300800 */
[----:B---3--:R1:W-:Y:S04]  /*59c80*/  @P1 STG.E [R216.64], R4 ;  /* 0x00000004d8001986 */ /* 0x0083e8000c101904 */
[----:B-----5:R-:W-:Y:S04]  /*59c90*/  @P2 STG.E [R218.64], R244 ;  /* 0x000000f4da002986 */ /* 0x020fe8000c101904 */
        /* <DEDUP_REMOVED lines=16> */
[----:B------:R-:W-:Y:S02]  /*59da0*/  ISETP.LT.AND P3, PT, R0, c[0x0][0x17c], !P0 ;  /* 0x00005f0000007a0c */ /* 0x000fe40004761270 */
[C---:B------:R-:W-:Y:S01]  /*59db0*/  IADD3 R3, R252.reuse, 0x190, RZ ;  /* 0x00000190fc037810 */ /* 0x040fe20007ffe0ff */
[----:B------:R-:W-:Y:S01]  /*59dc0*/  @P6 STG.E [R210.64], R246 ;  /* 0x000000f6d2006986 */ /* 0x000fe2000c101904 */
[C---:B------:R-:W-:Y:S02]  /*59dd0*/  IADD3 R0, R252.reuse, 0x191, RZ ;  /* 0x00000191fc007810 */ /* 0x040fe40007ffe0ff */
[----:B------:R-:W-:Y:S02]  /*59de0*/  ISETP.LT.AND P4, PT, R3, c[0x0][0x17c], !P0 ;  /* 0x00005f0003007a0c */ /* 0x000fe40004781270 */
[----:B------:R-:W-:Y:S02]  /*59df0*/  IADD3 R3, R252, 0x192, RZ ;  /* 0x00000192fc037810 */ /* 0x000fe40007ffe0ff */
[----:B------:R-:W-:-:S02]  /*59e00*/  ISETP.LT.AND P5, PT, R0, c[0x0][0x17c], !P0 ;  /* 0x00005f0000007a0c */ /* 0x000fc400047a1270 */
[----:B------:R-:W-:Y:S02]  /*59e10*/  IADD3 R0, R252, 0x193, RZ ;  /* 0x00000193fc007810 */ /* 0x000fe40007ffe0ff */
[----:B------:R-:W-:Y:S01]  /*59e20*/  ISETP.LT.AND P6, PT, R3, c[0x0][0x17c], !P0 ;  /* 0x00005f0003007a0c */ /* 0x000fe200047c1270 */
[----:B--2---:R1:W-:Y:S01]  /*59e30*/  @P1 STG.E [R204.64], R251 ;  /* 0x000000fbcc001986 */ /* 0x0043e2000c101904 */
[----:B------:R-:W-:-:S03]  /*59e40*/  ISETP.LT.AND P1, PT, R0, c[0x0][0x17c], !P0 ;  /* 0x00005f0000007a0c */ /* 0x000fc60004721270 */
[----:B----4-:R2:W-:Y:S04]  /*59e50*/  @P2 STG.E [R206.64], R245 ;  /* 0x000000f5ce002986 */ /* 0x0105e8000c101904 */
[----:B-1----:R-:W4:Y:S04]  /*59e60*/  LDL.LU R251, [R1+0x174] ;  /* 0x0001740001fb7983 */ /* 0x002f280000300800 */
[----:B------:R-:W4:Y:S04]  /*59e70*/  LDL.LU R241, [R1+0xc0] ;  /* 0x0000c00001f17983 */ /* 0x000f280000300800 */
[----:B------:R-:W4:Y:S04]  /*59e80*/  LDL.LU R246, [R1+0xc4] ;  /* 0x0000c40001f67983 */ /* 0x000f280000300800 */
[----:B---3--:R1:W-:Y:S04]  /*59e90*/  @P3 STG.E [R200.64], R4 ;  /* 0x00000004c8003986 */ /* 0x0083e8000c101904 */
[----:B--2---:R-:W2:Y:S04]  /*59ea0*/  LDL.LU R245, [R1+0x3a0] ;  /* 0x0003a00001f57983 */ /* 0x004ea80000300800 */
[----:B-1----:R-:W3:Y:S04]  /*59eb0*/  LDL.LU R4, [R1+0x3a4] ;  /* 0x0003a40001047983 */ /* 0x002ee80000300800 */
[----:B-----5:R1:W-:Y:S04]  /*59ec0*/  @P4 STG.E [R202.64], R247 ;  /* 0x000000f7ca004986 */ /* 0x0203e8000c101904 */
[----:B------:R5:W-:Y:S04]  /*59ed0*/  @P5 STG.E [R196.64], R5 ;  /* 0x00000005c4005986 */ /* 0x000be8000c101904 */
[----:B------:R5:W-:Y:S04]  /*59ee0*/  @P6 STG.E [R198.64], R244 ;  /* 0x000000f4c6006986 */ /* 0x000be8000c101904 */
[----:B-1----:R-:W3:Y:S04]  /*59ef0*/  LDL.LU R247, [R1+0x3c0] ;  /* 0x0003c00001f77983 */ /* 0x002ee80000300800 */
[----:B-----5:R-:W3:Y:S04]  /*59f00*/  LDL.LU R5, [R1+0x3c4] ;  /* 0x0003c40001057983 */ /* 0x020ee80000300800 */
[----:B------:R1:W-:Y:S04]  /*59f10*/  @P1 STG.E [R192.64], R250 ;  /* 0x000000fac0001986 */ /* 0x0003e8000c101904 */
[----:B------:R-:W3:Y:S04]  /*59f20*/  LDL.LU R244, [R1+0x3e0] ;  /* 0x0003e00001f47983 */ /* 0x000ee80000300800 */
[----:B-1----:R-:W3:Y:S01]  /*59f30*/  LDL.LU R250, [R1+0x3e4] ;  /* 0x0003e40001fa7983 */ /* 0x002ee20000300800 */
[----:B------:R-:W-:-:S02]  /*59f40*/  IADD3 R3, R252, 0x194, RZ ;  /* 0x00000194fc037810 */ /* 0x000fc40007ffe0ff */
[C---:B------:R-:W-:Y:S02]  /*59f50*/  IADD3 R0, R252.reuse, 0x195, RZ ;  /* 0x00000195fc007810 */ /* 0x040fe40007ffe0ff */
[----:B------:R-:W-:Y:S02]  /*59f60*/  ISETP.LT.AND P2, PT, R3, c[0x0][0x17c], !P0 ;  /* 0x00005f0003007a0c */ /* 0x000fe40004741270 */
[----:B------:R-:W-:Y:S02]  /*59f70*/  IADD3 R3, R252, 0x196, RZ ;  /* 0x00000196fc037810 */ /* 0x000fe40007ffe0ff */
[----:B------:R-:W-:Y:S02]  /*59f80*/  ISETP.LT.AND P3, PT, R0, c[0x0][0x17c], !P0 ;  /* 0x00005f0000007a0c */ /* 0x000fe40004761270 */
[----:B------:R-:W-:Y:S02]  /*59f90*/  IADD3 R0, R252, 0x197, RZ ;  /* 0x00000197fc007810 */ /* 0x000fe40007ffe0ff */
[----:B------:R-:W-:-:S02]  /*59fa0*/  ISETP.LT.AND P4, PT, R3, c[0x0][0x17c], !P0 ;  /* 0x00005f0003007a0c */ /* 0x000fc40004781270 */
[----:B------:R-:W-:Y:S02]  /*59fb0*/  IADD3 R3, R252, 0x198, RZ ;  /* 0x00000198fc037810 */ /* 0x000fe40007ffe0ff */
[----:B------:R-:W-:Y:S02]  /*59fc0*/  ISETP.LT.AND P5, PT, R0, c[0x0][0x17c], !P0 ;  /* 0x00005f0000007a0c */ /* 0x000fe400047a1270 */
[----:B------:R-:W-:Y:S02]  /*59fd0*/  IADD3 R0, R252, 0x199, RZ ;  /* 0x00000199fc007810 */ /* 0x000fe40007ffe0ff */
[----:B------:R-:W-:Y:S02]  /*59fe0*/  ISETP.LT.AND P6, PT, R3, c[0x0][0x17c], !P0 ;  /* 0x00005f0003007a0c */ /* 0x000fe400047c1270 */
[----:B------:R-:W-:Y:S02]  /*59ff0*/  ISETP.LT.AND P1, PT, R0, c[0x0][0x17c], !P0 ;  /* 0x00005f0000007a0c */ /* 0x000fe40004721270 */
[C---:B------:R-:W-:Y:S01]  /*5a000*/  IADD3 R3, R252.reuse, 0x19a, RZ ;  /* 0x0000019afc037810 */ /* 0x040fe20007ffe0ff */
[----:B------:R-:W-:Y:S01]  /*5a010*/  @P2 STG.E [R194.64], R240 ;  /* 0x000000f0c2002986 */ /* 0x000fe2000c101904 */
[----:B------:R-:W-:-:S02]  /*5a020*/  IADD3 R0, R252, 0x19b, RZ ;  /* 0x0000019bfc007810 */ /* 0x000fc40007ffe0ff */
[----:B------:R-:W-:Y:S02]  /*5a030*/  ISETP.LT.AND P2, PT, R3, c[0x0][0x17c], !P0 ;  /* 0x00005f0003007a0c */ /* 0x000fe40004741270 */
[----:B------:R-:W-:Y:S01]  /*5a040*/  IADD3 R3, R252, 0x19c, RZ ;  /* 0x0000019cfc037810 */ /* 0x000fe20007ffe0ff */
[----:B----4-:R1:W-:Y:S01]  /*5a050*/  @P3 STG.E [R188.64], R251 ;  /* 0x000000fbbc003986 */ /* 0x0103e2000c101904 */
[----:B------:R-:W-:Y:S02]  /*5a060*/  ISETP.LT.AND P3, PT, R0, c[0x0][0x17c], !P0 ;  /* 0x00005f0000007a0c */ /* 0x000fe40004761270 */
[----:B------:R-:W-:Y:S01]  /*5a070*/  IADD3 R0, R252, 0x19d, RZ ;  /* 0x0000019dfc007810 */ /* 0x000fe20007ffe0ff */
[----:B------:R-:W-:Y:S01]  /*5a080*/  @P4 STG.E [R190.64], R241 ;  /* 0x000000f1be004986 */ /* 0x000fe2000c101904 */
[----:B------:R-:W-:-:S03]  /*5a090*/  ISETP.LT.AND P4, PT, R3, c[0x0][0x17c], !P0 ;  /* 0x00005f0003007a0c */ /* 0x000fc60004781270 */
[----:B------:R4:W-:Y:S04]  /*5a0a0*/  @P5 STG.E [R184.64], R246 ;  /* 0x000000f6b8005986 */ /* 0x0009e8000c101904 */
[----:B-1----:R-:W5:Y:S01]  /*5a0b0*/  LDL.LU R251, [R1+0x400] ;  /* 0x0004000001fb7983 */ /* 0x002f620000300800 */
[----:B------:R-:W-:-:S03]  /*5a0c0*/  ISETP.LT.AND P5, PT, R0, c[0x0][0x17c], !P0 ;  /* 0x00005f0000007a0c */ /* 0x000fc600047a1270 */
[----:B--2---:R-:W-:Y:S04]  /*5a0d0*/  @P6 STG.E [R186.64], R245 ;  /* 0x000000f5ba006986 */ /* 0x004fe8000c101904 */
[----:B----4-:R-:W2:Y:S04]  /*5a0e0*/  LDL.LU R246, [R1+0x378] ;  /* 0x0003780001f67983 */ /* 0x010ea80000300800 */
[----:B---3--:R1:W-:Y:S04]  /*5a0f0*/  @P1 STG.E [R180.64], R4 ;  /* 0x00000004b4001986 */ /* 0x0083e8000c101904 */
[----:B-1----:R-:W3:Y:S04]  /*5a100*/  LDL.LU R4, [R1+0x37c] ;  /* 0x00037c0001047983 */ /* 0x002ee80000300800 */
[----:B------:R-:W-:Y:S04]  /*5a110*/  @P2 STG.E [R182.64], R247 ;  /* 0x000000f7b6002986 */ /* 0x000fe8000c101904 */
[----:B------:R-:W4:Y:S04]  /*5a120*/  LDL.LU R245, [R1+0x318] ;  /* 0x0003180001f57983 */ /* 0x000f280000300800 */
[----:B------:R1:W-:Y:S04]  /*5a130*/  @P3 STG.E [R176.64], R5 ;  /* 0x00000005b0003986 */ /* 0x0003e8000c101904 */
[----:B------:R-:W-:Y:S04]  /*5a140*/  @P4 STG.E [R178.64], R244 ;  /* 0x000000f4b2004986 */ /* 0x000fe8000c101904 */
[----:B-1----:R-:W4:Y:S04]  /*5a150*/  LDL.LU R5, [R1+0x31c] ;  /* 0x00031c0001057983 */ /* 0x002f280000300800 */
[----:B------:R-:W4:Y:S04]  /*5a160*/  LDL.LU R240, [R1+0x1b8] ;  /* 0x0001b80001f07983 */ /* 0x000f280000300800 */
[----:B------:R1:W-:Y:S04]  /*5a170*/  @P5 STG.E [R172.64], R250 ;  /* 0x000000faac005986 */ /* 0x0003e8000c101904 */
[----:B-1----:R-:W4:Y:S01]  /*5a180*/  LDL.LU R250, [R1+0x1bc] ;  /* 0x0001bc0001fa7983 */ /* 0x002f220000300800 */
[----:B------:R-:W-:-:S02]  /*5a190*/  IADD3 R3, R252, 0x19e, RZ ;  /* 0x0000019efc037810 */ /* 0x000fc40007ffe0ff */
[C---:B------:R-:W-:Y:S01]  /*5a1a0*/  IADD3 R0, R252.reuse, 0x1a0, RZ ;  /* 0x000001a0fc007810 */ /* 0x040fe20007ffe0ff */
[----:B------:R-:W4:Y:S01]  /*5a1b0*/  LDL.LU R247, [R1+0x148] ;  /* 0x0001480001f77983 */ /* 0x000f220000300800 */
[----:B------:R-:W-:Y:S02]  /*5a1c0*/  ISETP.LT.AND P6, PT, R3, c[0x0][0x17c], !P0 ;  /* 0x00005f0003007a0c */ /* 0x000fe400047c1270 */
[----:B------:R-:W-:-:S04]  /*5a1d0*/  IADD3 R3, R252, 0x19f, RZ ;  /* 0x0000019ffc037810 */ /* 0x000fc80007ffe0ff */
[----:B------:R-:W-:Y:S02]  /*5a1e0*/  ISETP.LT.AND P1, PT, R3, c[0x0][0x17c], !P0 ;  /* 0x00005f0003007a0c */ /* 0x000fe40004721270 */
        /* <DEDUP_REMOVED lines=9> */
[----:B-----5:R-:W-:Y:S04]  /*5a280*/  @P6 STG.E [R174.64], R251 ;  /* 0x000000fbae006986 */ /* 0x020fe8000c101904 */
[----:B------:R1:W-:Y:S01]  /*5a290*/  @P1 STG.E [R168.64], R2 ;  /* 0x00000002a8001986 */ /* 0x0003e2000c101904 */
[----:B------:R-:W-:-:S02]  /*5a2a0*/  ISETP.LT.AND P6, PT, R0, c[0x0][0x17c], !P0 ;  /* 0x00005f0000007a0c */ /* 0x000fc400047c1270 */
[----:B------:R-:W-:Y:S01]  /*5a2b0*/  ISETP.LT.AND P1, PT, R3, c[0x0][0x17c], !P0 ;  /* 0x00005f0003007a0c */ /* 0x000fe20004721270 */
[----:B--2---:R-:W-:Y:S04]  /*5a2c0*/  @P2 STG.E [R170.64], R246 ;  /* 0x000000f6aa002986 */ /* 0x004fe8000c101904 */
[----:B-1----:R-:W2:Y:S04]  /*5a2d0*/  LDL.LU R2, [R1+0x1408] ;  /* 0x0014080001027983 */ /* 0x002ea80000300800 */
[----:B------:R-:W5:Y:S04]  /*5a2e0*/  LDL.LU R251, [R1+0x14c] ;  /* 0x00014c0001fb7983 */ /* 0x000f680000300800 */
[----:B------:R-:W2:Y:S04]  /*5a2f0*/  LDL.LU R244, [R1+0x368] ;  /* 0x0003680001f47983 */ /* 0x000ea80000300800 */
[----:B---3--:R1:W-:Y:S04]  /*5a300*/  @P3 STG.E [R164.64], R4 ;  /* 0x00000004a4003986 */ /* 0x0083e8000c101904 */
[----:B----4-:R-:W-:Y:S04]  /*5a310*/  @P4 STG.E [R166.64], R245 ;  /* 0x000000f5a6004986 */ /* 0x010fe8000c101904 */
[----:B-1----:R-:W3:Y:S04]  /*5a320*/  LDL.LU R4, [R1+0x36c] ;  /* 0x00036c0001047983 */ /* 0x002ee80000300800 */
[----:B------:R-:W4:Y:S04]  /*5a330*/  LDL.LU R241, [R1+0x308] ;  /* 0x0003080001f17983 */ /* 0x000f280000300800 */
[----:B------:R1:W-:Y:S04]  /*5a340*/  @P5 STG.E [R160.64], R5 ;  /* 0x00000005a0005986 */ /* 0x0003e8000c101904 */
[----:B------:R-:W-:Y:S04]  /*5a350*/  @P6 STG.E [R162.64], R240 ;  /* 0x000000f0a2006986 */ /* 0x000fe8000c101904 */
[----:B-1----:R-:W4:Y:S04]  /*5a360*/  LDL.LU R5, [R1+0x30c] ;  /* 0x00030c0001057983 */ /* 0x002f280000300800 */
[----:B------:R-:W4:Y:S04]  /*5a370*/  LDL.LU R246, [R1+0x198] ;  /* 0x0001980001f67983 */ /* 0x000f280000300800 */
[----:B------:R-:W4:Y:S04]  /*5a380*/  LDL.LU R245, [R1+0x19c] ;  /* 0x00019c0001f57983 */ /* 0x000f280000300800 */
[----:B------:R1:W-:Y:S04]  /*5a390*/  @P1 STG.E [R156.64], R250 ;  /* 0x000000fa9c001986 */ /* 0x0003e8000c101904 */
[----:B-1----:R-:W4:Y:S01]  /*5a3a0*/  LDL.LU R250, [R1+0x108] ;  /* 0x0001080001fa7983 */ /* 0x002f220000300800 */
[----:B------:R-:W-:-:S02]  /*5a3b0*/  IADD3 R0, R252, 0x1a6, RZ ;  /* 0x000001a6fc007810 */ /* 0x000fc40007ffe0ff */
[----:B------:R-:W-:Y:S02]  /*5a3c0*/  IADD3 R3, R252, 0x1a7, RZ ;  /* 0x000001a7fc037810 */ /* 0x000fe40007ffe0ff */
[----:B------:R-:W-:Y:S02]  /*5a3d0*/  ISETP.LT.AND P2, PT, R0, c[0x0][0x17c], !P0 ;  /* 0x00005f0000007a0c */ /* 0x000fe40004741270 */
[C---:B------:R-:W-:Y:S02]  /*5a3e0*/  IADD3 R0, R252.reuse, 0x1a8, RZ ;  /* 0x000001a8fc007810 */ /* 0x040fe40007ffe0ff */
[----:B------:R-:W-:Y:S02]  /*5a3f0*/  ISETP.LT.AND P3, PT, R3, c[0x0][0x17c], !P0 ;  /* 0x00005f0003007a0c */ /* 0x000fe40004761270 */
[----:B------:R-:W-:Y:S02]  /*5a400*/  IADD3 R3, R252, 0x1a9, RZ ;  /* 0x000001a9fc037810 */ /* 0x000fe40007ffe0ff */
[----:B------:R-:W-:-:S02]  /*5a410*/  ISETP.LT.AND P4, PT, R0, c[0x0][0x17c], !P0 ;  /* 0x00005f0000007a0c */ /* 0x000fc40004781270 */
[C---:B------:R-:W-:Y:S02]  /*5a420*/  IADD3 R0, R252.reuse, 0x1aa, RZ ;  /* 0x000001aafc007810 */ /* 0x040fe40007ffe0ff */
[----:B------:R-:W-:Y:S02]  /*5a430*/  ISETP.LT.AND P5, PT, R3, c[0x0][0x17c], !P0 ;  /* 0x00005f0003007a0c */ /* 0x000fe400047a1270 */
[----:B------:R-:W-:Y:S02]  /*5a440*/  IADD3 R3, R252, 0x1ab, RZ ;  /* 0x000001abfc037810 */ /* 0x000fe40007ffe0ff */
[----:B------:R-:W-:Y:S02]  /*5a450*/  ISETP.LT.AND P6, PT, R0, c[0x0][0x17c], !P0 ;  /* 0x00005f0000007a0c */ /* 0x000fe400047c1270 */
[----:B------:R-:W-:Y:S02]  /*5a460*/  IADD3 R0, R252, 0x1ac, RZ ;  /* 0x000001acfc007810 */ /* 0x000fe40007ffe0ff */
[----:B------:R-:W-:-:S02]  /*5a470*/  ISETP.LT.AND P1, PT, R3, c[0x0][0x17c], !P0 ;  /* 0x00005f0003007a0c */ /* 0x000fc40004721270 */
[----:B------:R-:W-:Y:S01]  /*5a480*/  IADD3 R3, R252, 0x1ad, RZ ;  /* 0x000001adfc037810 */ /* 0x000fe20007ffe0ff */
[----:B------:R1:W-:Y:S01]  /*5a490*/  @P2 STG.E [R158.64], R247 ;  /* 0x000000f79e002986 */ /* 0x0003e2000c101904 */
[----:B------:R-:W-:Y:S02]  /*5a4a0*/  ISETP.LT.AND P2, PT, R0, c[0x0][0x17c], !P0 ;  /* 0x00005f0000007a0c */ /* 0x000fe40004741270 */
[----:B------:R-:W-:Y:S01]  /*5a4b0*/  IADD3 R0, R252, 0x1ae, RZ ;  /* 0x000001aefc007810 */ /* 0x000fe20007ffe0ff */
[----:B-1----:R-:W4:Y:S04]  /*5a4c0*/  LDL.LU R247, [R1+0x358] ;  /* 0x0003580001f77983 */ /* 0x002f280000300800 */
[----:B-----5:R1:W-:Y:S01]  /*5a4d0*/  @P3 STG.E [R152.64], R251 ;  /* 0x000000fb98003986 */ /* 0x0203e2000c101904 */
[----:B------:R-:W-:-:S02]  /*5a4e0*/  ISETP.LT.AND P3, PT, R3, c[0x0][0x17c], !P0 ;  /* 0x00005f0003007a0c */ /* 0x000fc40004761270 */
[----:B------:R-:W-:Y:S01]  /*5a4f0*/  IADD3 R3, R252, 0x1af, RZ ;  /* 0x000001affc037810 */ /* 0x000fe20007ffe0ff */
[----:B--2---:R2:W-:Y:S01]  /*5a500*/  @P4 STG.E [R154.64], R244 ;  /* 0x000000f49a004986 */ /* 0x0045e2000c101904 */
[----:B------:R-:W-:-:S03]  /*5a510*/  ISETP.LT.AND P4, PT, R0, c[0x0][0x17c], !P0 ;  /* 0x00005f0000007a0c */ /* 0x000fc60004781270 */
[----:B-1----:R-:W5:Y:S04]  /*5a520*/  LDL.LU R251, [R1+0x35c] ;  /* 0x00035c0001fb7983 */ /* 0x002f680000300800 */
[----:B--2---:R-:W2:Y:S04]  /*5a530*/  LDL.LU R244, [R1+0x1c8] ;  /* 0x0001c80001f47983 */ /* 0x004ea80000300800 */
[----:B---3--:R1:W-:Y:S01]  /*5a540*/  @P5 STG.E [R148.64], R4 ;  /* 0x0000000494005986 */ /* 0x0083e2000c101904 */
[----:B------:R-:W-:-:S03]  /*5a550*/  ISETP.LT.AND P5, PT, R3, c[0x0][0x17c], !P0 ;  /* 0x00005f0003007a0c */ /* 0x000fc600047a1270 */
[----:B----4-:R-:W-:Y:S04]  /*5a560*/  @P6 STG.E [R150.64], R241 ;  /* 0x000000f196006986 */ /* 0x010fe8000c101904 */
[----:B-1----:R-:W3:Y:S04]  /*5a570*/  LDL.LU R4, [R1+0x1cc] ;  /* 0x0001cc0001047983 */ /* 0x002ee80000300800 */
[----:B------:R1:W-:Y:S04]  /*5a580*/  @P1 STG.E [R144.64], R5 ;  /* 0x0000000590001986 */ /* 0x0003e8000c101904 */
[----:B------:R-:W-:Y:S04]  /*5a590*/  @P2 STG.E [R146.64], R246 ;  /* 0x000000f692002986 */ /* 0x000fe8000c101904 */
[----:B------:R-:W-:Y:S04]  /*5a5a0*/  @P3 STG.E [R140.64], R245 ;  /* 0x000000f58c003986 */ /* 0x000fe8000c101904 */
[----:B-1----:R-:W4:Y:S04]  /*5a5b0*/  LDL.LU R5, [R1+0x178] ;  /* 0x0001780001057983 */ /* 0x002f280000300800 */
[----:B------:R-:W-:Y:S04]  /*5a5c0*/  @P4 STG.E [R142.64], R250 ;  /* 0x000000fa8e004986 */ /* 0x000fe8000c101904 */
[----:B------:R1:W-:Y:S04]  /*5a5d0*/  @P5 STG.E [R136.64], R2 ;  /* 0x0000000288005986 */ /* 0x0003e8000c101904 */
[----:B-1----:R-:W4:Y:S04]  /*5a5e0*/  LDL.LU R2, [R1+0x1404] ;  /* 0x0014040001027983 */ /* 0x002f280000300800 */
[----:B------:R-:W4:Y:S01]  /*5a5f0*/  LDL.LU R245, [R1+0xc8] ;  /* 0x0000c80001f57983 */ /* 0x000f220000300800 */
[----:B------:R-:W-:-:S02]  /*5a600*/  IADD3 R0, R252, 0x1b0, RZ ;  /* 0x000001b0fc007810 */ /* 0x000fc40007ffe0ff */
[----:B------:R-:W-:Y:S01]  /*5a610*/  IADD3 R3, R252, 0x1b1, RZ ;  /* 0x000001b1fc037810 */ /* 0x000fe20007ffe0ff */
[----:B------:R-:W4:Y:S01]  /*5a620*/  LDL.LU R250, [R1+0xcc] ;  /* 0x0000cc0001fa7983 */ /* 0x000f220000300800 */
[----:B------:R-:W-:Y:S02]  /*5a630*/  ISETP.LT.AND P6, PT, R0, c[0x0][0x17c], !P0 ;  /* 0x00005f0000007a0c */ /* 0x000fe400047c1270 */
[C---:B------:R-:W-:Y:S01]  /*5a640*/  IADD3 R0, R252.reuse, 0x1b2, RZ ;  /* 0x000001b2fc007810 */ /* 0x040fe20007ffe0ff */
[----:B------:R-:W4:Y:S01]  /*5a650*/  LDL.LU.64 R242, [R1+0x48] ;  /* 0x0000480001f27983 */ /* 0x000f220000300a00 */
[----:B------:R-:W-:Y:S02]  /*5a660*/  ISETP.LT.AND P1, PT, R3, c[0x0][0x17c], !P0 ;  /* 0x00005f0003007a0c */ /* 0x000fe40004721270 */
[----:B------:R-:W-:Y:S02]  /*5a670*/  IADD3 R3, R252, 0x1b3, RZ ;  /* 0x000001b3fc037810 */ /* 0x000fe40007ffe0ff */
[----:B------:R-:W-:-:S02]  /*5a680*/  ISETP.LT.AND P2, PT, R0, c[0x0][0x17c], !P0 ;  /* 0x00005f0000007a0c */ /* 0x000fc40004741270 */
[C---:B------:R-:W-:Y:S02]  /*5a690*/  IADD3 R0, R252.reuse, 0x1b4, RZ ;  /* 0x000001b4fc007810 */ /* 0x040fe40007ffe0ff */
[----:B------:R-:W-:Y:S02]  /*5a6a0*/  ISETP.LT.AND P3, PT, R3, c[0x0][0x17c], !P0 ;  /* 0x00005f0003007a0c */ /* 0x000fe40004761270 */
[----:B------:R-:W-:Y:S02]  /*5a6b0*/  IADD3 R3, R252, 0x1b5, RZ ;  /* 0x000001b5fc037810 */ /* 0x000fe40007ffe0ff */
[----:B------:R-:W-:Y:S02]  /*5a6c0*/  ISETP.LT.AND P4, PT, R0, c[0x0][0x17c], !P0 ;  /* 0x00005f0000007a0c */ /* 0x000fe40004781270 */
[----:B------:R-:W-:Y:S02]  /*5a6d0*/  ISETP.LT.AND P5, PT, R3, c[0x0][0x17c], !P0 ;  /* 0x00005f0003007a0c */ /* 0x000fe400047a1270 */
[----:B------:R-:W-:Y:S01]  /*5a6e0*/  IADD3 R0, R252, 0x1b6, RZ ;  /* 0x000001b6fc007810 */ /* 0x000fe20007ffe0ff */
[----:B------:R-:W-:Y:S03]  /*5a6f0*/  @P6 STG.E [R138.64], R247 ;  /* 0x000000f78a006986 */ /* 0x000fe6000c101904 */
[----:B------:R-:W-:Y:S01]  /*5a700*/  ISETP.LT.AND P6, PT, R0, c[0x0][0x17c], !P0 ;  /* 0x00005f0000007a0c */ /* 0x000fe200047c1270 */
[----:B-----5:R1:W-:Y:S04]  /*5a710*/  @P1 STG.E [R132.64], R251 ;  /* 0x000000fb84001986 */ /* 0x0203e8000c101904 */
[----:B--2---:R-:W-:Y:S04]  /*5a720*/  @P2 STG.E [R134.64], R244 ;  /* 0x000000f486002986 */ /* 0x004fe8000c101904 */
[----:B-1----:R-:W2:Y:S04]  /*5a730*/  LDL.LU R251, [R1+0x3a8] ;  /* 0x0003a80001fb7983 */ /* 0x002ea80000300800 */
[----:B------:R-:W5:Y:S04]  /*5a740*/  LDL.LU R238, [R1+0x3ac] ;  /* 0x0003ac0001ee7983 */ /* 0x000f680000300800 */
[----:B---3--:R1:W-:Y:S04]  /*5a750*/  @P3 STG.E [R128.64], R4 ;  /* 0x0000000480003986 */ /* 0x0083e8000c101904 */
[----:B------:R-:W3:Y:S04]  /*5a760*/  LDL.LU.64 R240, [R1+0x50] ;  /* 0x0000500001f07983 */ /* 0x000ee80000300a00 */
[----:B-1----:R-:W3:Y:S04]  /*5a770*/  LDL.LU R4, [R1+0x3c8] ;  /* 0x0003c80001047983 */ /* 0x002ee80000300800 */
[----:B------:R-:W3:Y:S04]  /*5a780*/  LDL.LU R239, [R1+0x3cc] ;  /* 0x0003cc0001ef7983 */ /* 0x000ee80000300800 */
[----:B----4-:R-:W-:Y:S04]  /*5a790*/  @P4 STG.E [R130.64], R5 ;  /* 0x0000000582004986 */ /* 0x010fe8000c101904 */
[----:B------:R1:W-:Y:S04]  /*5a7a0*/  @P5 STG.E [R124.64], R2 ;  /* 0x000000027c005986 */ /* 0x0003e8000c101904 */
[----:B------:R4:W-:Y:S04]  /*5a7b0*/  @P6 STG.E [R126.64], R245 ;  /* 0x000000f57e006986 */ /* 0x0009e8000c101904 */
[----:B-1----:R-:W3:Y:S04]  /*5a7c0*/  LDL.LU R2, [R1+0x1400] ;  /* 0x0014000001027983 */ /* 0x002ee80000300800 */
[----:B------:R-:W3:Y:S04]  /*5a7d0*/  LDL.LU.64 R246, [R1+0x58] ;  /* 0x0000580001f67983 */ /* 0x000ee80000300a00 */
[----:B------:R-:W3:Y:S04]  /*5a7e0*/  LDL.LU R5, [R1+0x3e8] ;  /* 0x0003e80001057983 */ /* 0x000ee80000300800 */
[----:B------:R-:W3:Y:S04]  /*5a7f0*/  LDL.LU R244, [R1+0x3ec] ;  /* 0x0003ec0001f47983 */ /* 0x000ee80000300800 */
[----:B------:R-:W3:Y:S04]  /*5a800*/  LDL.LU.64 R236, [R1+0x60] ;  /* 0x0000600001ec7983 */ /* 0x000ee80000300a00 */
[----:B----4-:R-:W4:Y:S01]  /*5a810*/  LDL.LU R245, [R1+0x408] ;  /* 0x0004080001f57983 */ /* 0x010f220000300800 */
[----:B------:R-:W-:-:S02]  /*5a820*/  IADD3 R3, R252, 0x1b7, RZ ;  /* 0x000001b7fc037810 */ /* 0x000fc40007ffe0ff */
[----:B------:R-:W-:Y:S02]  /*5a830*/  IADD3 R0, R252, 0x1b8, RZ ;  /* 0x000001b8fc007810 */ /* 0x000fe40007ffe0ff */
[----:B------:R-:W-:Y:S02]  /*5a840*/  ISETP.LT.AND P1, PT, R3, c[0x0][0x17c], !P0 ;  /* 0x00005f0003007a0c */ /* 0x000fe40004721270 */
[----:B------:R-:W-:Y:S02]  /*5a850*/  ISETP.LT.AND P2, PT, R0, c[0x0][0x17c], !P0 ;  /* 0x00005f0000007a0c */ /* 0x000fe40004741270 */
[C---:B------:R-:W-:Y:S02]  /*5a860*/  IADD3 R3, R252.reuse, 0x1b9, RZ ;  /* 0x000001b9fc037810 */ /* 0x040fe40007ffe0ff */
[----:B------:R-:W-:Y:S02]  /*5a870*/  IADD3 R0, R252, 0x1ba, RZ ;  /* 0x000001bafc007810 */ /* 0x000fe40007ffe0ff */
[----:B------:R-:W-:-:S02]  /*5a880*/  ISETP.LT.AND P3, PT, R3, c[0x0][0x17c], !P0 ;  /* 0x00005f0003007a0c */ /* 0x000fc40004761270 */
[----:B------:R-:W-:Y:S02]  /*5a890*/  ISETP.LT.AND P4, PT, R0, c[0x0][0x17c], !P0 ;  /* 0x00005f0000007a0c */ /* 0x000fe40004781270 */
[C---:B------:R-:W-:Y:S02]  /*5a8a0*/  IADD3 R3, R252.reuse, 0x1bb, RZ ;  /* 0x000001bbfc037810 */ /* 0x040fe40007ffe0ff */
[----:B------:R-:W-:Y:S02]  /*5a8b0*/  IADD3 R0, R252, 0x1bc, RZ ;  /* 0x000001bcfc007810 */ /* 0x000fe40007ffe0ff */
[----:B------:R-:W-:Y:S02]  /*5a8c0*/  ISETP.LT.AND P5, PT, R3, c[0x0][0x17c], !P0 ;  /* 0x00005f0003007a0c */ /* 0x000fe400047a1270 */
[----:B------:R-:W-:Y:S02]  /*5a8d0*/  ISETP.LT.AND P6, PT, R0, c[0x0][0x17c], !P0 ;  /* 0x00005f0000007a0c */ /* 0x000fe400047c1270 */
[----:B------:R-:W-:-:S02]  /*5a8e0*/  IADD3 R3, R252, 0x1bd, RZ ;  /* 0x000001bdfc037810 */ /* 0x000fc40007ffe0ff */
[----:B------:R-:W-:Y:S01]  /*5a8f0*/  IADD3 R0, R252, 0x1be, RZ ;  /* 0x000001befc007810 */ /* 0x000fe20007ffe0ff */
[----:B------:R1:W-:Y:S01]  /*5a900*/  @P1 STG.E [R94.64], R250 ;  /* 0x000000fa5e001986 */ /* 0x0003e2000c101904 */
[----:B------:R-:W-:-:S03]  /*5a910*/  ISETP.LT.AND P1, PT, R3, c[0x0][0x17c], !P0 ;  /* 0x00005f0003007a0c */ /* 0x000fc60004721270 */
[----:B-1----:R-:W4:Y:S04]  /*5a920*/  LDL.LU R250, [R1+0x40c] ;  /* 0x00040c0001fa7983 */ /* 0x002f280000300800 */
[----:B--2---:R1:W-:Y:S01]  /*5a930*/  @P2 STG.E [R242.64], R251 ;  /* 0x000000fbf2002986 */ /* 0x0043e2000c101904 */
[----:B------:R-:W-:-:S03]  /*5a940*/  ISETP.LT.AND P2, PT, R0, c[0x0][0x17c], !P0 ;  /* 0x00005f0000007a0c */ /* 0x000fc60004741270 */
[----:B-----5:R-:W-:Y:S04]  /*5a950*/  @P3 STG.E [R88.64], R238 ;  /* 0x000000ee58003986 */ /* 0x020fe8000c101904 */
[----:B-1----:R-:W2:Y:S04]  /*5a960*/  LDL.LU.64 R242, [R1+0x68] ;  /* 0x0000680001f27983 */ /* 0x002ea80000300a00 */
[----:B---3--:R1:W-:Y:S04]  /*5a970*/  @P4 STG.E [R240.64], R4 ;  /* 0x00000004f0004986 */ /* 0x0083e8000c101904 */
[----:B------:R-:W-:Y:S04]  /*5a980*/  @P5 STG.E [R82.64], R239 ;  /* 0x000000ef52005986 */ /* 0x000fe8000c101904 */
[----:B-1----:R-:W3:Y:S04]  /*5a990*/  LDL.LU.64 R240, [R1+0x70] ;  /* 0x0000700001f07983 */ /* 0x002ee80000300a00 */
[----:B------:R-:W2:Y:S04]  /*5a9a0*/  LDS.128 R124, [R2] ;  /* 0x00000000027c7984 */ /* 0x000ea80000000c00 */
[----:B------:R-:W-:Y:S04]  /*5a9b0*/  LDS.128 R140, [R2+0x800] ;  /* 0x00080000028c7984 */ /* 0x000fe80000000c00 */
[----:B------:R1:W-:Y:S04]  /*5a9c0*/  @P6 STG.E [R246.64], R5 ;  /* 0x00000005f6006986 */ /* 0x0003e8000c101904 */
[----:B------:R-:W-:Y:S04]  /*5a9d0*/  @P1 STG.E [R76.64], R244 ;  /* 0x000000f44c001986 */ /* 0x000fe8000c101904 */
[----:B------:R-:W-:Y:S04]  /*5a9e0*/  LDS.128 R156, [R2+0x1000] ;  /* 0x00100000029c7984 */ /* 0x000fe80000000c00 */
[----:B-1----:R-:W5:Y:S04]  /*5a9f0*/  LDL.LU.64 R246, [R1+0x78] ;  /* 0x0000780001f67983 */ /* 0x002f680000300a00 */
[----:B----4-:R1:W-:Y:S04]  /*5aa00*/  @P2 STG.E [R236.64], R245 ;  /* 0x000000f5ec002986 */ /* 0x0103e8000c101904 */
[----:B------:R-:W-:Y:S04]  /*5aa10*/  LDS.128 R172, [R2+0x1800] ;  /* 0x0018000002ac7984 */ /* 0x000fe80000000c00 */
[----:B-1----:R-:W4:Y:S01]  /*5aa20*/  LDL.LU.64 R244, [R1+0x80] ;  /* 0x0000800001f47983 */ /* 0x002f220000300a00 */
[----:B------:R-:W-:-:S02]  /*5aa30*/  LOP3.LUT R251, R2, 0x20, RZ, 0x3c, !PT ;  /* 0x0000002002fb7812 */ /* 0x000fc400078e3cff */
[C---:B------:R-:W-:Y:S01]  /*5aa40*/  LOP3.LUT R4, R2.reuse, 0x40, RZ, 0x3c, !PT ;  /* 0x0000004002047812 */ /* 0x040fe200078e3cff */
[----:B------:R-:W4:Y:S04]  /*5aa50*/  LDL.LU.64 R236, [R1+0x88] ;  /* 0x0000880001ec7983 */ /* 0x000f280000300a00 */
[----:B------:R-:W3:Y:S01]  /*5aa60*/  LDS.128 R128, [R251] ;  /* 0x00000000fb807984 */ /* 0x000ee20000000c00 */
[----:B------:R-:W-:-:S03]  /*5aa70*/  LOP3.LUT R5, R2, 0x60, RZ, 0x3c, !PT ;  /* 0x0000006002057812 */ /* 0x000fc600078e3cff */
[----:B------:R-:W5:Y:S04]  /*5aa80*/  LDS.128 R132, [R4] ;  /* 0x0000000004847984 */ /* 0x000f680000000c00 */
[----:B------:R-:W4:Y:S01]  /*5aa90*/  LDS.128 R136, [R5] ;  /* 0x0000000005887984 */ /* 0x000f220000000c00 */
[C---:B------:R-:W-:Y:S02]  /*5aaa0*/  IADD3 R3, R252.reuse, 0x1bf, RZ ;  /* 0x000001bffc037810 */ /* 0x040fe40007ffe0ff */
[----:B------:R-:W-:Y:S01]  /*5aab0*/  IADD3 R0, R252, 0x1c0, RZ ;  /* 0x000001c0fc007810 */ /* 0x000fe20007ffe0ff */
[----:B------:R-:W1:Y:S01]  /*5aac0*/  LDS.128 R144, [R251+0x800] ;  /* 0x00080000fb907984 */ /* 0x000e620000000c00 */
[----:B------:R-:W-:Y:S02]  /*5aad0*/  ISETP.LT.AND P3, PT, R3, c[0x0][0x17c], !P0 ;  /* 0x00005f0003007a0c */ /* 0x000fe40004761270 */
[----:B------:R-:W-:Y:S01]  /*5aae0*/  ISETP.LT.AND P4, PT, R0, c[0x0][0x17c], !P0 ;  /* 0x00005f0000007a0c */ /* 0x000fe20004781270 */
[----:B------:R-:W1:Y:S01]  /*5aaf0*/  LDS.128 R148, [R4+0x800] ;  /* 0x0008000004947984 */ /* 0x000e620000000c00 */
[----:B------:R-:W-:-:S02]  /*5ab00*/  IADD3 R3, R252, 0x1c1, RZ ;  /* 0x000001c1fc037810 */ /* 0x000fc40007ffe0ff */
[----:B------:R-:W-:Y:S01]  /*5ab10*/  IADD3 R0, R252, 0x1c2, RZ ;  /* 0x000001c2fc007810 */ /* 0x000fe20007ffe0ff */
[----:B------:R-:W1:Y:S01]  /*5ab20*/  LDS.128 R152, [R5+0x800] ;  /* 0x0008000005987984 */ /* 0x000e620000000c00 */
[----:B------:R-:W-:Y:S02]  /*5ab30*/  ISETP.LT.AND P5, PT, R3, c[0x0][0x17c], !P0 ;  /* 0x00005f0003007a0c */ /* 0x000fe400047a1270 */
[----:B------:R-:W-:Y:S01]  /*5ab40*/  ISETP.LT.AND P6, PT, R0, c[0x0][0x17c], !P0 ;  /* 0x00005f0000007a0c */ /* 0x000fe200047c1270 */
[----:B------:R-:W1:Y:S01]  /*5ab50*/  LDS.128 R160, [R251+0x1000] ;  /* 0x00100000fba07984 */ /* 0x000e620000000c00 */
[C---:B------:R-:W-:Y:S02]  /*5ab60*/  IADD3 R3, R252.reuse, 0x1c3, RZ ;  /* 0x000001c3fc037810 */ /* 0x040fe40007ffe0ff */
[----:B------:R-:W-:Y:S01]  /*5ab70*/  IADD3 R0, R252, 0x1c4, RZ ;  /* 0x000001c4fc007810 */ /* 0x000fe20007ffe0ff */
[----:B------:R-:W1:Y:S01]  /*5ab80*/  LDS.128 R164, [R4+0x1000] ;  /* 0x0010000004a47984 */ /* 0x000e620000000c00 */
[----:B------:R-:W-:-:S02]  /*5ab90*/  ISETP.LT.AND P1, PT, R3, c[0x0][0x17c], !P0 ;  /* 0x00005f0003007a0c */ /* 0x000fc40004721270 */
[----:B------:R-:W-:Y:S01]  /*5aba0*/  ISETP.LT.AND P2, PT, R0, c[0x0][0x17c], !P0 ;  /* 0x00005f0000007a0c */ /* 0x000fe20004741270 */
[----:B------:R-:W1:Y:S01]  /*5abb0*/  LDS.128 R168, [R5+0x1000] ;  /* 0x0010000005a87984 */ /* 0x000e620000000c00 */
[C---:B------:R-:W-:Y:S02]  /*5abc0*/  IADD3 R3, R252.reuse, 0x1c5, RZ ;  /* 0x000001c5fc037810 */ /* 0x040fe40007ffe0ff */
[----:B------:R-:W-:Y:S01]  /*5abd0*/  IADD3 R0, R252, 0x1c6, RZ ;  /* 0x000001c6fc007810 */ /* 0x000fe20007ffe0ff */
[----:B------:R-:W-:Y:S01]  /*5abe0*/  @P3 STG.E [R70.64], R250 ;  /* 0x000000fa46003986 */ /* 0x000fe2000c101904 */
[----:B------:R-:W-:-:S03]  /*5abf0*/  ISETP.LT.AND P3, PT, R3, c[0x0][0x17c], !P0 ;  /* 0x00005f0003007a0c */ /* 0x000fc60004761270 */
[----:B------:R-:W1:Y:S04]  /*5ac00*/  LDS.128 R176, [R251+0x1800] ;  /* 0x00180000fbb07984 */ /* 0x000e680000000c00 */
[----:B------:R-:W1:Y:S04]  /*5ac10*/  LDS.128 R180, [R4+0x1800] ;  /* 0x0018000004b47984 */ /* 0x000e680000000c00 */
[----:B------:R-:W1:Y:S04]  /*5ac20*/  LDS.128 R184, [R5+0x1800] ;  /* 0x0018000005b87984 */ /* 0x000e680000000c00 */
[----:B--2---:R2:W-:Y:S01]  /*5ac30*/  @P4 STG.E [R242.64], R124 ;  /* 0x0000007cf2004986 */ /* 0x0045e2000c101904 */
[----:B------:R-:W-:-:S03]  /*5ac40*/  ISETP.LT.AND P4, PT, R0, c[0x0][0x17c], !P0 ;  /* 0x00005f0000007a0c */ /* 0x000fc60004781270 */
[----:B------:R-:W-:Y:S04]  /*5ac50*/  @P5 STG.E [R64.64], R125 ;  /* 0x0000007d40005986 */ /* 0x000fe8000c101904 */
[----:B--2---:R-:W1:Y:S04]  /*5ac60*/  LDL.LU.64 R242, [R1+0x90] ;  /* 0x0000900001f27983 */ /* 0x004e680000300a00 */
[----:B---3--:R2:W-:Y:S04]  /*5ac70*/  @P6 STG.E [R240.64], R128 ;  /* 0x00000080f0006986 */ /* 0x0085e8000c101904 */
[----:B------:R-:W-:Y:S04]  /*5ac80*/  @P1 STG.E [R58.64], R129 ;  /* 0x000000813a001986 */ /* 0x000fe8000c101904 */
[----:B--2---:R-:W2:Y:S04]  /*5ac90*/  LDL.LU.64 R240, [R1+0x98] ;  /* 0x0000980001f07983 */ /* 0x004ea80000300a00 */
[----:B-----5:R3:W-:Y:S04]  /*5aca0*/  @P2 STG.E [R246.64], R132 ;  /* 0x00000084f6002986 */ /* 0x0207e8000c101904 */
[----:B------:R-:W-:Y:S04]  /*5acb0*/  @P3 STG.E [R52.64], R133 ;  /* 0x0000008534003986 */ /* 0x000fe8000c101904 */
[----:B---3--:R-:W3:Y:S04]  /*5acc0*/  LDL.LU.64 R246, [R1+0xa0] ;  /* 0x0000a00001f67983 */ /* 0x008ee80000300a00 */
[----:B----4-:R4:W-:Y:S04]  /*5acd0*/  @P4 STG.E [R244.64], R136 ;  /* 0x00000088f4004986 */ /* 0x0109e8000c101904 */
[----:B----4-:R-:W4:Y:S01]  /*5ace0*/  LDL.LU.64 R244, [R1+0xa8] ;  /* 0x0000a80001f47983 */ /* 0x010f220000300a00 */
        /* <DEDUP_REMOVED lines=16> */
[----:B------:R1:W-:Y:S01]  /*5adf0*/  @P6 STG.E [R236.64], R140 ;  /* 0x0000008cec006986 */ /* 0x0003e2000c101904 */
[----:B------:R-:W-:Y:S02]  /*5ae00*/  ISETP.LT.AND P6, PT, R0, c[0x0][0x17c], !P0 ;  /* 0x00005f0000007a0c */ /* 0x000fe400047c1270 */
[C---:B------:R-:W-:Y:S02]  /*5ae10*/  IADD3 R3, R252.reuse, 0x1cf, RZ ;  /* 0x000001cffc037810 */ /* 0x040fe40007ffe0ff */
[C---:B------:R-:W-:Y:S01]  /*5ae20*/  IADD3 R0, R252.reuse, 0x1d0, RZ ;  /* 0x000001d0fc007810 */ /* 0x040fe20007ffe0ff */
[----:B------:R1:W-:Y:S01]  /*5ae30*/  @P1 STG.E [R40.64], R141 ;  /* 0x0000008d28001986 */ /* 0x0003e2000c101904 */
[----:B------:R-:W-:Y:S02]  /*5ae40*/  ISETP.LT.AND P1, PT, R3, c[0x0][0x17c], !P0 ;  /* 0x00005f0003007a0c */ /* 0x000fe40004721270 */
[C---:B------:R-:W-:Y:S02]  /*5ae50*/  IADD3 R3, R252.reuse, 0x1d1, RZ ;  /* 0x000001d1fc037810 */ /* 0x040fe40007ffe0ff */
[----:B------:R-:W-:Y:S01]  /*5ae60*/  IADD3 R2, R252, 0x1da, RZ ;  /* 0x000001dafc027810 */ /* 0x000fe20007ffe0ff */
[----:B-1----:R1:W-:Y:S01]  /*5ae70*/  @P2 STG.E [R242.64], R144 ;  /* 0x00000090f2002986 */ /* 0x0023e2000c101904 */
[----:B------:R-:W-:-:S02]  /*5ae80*/  ISETP.LT.AND P2, PT, R0, c[0x0][0x17c], !P0 ;  /* 0x00005f0000007a0c */ /* 0x000fc40004741270 */
[C---:B------:R-:W-:Y:S01]  /*5ae90*/  IADD3 R0, R252.reuse, 0x1d2, RZ ;  /* 0x000001d2fc007810 */ /* 0x040fe20007ffe0ff */
[----:B------:R1:W-:Y:S01]  /*5aea0*/  @P3 STG.E [R34.64], R145 ;  /* 0x0000009122003986 */ /* 0x0003e2000c101904 */
[----:B------:R-:W-:Y:S02]  /*5aeb0*/  ISETP.LT.AND P3, PT, R3, c[0x0][0x17c], !P0 ;  /* 0x00005f0003007a0c */ /* 0x000fe40004761270 */
[----:B------:R-:W-:Y:S01]  /*5aec0*/  IADD3 R3, R252, 0x1d3, RZ ;  /* 0x000001d3fc037810 */ /* 0x000fe20007ffe0ff */
[----:B--2---:R1:W-:Y:S01]  /*5aed0*/  @P4 STG.E [R240.64], R148 ;  /* 0x00000094f0004986 */ /* 0x0043e2000c101904 */
[----:B------:R-:W-:Y:S02]  /*5aee0*/  ISETP.LT.AND P4, PT, R0, c[0x0][0x17c], !P0 ;  /* 0x00005f0000007a0c */ /* 0x000fe40004781270 */
[----:B------:R-:W-:Y:S01]  /*5aef0*/  IADD3 R0, R252, 0x1d4, RZ ;  /* 0x000001d4fc007810 */ /* 0x000fe20007ffe0ff */
[----:B------:R1:W-:Y:S01]  /*5af00*/  @P5 STG.E [R28.64], R149 ;  /* 0x000000951c005986 */ /* 0x0003e2000c101904 */
[----:B------:R-:W-:-:S02]  /*5af10*/  ISETP.LT.AND P5, PT, R3, c[0x0][0x17c], !P0 ;  /* 0x00005f0003007a0c */ /* 0x000fc400047a1270 */
[----:B------:R-:W-:Y:S01]  /*5af20*/  IADD3 R3, R252, 0x1d5, RZ ;  /* 0x000001d5fc037810 */ /* 0x000fe20007ffe0ff */
[----:B---3--:R1:W-:Y:S01]  /*5af30*/  @P6 STG.E [R246.64], R152 ;  /* 0x00000098f6006986 */ /* 0x0083e2000c101904 */
[----:B------:R-:W-:Y:S02]  /*5af40*/  ISETP.LT.AND P6, PT, R0, c[0x0][0x17c], !P0 ;  /* 0x00005f0000007a0c */ /* 0x000fe400047c1270 */
[----:B------:R-:W-:Y:S01]  /*5af50*/  IADD3 R0, R252, 0x1d6, RZ ;  /* 0x000001d6fc007810 */ /* 0x000fe20007ffe0ff */
[----:B----4-:R1:W-:Y:S01]  /*5af60*/  @P1 STG.E [R244.64], R153 ;  /* 0x00000099f4001986 */ /* 0x0103e2000c101904 */
[----:B------:R-:W-:-:S03]  /*5af70*/  ISETP.LT.AND P1, PT, R3, c[0x0][0x17c], !P0 ;  /* 0x00005f0003007a0c */ /* 0x000fc60004721270 */
[----:B------:R1:W-:Y:S01]  /*5af80*/  @P2 STG.E [R22.64], R156 ;  /* 0x0000009c16002986 */ /* 0x0003e2000c101904 */
[----:B------:R-:W-:Y:S02]  /*5af90*/  ISETP.LT.AND P2, PT, R0, c[0x0][0x17c], !P0 ;  /* 0x00005f0000007a0c */ /* 0x000fe40004741270 */
[C---:B------:R-:W-:Y:S01]  /*5afa0*/  IADD3 R0, R252.reuse, 0x1d7, RZ ;  /* 0x000001d7fc007810 */ /* 0x040fe20007ffe0ff */
[----:B------:R1:W-:Y:S01]  /*5afb0*/  @P3 STG.E [R114.64], R157 ;  /* 0x0000009d72003986 */ /* 0x0003e2000c101904 */
[----:B------:R-:W-:Y:S02]  /*5afc0*/  IADD3 R3, R252, 0x1d8, RZ ;  /* 0x000001d8fc037810 */ /* 0x000fe40007ffe0ff */
[----:B------:R-:W-:Y:S02]  /*5afd0*/  ISETP.LT.AND P3, PT, R0, c[0x0][0x17c], !P0 ;  /* 0x00005f0000007a0c */ /* 0x000fe40004761270 */
[----:B------:R-:W-:Y:S01]  /*5afe0*/  IADD3 R0, R252, 0x1d9, RZ ;  /* 0x000001d9fc007810 */ /* 0x000fe20007ffe0ff */
[----:B------:R1:W-:Y:S01]  /*5aff0*/  @P4 STG.E [R108.64], R160 ;  /* 0x000000a06c004986 */ /* 0x0003e2000c101904 */
[----:B------:R-:W-:-:S03]  /*5b000*/  ISETP.LT.AND P4, PT, R3, c[0x0][0x17c], !P0 ;  /* 0x00005f0003007a0c */ /* 0x000fc60004781270 */
[----:B------:R1:W-:Y:S01]  /*5b010*/  @P5 STG.E [R104.64], R161 ;  /* 0x000000a168005986 */ /* 0x0003e2000c101904 */
[----:B------:R-:W-:Y:S02]  /*5b020*/  ISETP.LT.AND P5, PT, R0, c[0x0][0x17c], !P0 ;  /* 0x00005f0000007a0c */ /* 0x000fe400047a1270 */
[----:B------:R-:W-:Y:S01]  /*5b030*/  IADD3 R0, R252, 0x1db, RZ ;  /* 0x000001dbfc007810 */ /* 0x000fe20007ffe0ff */
[----:B------:R1:W-:Y:S01]  /*5b040*/  @P6 STG.E [R8.64], R164 ;  /* 0x000000a408006986 */ /* 0x0003e2000c101904 */
[----:B------:R-:W-:Y:S02]  /*5b050*/  ISETP.LT.AND P6, PT, R2, c[0x0][0x17c], !P0 ;  /* 0x00005f0002007a0c */ /* 0x000fe400047c1270 */
[----:B------:R-:W-:Y:S01]  /*5b060*/  IADD3 R2, R252, 0x1dc, RZ ;  /* 0x000001dcfc027810 */ /* 0x000fe20007ffe0ff */
[----:B------:R1:W-:Y:S01]  /*5b070*/  @P1 STG.E [R100.64], R165 ;  /* 0x000000a564001986 */ /* 0x0003e2000c101904 */
[----:B------:R-:W-:Y:S02]  /*5b080*/  ISETP.LT.AND P1, PT, R0, c[0x0][0x17c], !P0 ;  /* 0x00005f0000007a0c */ /* 0x000fe40004721270 */
[----:B------:R-:W-:Y:S01]  /*5b090*/  IADD3 R0, R252, 0x1dd, RZ ;  /* 0x000001ddfc007810 */ /* 0x000fe20007ffe0ff */
[----:B------:R1:W-:Y:S01]  /*5b0a0*/  @P2 STG.E [R120.64], R168 ;  /* 0x000000a878002986 */ /* 0x0003e2000c101904 */
[----:B------:R-:W-:-:S02]  /*5b0b0*/  ISETP.LT.AND P2, PT, R2, c[0x0][0x17c], !P0 ;  /* 0x00005f0002007a0c */ /* 0x000fc40004741270 */
        /* <DEDUP_REMOVED lines=102> */
[----:B------:R-:W-:Y:S01]  /*5b720*/  ISETP.LT.AND P0, PT, R0, c[0x0][0x17c], !P0 ;  /* 0x00005f0000007a0c */ /* 0x000fe20004701270 */
[----:B------:R1:W-:Y:S04]  /*5b730*/  @P1 STG.E [R18.64], R175 ;  /* 0x000000af12001986 */ /* 0x0003e8000c101904 */
[----:B------:R1:W-:Y:S04]  /*5b740*/  @P2 STG.E [R16.64], R178 ;  /* 0x000000b210002986 */ /* 0x0003e8000c101904 */
[----:B------:R1:W-:Y:S04]  /*5b750*/  @P3 STG.E [R14.64], R179 ;  /* 0x000000b30e003986 */ /* 0x0003e8000c101904 */
[----:B------:R1:W-:Y:S04]  /*5b760*/  @P4 STG.E [R12.64], R182 ;  /* 0x000000b60c004986 */ /* 0x0003e8000c101904 */
[----:B------:R1:W-:Y:S04]  /*5b770*/  @P5 STG.E [R10.64], R183 ;  /* 0x000000b70a005986 */ /* 0x0003e8000c101904 */
[----:B------:R1:W-:Y:S01]  /*5b780*/  @P6 STG.E [R248.64], R186 ;  /* 0x000000baf8006986 */ /* 0x0003e2000c101904 */
[----:B------:R-:W-:Y:S05]  /*5b790*/  @!P0 EXIT ;  /* 0x000000000000894d */ /* 0x000fea0003800000 */
[----:B------:R-:W-:Y:S01]  /*5b7a0*/  STG.E [R6.64], R187 ;  /* 0x000000bb06007986 */ /* 0x000fe2000c101904 */
[----:B------:R-:W-:Y:S05]  /*5b7b0*/  EXIT ;  /* 0x000000000000794d */ /* 0x000fea0003800000 */
.L_x_3:
[----:B------:R-:W-:-:S00]  /*5b7c0*/  BRA `(.L_x_3) ;  /* 0xfffffff000007947 */ /* 0x000fc0000383ffff */
[----:B------:R-:W-:-:S00]  /*5b7d0*/  NOP ;  /* 0x0000000000007918 */ /* 0x000fc00000000000 */
        /* <DEDUP_REMOVED lines=10> */
.L_x_4:


//--------------------- .nv.shared.matmul_kernel  --------------------------
	.section	.nv.shared.matmul_kernel,"aw",@nobits
	.sectionflags	@""
	.align	16
